def matmul_kernel(
    a_ptr,
    b_ptr,
    c_ptr,
    M,
    N,
    K,
    stride_am,
    stride_ak,
    stride_bk,
    stride_bn,
    stride_cm,
    stride_cn,
    BLOCK_M: tl.constexpr,
    BLOCK_N: tl.constexpr,
    BLOCK_K: tl.constexpr,
    GROUP_M: tl.constexpr,
):
    pid = tl.program_id(axis=0)
    num_pid_m = tl.cdiv(M, BLOCK_M)
    num_pid_n = tl.cdiv(N, BLOCK_N)
    num_pid_in_group = GROUP_M * num_pid_n
    group_id = pid // num_pid_in_group
    first_pid_m = group_id * GROUP_M
    group_size_m = min(num_pid_m - first_pid_m, GROUP_M)
    pid_m = first_pid_m + ((pid % num_pid_in_group) % group_size_m)
    pid_n = (pid % num_pid_in_group) // group_size_m

    offs_am = (pid_m * BLOCK_M + tl.arange(0, BLOCK_M)) % M
    offs_bn = (pid_n * BLOCK_N + tl.arange(0, BLOCK_N)) % N
    offs_k = tl.arange(0, BLOCK_K)
    a_ptrs = a_ptr + offs_am[:, None] * stride_am + offs_k[None, :] * stride_ak
    b_ptrs = b_ptr + offs_k[:, None] * stride_bk + offs_bn[None, :] * stride_bn

    acc = tl.zeros((BLOCK_M, BLOCK_N), dtype=tl.float32)
    for kk in range(0, tl.cdiv(K, BLOCK_K)):
        a = tl.load(a_ptrs, mask=offs_k[None, :] < K - kk * BLOCK_K, other=0.0)
        b = tl.load(b_ptrs, mask=offs_k[:, None] < K - kk * BLOCK_K, other=0.0)
        acc = tl.dot(a, b, acc)
        a_ptrs += BLOCK_K * stride_ak
        b_ptrs += BLOCK_K * stride_bk

    c = acc.to(c_ptr.dtype.element_ty)
    offs_cm = pid_m * BLOCK_M + tl.arange(0, BLOCK_M)
    offs_cn = pid_n * BLOCK_N + tl.arange(0, BLOCK_N)
    c_ptrs = c_ptr + offs_cm[:, None] * stride_cm + offs_cn[None, :] * stride_cn
    mask = (offs_cm[:, None] < M) & (offs_cn[None, :] < N)
    tl.store(c_ptrs, c, mask=mask)

# config = {"BLOCK_K": 32, "BLOCK_M": 256, "BLOCK_N": 32, "GROUP_M": 8, "arch": "sm_100", "dtype": "fp16", "num_ctas": 1, "num_stages": 2, "num_warps": 2}
# arch = sm_100


// ===== COMPILED SASS (sm_100a) =====

	.target	sm_100a

	.elftype	@"ET_EXEC"


//--------------------- .note.nv.tkinfo           --------------------------
	.section	.note.nv.tkinfo,"",@"SHT_NOTE"
	.sectionflags	@"SHF_NOTE_NV_TKINFO"
	.tkinfo
        /*0018*/ 	.word	0x00000081
        /*0030*/ 	.string	""
        /*0030*/ 	.string	"ptxas-blackwell"
        /*0030*/ 	.string	"Cuda compilation tools, release 12.9, V12.9.86"
        /*0030*/ 	.string	"Build cuda_12.9.r12.9/compiler.36037853_0"
        /*0030*/ 	.string	"-v  -suppress-debug-info  -lineinfo  -arch sm_100a "



//--------------------- .note.nv.cuver            --------------------------
	.section	.note.nv.cuver,"",@"SHT_NOTE"
	.sectionflags	@"SHF_NOTE_NV_CUVER"
        /*0018*/ 	.short	0x0001
        /*001a*/ 	.short	0x0064
        /*001c*/ 	.short	0x0001
        /*001e*/ 	.short	0x0000
        /*0020*/ 	.short	0x0001
        /*0022*/ 	.short	0x0000


//--------------------- .nv.info                  --------------------------
	.section	.nv.info,"",@"SHT_CUDA_INFO"
	.align	4


	//----- nvinfo : EIATTR_REGCOUNT
	.align		4
        /*0000*/ 	.byte	0x04, 0x2f
        /*0002*/ 	.short	(.L_1 - .L_0)
	.align		4
.L_0:
        /*0004*/ 	.word	index@(matmul_kernel)
        /*0008*/ 	.word	0x00000020


	//----- nvinfo : EIATTR_FRAME_SIZE
	.align		4
.L_1:
        /*000c*/ 	.byte	0x04, 0x11
        /*000e*/ 	.short	(.L_3 - .L_2)
	.align		4
.L_2:
        /*0010*/ 	.word	index@(matmul_kernel)
        /*0014*/ 	.word	0x00000ee8


	//----- nvinfo : EIATTR_MIN_STACK_SIZE
	.align		4
.L_3:
        /*0018*/ 	.byte	0x04, 0x12
        /*001a*/ 	.short	(.L_5 - .L_4)
	.align		4
.L_4:
        /*001c*/ 	.word	index@(matmul_kernel)
        /*0020*/ 	.word	0x00000ee8
.L_5:


//--------------------- .nv.info.matmul_kernel    --------------------------
	.section	.nv.info.matmul_kernel,"",@"SHT_CUDA_INFO"
	.sectionflags	@""
	.align	4


	//----- nvinfo : EIATTR_CUDA_API_VERSION
	.align		4
        /*0000*/ 	.byte	0x04, 0x37
        /*0002*/ 	.short	(.L_7 - .L_6)
.L_6:
        /*0004*/ 	.word	0x00000081


	//----- nvinfo : EIATTR_KPARAM_INFO
	.align		4
.L_7:
        /*0008*/ 	.byte	0x04, 0x17
        /*000a*/ 	.short	(.L_9 - .L_8)
.L_8:
        /*000c*/ 	.word	0x00000000
        /*0010*/ 	.short	0x000d
        /*0012*/ 	.short	0x0048
        /*0014*/ 	.byte	0x00, 0xf4, 0x21, 0x00


	//----- nvinfo : EIATTR_KPARAM_INFO
	.align		4
.L_9:
        /*0018*/ 	.byte	0x04, 0x17
        /*001a*/ 	.short	(.L_11 - .L_10)
.L_10:
        /*001c*/ 	.word	0x00000000
        /*0020*/ 	.short	0x000c
        /*0022*/ 	.short	0x0040
        /*0024*/ 	.byte	0x00, 0xf4, 0x21, 0x00


	//----- nvinfo : EIATTR_KPARAM_INFO
	.align		4
.L_11:
        /*0028*/ 	.byte	0x04, 0x17
        /*002a*/ 	.short	(.L_13 - .L_12)
.L_12:
        /*002c*/ 	.word	0x00000000
        /*0030*/ 	.short	0x000b
        /*0032*/ 	.short	0x0038
        /*0034*/ 	.byte	0x00, 0xf0, 0x11, 0x00


	//----- nvinfo : EIATTR_KPARAM_INFO
	.align		4
.L_13:
        /*0038*/ 	.byte	0x04, 0x17
        /*003a*/ 	.short	(.L_15 - .L_14)
.L_14:
        /*003c*/ 	.word	0x00000000
        /*0040*/ 	.short	0x000a
        /*0042*/ 	.short	0x0034
        /*0044*/ 	.byte	0x00, 0xf0, 0x11, 0x00


	//----- nvinfo : EIATTR_KPARAM_INFO
	.align		4
.L_15:
        /*0048*/ 	.byte	0x04, 0x17
        /*004a*/ 	.short	(.L_17 - .L_16)
.L_16:
        /*004c*/ 	.word	0x00000000
        /*0050*/ 	.short	0x0009
        /*0052*/ 	.short	0x0030
        /*0054*/ 	.byte	0x00, 0xf0, 0x11, 0x00


	//----- nvinfo : EIATTR_KPARAM_INFO
	.align		4
.L_17:
        /*0058*/ 	.byte	0x04, 0x17
        /*005a*/ 	.short	(.L_19 - .L_18)
.L_18:
        /*005c*/ 	.word	0x00000000
        /*0060*/ 	.short	0x0008
        /*0062*/ 	.short	0x002c
        /*0064*/ 	.byte	0x00, 0xf0, 0x11, 0x00


	//----- nvinfo : EIATTR_KPARAM_INFO
	.align		4
.L_19:
        /*0068*/ 	.byte	0x04, 0x17
        /*006a*/ 	.short	(.L_21 - .L_20)
.L_20:
        /*006c*/ 	.word	0x00000000
        /*0070*/ 	.short	0x0007
        /*0072*/ 	.short	0x0028
        /*0074*/ 	.byte	0x00, 0xf0, 0x11, 0x00


	//----- nvinfo : EIATTR_KPARAM_INFO
	.align		4
.L_21:
        /*0078*/ 	.byte	0x04, 0x17
        /*007a*/ 	.short	(.L_23 - .L_22)
.L_22:
        /*007c*/ 	.word	0x00000000
        /*0080*/ 	.short	0x0006
        /*0082*/ 	.short	0x0024
        /*0084*/ 	.byte	0x00, 0xf0, 0x11, 0x00


	//----- nvinfo : EIATTR_KPARAM_INFO
	.align		4
.L_23:
        /*0088*/ 	.byte	0x04, 0x17
        /*008a*/ 	.short	(.L_25 - .L_24)
.L_24:
        /*008c*/ 	.word	0x00000000
        /*0090*/ 	.short	0x0005
        /*0092*/ 	.short	0x0020
        /*0094*/ 	.byte	0x00, 0xf0, 0x11, 0x00


	//----- nvinfo : EIATTR_KPARAM_INFO
	.align		4
.L_25:
        /*0098*/ 	.byte	0x04, 0x17
        /*009a*/ 	.short	(.L_27 - .L_26)
.L_26:
        /*009c*/ 	.word	0x00000000
        /*00a0*/ 	.short	0x0004
        /*00a2*/ 	.short	0x001c
        /*00a4*/ 	.byte	0x00, 0xf0, 0x11, 0x00


	//----- nvinfo : EIATTR_KPARAM_INFO
	.align		4
.L_27:
        /*00a8*/ 	.byte	0x04, 0x17
        /*00aa*/ 	.short	(.L_29 - .L_28)
.L_28:
        /*00ac*/ 	.word	0x00000000
        /*00b0*/ 	.short	0x0003
        /*00b2*/ 	.short	0x0018
        /*00b4*/ 	.byte	0x00, 0xf0, 0x11, 0x00


	//----- nvinfo : EIATTR_KPARAM_INFO
	.align		4
.L_29:
        /*00b8*/ 	.byte	0x04, 0x17
        /*00ba*/ 	.short	(.L_31 - .L_30)
.L_30:
        /*00bc*/ 	.word	0x00000000
        /*00c0*/ 	.short	0x0002
        /*00c2*/ 	.short	0x0010
        /*00c4*/ 	.byte	0x00, 0xf4, 0x21, 0x00


	//----- nvinfo : EIATTR_KPARAM_INFO
	.align		4
.L_31:
        /*00c8*/ 	.byte	0x04, 0x17
        /*00ca*/ 	.short	(.L_33 - .L_32)
.L_32:
        /*00cc*/ 	.word	0x00000000
        /*00d0*/ 	.short	0x0001
        /*00d2*/ 	.short	0x0008
        /*00d4*/ 	.byte	0x00, 0xf4, 0x21, 0x00


	//----- nvinfo : EIATTR_KPARAM_INFO
	.align		4
.L_33:
        /*00d8*/ 	.byte	0x04, 0x17
        /*00da*/ 	.short	(.L_35 - .L_34)
.L_34:
        /*00dc*/ 	.word	0x00000000
        /*00e0*/ 	.short	0x0000
        /*00e2*/ 	.short	0x0000
        /*00e4*/ 	.byte	0x00, 0xf4, 0x21, 0x00


	//----- nvinfo : EIATTR_SPARSE_MMA_MASK
	.align		4
.L_35:
        /*00e8*/ 	.byte	0x03, 0x50
        /*00ea*/ 	.short	0x0000


	//----- nvinfo : EIATTR_MAXREG_COUNT
	.align		4
        /*00ec*/ 	.byte	0x03, 0x1b
        /*00ee*/ 	.short	0x00ff


	//----- nvinfo : EIATTR_NUM_BARRIERS
	.align		4
        /*00f0*/ 	.byte	0x02, 0x4c
        /*00f2*/ 	.byte	0x01
	.zero		1


	//----- nvinfo : EIATTR_ANNOTATIONS
	.align		4
        /*00f4*/ 	.byte	0x04, 0x55
        /*00f6*/ 	.short	(.L_37 - .L_36)


	//   ....[0]....
.L_36:
        /*00f8*/ 	.word	0x00000001
        /*00fc*/ 	.byte	0x80, 0x00, 0x00, 0x00, 0x01, 0x00, 0x00, 0x00, 0xc0, 0x00, 0x00, 0x00, 0x01, 0x00, 0x00, 0x00
        /* <DEDUP_REMOVED lines=1029> */
        /*415c*/ 	.byte	0x50, 0x1b, 0x01, 0x00


	//----- nvinfo : EIATTR_VRC_CTA_INIT_COUNT
	.align		4
.L_37:
        /*4160*/ 	.byte	0x02, 0x4a
	.zero		1
	.zero		1


	//----- nvinfo : EIATTR_EXIT_INSTR_OFFSETS
	.align		4
        /*4164*/ 	.byte	0x04, 0x1c
        /*4166*/ 	.short	(.L_39 - .L_38)


	//   ....[0]....
.L_38:
        /*4168*/ 	.word	0x00011c70


	//   ....[1]....
        /*416c*/ 	.word	0x00011ca0


	//----- nvinfo : EIATTR_REQNTID
	.align		4
.L_39:
        /*4170*/ 	.byte	0x04, 0x10
        /*4172*/ 	.short	(.L_41 - .L_40)
.L_40:
        /*4174*/ 	.word	0x00000040
        /*4178*/ 	.word	0x00000001
        /*417c*/ 	.word	0x00000001


	//----- nvinfo : EIATTR_CBANK_PARAM_SIZE
	.align		4
.L_41:
        /*4180*/ 	.byte	0x03, 0x19
        /*4182*/ 	.short	0x0050


	//----- nvinfo : EIATTR_PARAM_CBANK
	.align		4
        /*4184*/ 	.byte	0x04, 0x0a
        /*4186*/ 	.short	(.L_43 - .L_42)
	.align		4
.L_42:
        /*4188*/ 	.word	index@(.nv.constant0.matmul_kernel)
        /*418c*/ 	.short	0x0380
        /*418e*/ 	.short	0x0050


	//----- nvinfo : EIATTR_SW_WAR
	.align		4
.L_43:
        /*4190*/ 	.byte	0x04, 0x36
        /*4192*/ 	.short	(.L_45 - .L_44)
.L_44:
        /*4194*/ 	.word	0x00000008
.L_45:


//--------------------- .nv.compat                --------------------------
	.section	.nv.compat,"",@"SHT_CUDA_COMPAT_INFO"
	.align	4
        /*0000*/ 	.byte	0x02, 0x02, 0x01, 0x00, 0x02, 0x05, 0x05, 0x00, 0x02, 0x03, 0x00, 0x00, 0x02, 0x06, 0x01, 0x00


//--------------------- .nv.callgraph             --------------------------
	.section	.nv.callgraph,"",@"SHT_CUDA_CALLGRAPH"
	.align	4
	.sectionentsize	8
	.align		4
        /*0000*/ 	.word	0x00000000
	.align		4
        /*0004*/ 	.word	0xffffffff
	.align		4
        /*0008*/ 	.word	0x00000000
	.align		4
        /*000c*/ 	.word	0xfffffffe
	.align		4
        /*0010*/ 	.word	0x00000000
	.align		4
        /*0014*/ 	.word	0xfffffffd
	.align		4
        /*0018*/ 	.word	0x00000000
	.align		4
        /*001c*/ 	.word	0xfffffffc


//--------------------- .text.matmul_kernel       --------------------------
	.section	.text.matmul_kernel,"ax",@progbits
	.align	128
        .global         matmul_kernel
        .type           matmul_kernel,@function
        .size           matmul_kernel,(.L_x_3 - matmul_kernel)
        .other          matmul_kernel,@"STO_CUDA_ENTRY STV_DEFAULT"
matmul_kernel:
.text.matmul_kernel:
[----:B------:R-:W0:Y:S08]  /*0000*/  LDC R1, c[0x0][0x37c] ;  /* 0x0000df00ff017b82 */ /* 0x000e300000000800 */
[----:B------:R-:W1:Y:S01]  /*0010*/  LDC.64 R2, c[0x0][0x398] ;  /* 0x0000e600ff027b82 */ /* 0x000e620000000a00 */
[----:B------:R-:W2:Y:S01]  /*0020*/  S2R R28, SR_TID.X ;  /* 0x00000000001c7919 */ /* 0x000ea20000002100 */
[----:B0-----:R-:W-:Y:S01]  /*0030*/  VIADD R1, R1, 0xfffff118 ;  /* 0xfffff11801017836 */ /* 0x001fe20000000000 */
[----:B------:R-:W0:Y:S01]  /*0040*/  LDCU UR6, c[0x0][0x3a0] ;  /* 0x00007400ff0677ac */ /* 0x000e220008000800 */
[----:B------:R-:W-:-:S02]  /*0050*/  CS2R R14, SRZ ;  /* 0x00000000000e7805 */ /* 0x000fc4000001ff00 */
[----:B------:R-:W-:Y:S02]  /*0060*/  CS2R R16, SRZ ;  /* 0x0000000000107805 */ /* 0x000fe4000001ff00 */
[----:B------:R-:W-:Y:S01]  /*0070*/  CS2R R18, SRZ ;  /* 0x0000000000127805 */ /* 0x000fe2000001ff00 */
[----:B------:R-:W-:Y:S01]  /*0080*/  STL [R1+0x10], RZ ;  /* 0x000010ff01007387 */ /* 0x000fe20000100800 */
[----:B------:R-:W-:Y:S02]  /*0090*/  CS2R R20, SRZ ;  /* 0x0000000000147805 */ /* 0x000fe4000001ff00 */
[----:B------:R-:W-:Y:S02]  /*00a0*/  CS2R R22, SRZ ;  /* 0x0000000000167805 */ /* 0x000fe4000001ff00 */
[----:B------:R-:W-:Y:S01]  /*00b0*/  CS2R R24, SRZ ;  /* 0x0000000000187805 */ /* 0x000fe2000001ff00 */
[----:B------:R-:W-:Y:S01]  /*00c0*/  STL [R1+0x14], RZ ;  /* 0x000014ff01007387 */ /* 0x000fe20000100800 */
[----:B------:R-:W-:Y:S01]  /*00d0*/  CS2R R26, SRZ ;  /* 0x00000000001a7805 */ /* 0x000fe2000001ff00 */
[----:B------:R-:W3:Y:S02]  /*00e0*/  LDCU.64 UR12, c[0x0][0x358] ;  /* 0x00006b00ff0c77ac */ /* 0x000ee40008000a00 */
[----:B------:R-:W-:Y:S01]  /*00f0*/  STL [R1+0x18], RZ ;  /* 0x000018ff01007387 */ /* 0x000fe20000100800 */
[----:B0-----:R-:W-:Y:S01]  /*0100*/  UIADD3 UR6, UPT, UPT, UR6, 0x1f, URZ ;  /* 0x0000001f06067890 */ /* 0x001fe2000fffe0ff */
[----:B-1----:R-:W-:-:S03]  /*0110*/  VIADD R0, R3, 0x1f ;  /* 0x0000001f03007836 */ /* 0x002fc60000000000 */
[----:B------:R-:W-:Y:S02]  /*0120*/  UISETP.GE.AND UP0, UPT, UR6, 0x20, UPT ;  /* 0x000000200600788c */ /* 0x000fe4000bf06270 */
[----:B------:R-:W-:-:S04]  /*0130*/  SHF.R.S32.HI R5, RZ, 0x1f, R0 ;  /* 0x0000001fff057819 */ /* 0x000fc80000011400 */
[----:B------:R-:W-:-:S04]  /*0140*/  LEA.HI R5, R5, R0, RZ, 0x5 ;  /* 0x0000000005057211 */ /* 0x000fc800078f28ff */
[----:B------:R-:W-:Y:S02]  /*0150*/  SHF.R.S32.HI R0, RZ, 0x5, R5 ;  /* 0x00000005ff007819 */ /* 0x000fe40000011405 */
[----:B------:R-:W0:Y:S03]  /*0160*/  S2R R5, SR_CTAID.X ;  /* 0x0000000000057919 */ /* 0x000e260000002500 */
[----:B------:R-:W-:-:S05]  /*0170*/  IMAD.SHL.U32 R0, R0, 0x8, RZ ;  /* 0x0000000800007824 */ /* 0x000fca00078e00ff */
[-C--:B------:R-:W-:Y:S02]  /*0180*/  IABS R9, R0.reuse ;  /* 0x0000000000097213 */ /* 0x080fe40000000000 */
[----:B------:R-:W-:Y:S02]  /*0190*/  IABS R12, R0 ;  /* 0x00000000000c7213 */ /* 0x000fe40000000000 */
[----:B------:R-:W1:Y:S08]  /*01a0*/  I2F.RP R4, R9 ;  /* 0x0000000900047306 */ /* 0x000e700000209400 */
[----:B-1----:R-:W1:Y:S01]  /*01b0*/  MUFU.RCP R4, R4 ;  /* 0x0000000400047308 */ /* 0x002e620000001000 */
[----:B0-----:R-:W-:Y:S01]  /*01c0*/  IABS R10, R5 ;  /* 0x00000005000a7213 */ /* 0x001fe20000000000 */
[----:B-1----:R-:W-:-:S02]  /*01d0*/  VIADD R6, R4, 0xffffffe ;  /* 0x0ffffffe04067836 */ /* 0x002fc40000000000 */
[----:B------:R-:W-:-:S04]  /*01e0*/  IMAD.MOV R4, RZ, RZ, -R12 ;  /* 0x000000ffff047224 */ /* 0x000fc800078e0a0c */
[----:B------:R0:W1:Y:S02]  /*01f0*/  F2I.FTZ.U32.TRUNC.NTZ R7, R6 ;  /* 0x0000000600077305 */ /* 0x000064000021f000 */
[----:B0-----:R-:W-:Y:S02]  /*0200*/  IMAD.MOV.U32 R6, RZ, RZ, RZ ;  /* 0x000000ffff067224 */ /* 0x001fe400078e00ff */
[----:B-1----:R-:W-:-:S04]  /*0210*/  IMAD.MOV R8, RZ, RZ, -R7 ;  /* 0x000000ffff087224 */ /* 0x002fc800078e0a07 */
[----:B------:R-:W-:Y:S02]  /*0220*/  IMAD R11, R8, R9, RZ ;  /* 0x00000009080b7224 */ /* 0x000fe400078e02ff */
[----:B------:R-:W-:Y:S02]  /*0230*/  IMAD.MOV.U32 R8, RZ, RZ, R10 ;  /* 0x000000ffff087224 */ /* 0x000fe400078e000a */
[----:B------:R-:W-:-:S06]  /*0240*/  IMAD.HI.U32 R7, R7, R11, R6 ;  /* 0x0000000b07077227 */ /* 0x000fcc00078e0006 */
[----:B------:R-:W-:-:S04]  /*0250*/  IMAD.HI.U32 R7, R7, R8, RZ ;  /* 0x0000000807077227 */ /* 0x000fc800078e00ff */
[----:B------:R-:W-:-:S05]  /*0260*/  IMAD R4, R7, R4, R8 ;  /* 0x0000000407047224 */ /* 0x000fca00078e0208 */
[----:B------:R-:W-:-:S13]  /*0270*/  ISETP.GT.U32.AND P1, PT, R9, R4, PT ;  /* 0x000000040900720c */ /* 0x000fda0003f24070 */
[----:B------:R-:W-:Y:S02]  /*0280*/  @!P1 IMAD.IADD R4, R4, 0x1, -R9 ;  /* 0x0000000104049824 */ /* 0x000fe400078e0a09 */
[----:B------:R-:W-:Y:S01]  /*0290*/  @!P1 VIADD R7, R7, 0x1 ;  /* 0x0000000107079836 */ /* 0x000fe20000000000 */
[----:B------:R-:W-:Y:S02]  /*02a0*/  ISETP.NE.AND P1, PT, R0, RZ, PT ;  /* 0x000000ff0000720c */ /* 0x000fe40003f25270 */
[----:B------:R-:W-:Y:S02]  /*02b0*/  ISETP.GE.U32.AND P0, PT, R4, R9, PT ;  /* 0x000000090400720c */ /* 0x000fe40003f06070 */
[----:B------:R-:W-:-:S04]  /*02c0*/  LOP3.LUT R4, R5, R0, RZ, 0x3c, !PT ;  /* 0x0000000005047212 */ /* 0x000fc800078e3cff */
[----:B------:R-:W-:Y:S01]  /*02d0*/  ISETP.GE.AND P2, PT, R4, RZ, PT ;  /* 0x000000ff0400720c */ /* 0x000fe20003f46270 */
[----:B------:R-:W-:-:S06]  /*02e0*/  VIADD R4, R2, 0xff ;  /* 0x000000ff02047836 */ /* 0x000fcc0000000000 */
[----:B------:R-:W-:-:S04]  /*02f0*/  @P0 VIADD R7, R7, 0x1 ;  /* 0x0000000107070836 */ /* 0x000fc80000000000 */
[----:B------:R-:W-:Y:S01]  /*0300*/  IMAD.MOV.U32 R6, RZ, RZ, R7 ;  /* 0x000000ffff067224 */ /* 0x000fe200078e0007 */
[----:B------:R-:W-:-:S03]  /*0310*/  SHF.R.S32.HI R7, RZ, 0x1f, R4 ;  /* 0x0000001fff077819 */ /* 0x000fc60000011404 */
[----:B------:R-:W-:Y:S01]  /*0320*/  @!P2 IMAD.MOV R6, RZ, RZ, -R6 ;  /* 0x000000ffff06a224 */ /* 0x000fe200078e0a06 */
[----:B------:R-:W-:Y:S02]  /*0330*/  @!P1 LOP3.LUT R6, RZ, R0, RZ, 0x33, !PT ;  /* 0x00000000ff069212 */ /* 0x000fe400078e33ff */
[----:B------:R-:W-:-:S03]  /*0340*/  LEA.HI R7, R7, R4, RZ, 0x8 ;  /* 0x0000000407077211 */ /* 0x000fc600078f40ff */
[----:B------:R-:W-:Y:S02]  /*0350*/  IMAD.SHL.U32 R4, R6, 0x8, RZ ;  /* 0x0000000806047824 */ /* 0x000fe400078e00ff */
[----:B------:R-:W-:-:S03]  /*0360*/  IMAD.MOV R6, RZ, RZ, -R6 ;  /* 0x000000ffff067224 */ /* 0x000fc600078e0a06 */
[----:B------:R-:W-:Y:S01]  /*0370*/  LEA.HI.SX32 R7, R7, -R4, 0x18 ;  /* 0x8000000407077211 */ /* 0x000fe200078fc2ff */
[----:B------:R-:W-:Y:S02]  /*0380*/  IMAD R13, R0, R6, R5 ;  /* 0x00000006000d7224 */ /* 0x000fe400078e0205 */
[----:B------:R-:W-:Y:S01]  /*0390*/  IMAD.MOV.U32 R6, RZ, RZ, RZ ;  /* 0x000000ffff067224 */ /* 0x000fe200078e00ff */
[----:B------:R-:W-:-:S04]  /*03a0*/  VIMNMX R8, PT, PT, R7, 0x8, PT ;  /* 0x0000000807087848 */ /* 0x000fc80003fe0100 */
[-C--:B------:R-:W-:Y:S02]  /*03b0*/  IABS R10, R8.reuse ;  /* 0x00000008000a7213 */ /* 0x080fe40000000000 */
[----:B------:R-:W-:Y:S02]  /*03c0*/  IABS R0, R8 ;  /* 0x0000000800007213 */ /* 0x000fe40000000000 */
[----:B------:R-:W0:Y:S08]  /*03d0*/  I2F.RP R9, R10 ;  /* 0x0000000a00097306 */ /* 0x000e300000209400 */
[----:B0-----:R-:W0:Y:S02]  /*03e0*/  MUFU.RCP R9, R9 ;  /* 0x0000000900097308 */ /* 0x001e240000001000 */
[----:B0-----:R-:W-:-:S06]  /*03f0*/  VIADD R7, R9, 0xffffffe ;  /* 0x0ffffffe09077836 */ /* 0x001fcc0000000000 */
[----:B------:R-:W0:Y:S02]  /*0400*/  F2I.FTZ.U32.TRUNC.NTZ R7, R7 ;  /* 0x0000000700077305 */ /* 0x000e24000021f000 */
[----:B0-----:R-:W-:-:S04]  /*0410*/  IMAD.MOV R11, RZ, RZ, -R7 ;  /* 0x000000ffff0b7224 */ /* 0x001fc800078e0a07 */
[----:B------:R-:W-:Y:S01]  /*0420*/  IMAD.MOV.U32 R5, RZ, RZ, R11 ;  /* 0x000000ffff057224 */ /* 0x000fe200078e000b */
[----:B------:R-:W-:-:S03]  /*0430*/  IABS R11, R13 ;  /* 0x0000000d000b7213 */ /* 0x000fc60000000000 */
[----:B------:R-:W-:-:S04]  /*0440*/  IMAD R5, R5, R10, RZ ;  /* 0x0000000a05057224 */ /* 0x000fc800078e02ff */
[----:B------:R-:W-:-:S04]  /*0450*/  IMAD.HI.U32 R6, R7, R5, R6 ;  /* 0x0000000507067227 */ /* 0x000fc800078e0006 */
[----:B------:R-:W-:Y:S02]  /*0460*/  IMAD.MOV R5, RZ, RZ, -R0 ;  /* 0x000000ffff057224 */ /* 0x000fe400078e0a00 */
[----:B------:R-:W-:Y:S01]  /*0470*/  IMAD.HI.U32 R0, R6, R11, RZ ;  /* 0x0000000b06007227 */ /* 0x000fe200078e00ff */
[----:B--2---:R-:W-:-:S03]  /*0480*/  LOP3.LUT R6, R28, 0x3f, RZ, 0xc0, !PT ;  /* 0x0000003f1c067812 */ /* 0x004fc600078ec0ff */
[----:B------:R-:W-:-:S05]  /*0490*/  IMAD R5, R0, R5, R11 ;  /* 0x0000000500057224 */ /* 0x000fca00078e020b */
[----:B------:R-:W-:-:S13]  /*04a0*/  ISETP.GT.U32.AND P1, PT, R10, R5, PT ;  /* 0x000000050a00720c */ /* 0x000fda0003f24070 */
[----:B------:R-:W-:Y:S02]  /*04b0*/  @!P1 IMAD.IADD R5, R5, 0x1, -R10 ;  /* 0x0000000105059824 */ /* 0x000fe400078e0a0a */
[----:B------:R-:W-:Y:S01]  /*04c0*/  @!P1 VIADD R0, R0, 0x1 ;  /* 0x0000000100009836 */ /* 0x000fe20000000000 */
[----:B------:R-:W-:Y:S02]  /*04d0*/  ISETP.NE.AND P1, PT, R8, RZ, PT ;  /* 0x000000ff0800720c */ /* 0x000fe40003f25270 */
[----:B------:R-:W-:Y:S02]  /*04e0*/  ISETP.GE.U32.AND P0, PT, R5, R10, PT ;  /* 0x0000000a0500720c */ /* 0x000fe40003f06070 */
[----:B------:R-:W-:Y:S02]  /*04f0*/  CS2R R10, SRZ ;  /* 0x00000000000a7805 */ /* 0x000fe4000001ff00 */
[----:B------:R-:W-:-:S04]  /*0500*/  LOP3.LUT R5, R13, R8, RZ, 0x3c, !PT ;  /* 0x000000080d057212 */ /* 0x000fc800078e3cff */
[----:B------:R-:W-:-:S05]  /*0510*/  ISETP.GE.AND P2, PT, R5, RZ, PT ;  /* 0x000000ff0500720c */ /* 0x000fca0003f46270 */
[----:B------:R-:W-:-:S08]  /*0520*/  @P0 VIADD R0, R0, 0x1 ;  /* 0x0000000100000836 */ /* 0x000fd00000000000 */
[----:B------:R-:W-:Y:S01]  /*0530*/  @!P2 IMAD.MOV R0, RZ, RZ, -R0 ;  /* 0x000000ffff00a224 */ /* 0x000fe200078e0a00 */
[----:B------:R-:W-:-:S05]  /*0540*/  @!P1 LOP3.LUT R0, RZ, R8, RZ, 0x33, !PT ;  /* 0x00000008ff009212 */ /* 0x000fca00078e33ff */
[----:B------:R-:W-:Y:S02]  /*0550*/  IMAD.MOV R5, RZ, RZ, -R0 ;  /* 0x000000ffff057224 */ /* 0x000fe400078e0a00 */
[----:B------:R-:W-:Y:S02]  /*0560*/  IMAD.SHL.U32 R28, R0, 0x20, RZ ;  /* 0x00000020001c7824 */ /* 0x000fe400078e00ff */
[----:B------:R-:W-:Y:S01]  /*0570*/  IMAD R5, R8, R5, R13 ;  /* 0x0000000508057224 */ /* 0x000fe200078e020d */
[----:B------:R-:W-:Y:S02]  /*0580*/  CS2R R8, SRZ ;  /* 0x0000000000087805 */ /* 0x000fe4000001ff00 */
[----:B------:R-:W-:Y:S01]  /*0590*/  CS2R R12, SRZ ;  /* 0x00000000000c7805 */ /* 0x000fe2000001ff00 */
[----:B------:R-:W-:-:S04]  /*05a0*/  IMAD.IADD R5, R4, 0x1, R5 ;  /* 0x0000000104057824 */ /* 0x000fc800078e0205 */
[----:B------:R-:W-:Y:S01]  /*05b0*/  IMAD R29, R5, 0x100, R6 ;  /* 0x00000100051d7824 */ /* 0x000fe200078e0206 */
[----:B------:R-:W-:Y:S02]  /*05c0*/  CS2R R4, SRZ ;  /* 0x0000000000047805 */ /* 0x000fe4000001ff00 */
[----:B------:R-:W-:Y:S01]  /*05d0*/  CS2R R6, SRZ ;  /* 0x0000000000067805 */ /* 0x000fe2000001ff00 */
[C---:B------:R-:W-:Y:S01]  /*05e0*/  VIADD R0, R29.reuse, 0x40 ;  /* 0x000000401d007836 */ /* 0x040fe20000000000 */
[----:B------:R-:W-:Y:S04]  /*05f0*/  STL [R1+0x848], R29 ;  /* 0x0008481d01007387 */ /* 0x000fe80000100800 */
[----:B------:R-:W-:Y:S04]  /*0600*/  STL [R1+0x1c], RZ ;  /* 0x00001cff01007387 */ /* 0x000fe80000100800 */
[----:B------:R-:W-:Y:S04]  /*0610*/  STL [R1], RZ ;  /* 0x000000ff01007387 */ /* 0x000fe80000100800 */
[----:B------:R-:W-:Y:S04]  /*0620*/  STL [R1+0x4], RZ ;  /* 0x000004ff01007387 */ /* 0x000fe80000100800 */
        /* <DEDUP_REMOVED lines=34> */
[----:B------:R0:W-:Y:S02]  /*0850*/  STL [R1+0x84c], R28 ;  /* 0x00084c1c01007387 */ /* 0x0001e40000100800 */
[----:B0-----:R-:W-:-:S05]  /*0860*/  VIADD R28, R29, 0x80 ;  /* 0x000000801d1c7836 */ /* 0x001fca0000000000 */
[----:B------:R0:W-:Y:S02]  /*0870*/  STL [R1+0x854], R28 ;  /* 0x0008541c01007387 */ /* 0x0001e40000100800 */
[----:B0-----:R-:W-:-:S05]  /*0880*/  VIADD R28, R29, 0xc0 ;  /* 0x000000c01d1c7836 */ /* 0x001fca0000000000 */
[----:B------:R0:W-:Y:S04]  /*0890*/  STL [R1+0x858], R28 ;  /* 0x0008581c01007387 */ /* 0x0001e80000100800 */
[----:B------:R1:W-:Y:S01]  /*08a0*/  STL [R1+0x850], R0 ;  /* 0x0008500001007387 */ /* 0x0003e20000100800 */
[----:B0-----:R-:W0:Y:S02]  /*08b0*/  S2R R28, SR_TID.X ;  /* 0x00000000001c7919 */ /* 0x001e240000002100 */
[----:B0-----:R-:W-:Y:S01]  /*08c0*/  LOP3.LUT R28, R28, 0x20, RZ, 0xc0, !PT ;  /* 0x000000201c1c7812 */ /* 0x001fe200078ec0ff */
[----:B-1-3--:R-:W-:Y:S06]  /*08d0*/  BRA.U !UP0, `(.L_x_0) ;  /* 0x000000dd084c7547 */ /* 0x00afec000b800000 */
[----:B------:R-:W2:Y:S04]  /*08e0*/  LDL R25, [R1+0x858] ;  /* 0x0008580001197983 */ /* 0x000ea80000100800 */
[----:B------:R-:W3:Y:S04]  /*08f0*/  LDL R26, [R1+0x854] ;  /* 0x00085400011a7983 */ /* 0x000ee80000100800 */
[----:B------:R-:W4:Y:S01]  /*0900*/  LDL R24, [R1+0x84c] ;  /* 0x00084c0001187983 */ /* 0x000f220000100800 */
[----:B------:R-:W-:Y:S01]  /*0910*/  IMAD.MOV.U32 R27, RZ, RZ, R0 ;  /* 0x000000ffff1b7224 */ /* 0x000fe200078e0000 */
[----:B------:R-:W-:Y:S01]  /*0920*/  IABS R5, R2 ;  /* 0x0000000200057213 */ /* 0x000fe20000000000 */
[----:B------:R-:W0:Y:S01]  /*0930*/  LDCU UR8, c[0x0][0x3b0] ;  /* 0x00007600ff0877ac */ /* 0x000e220008000800 */
[----:B------:R-:W-:-:S02]  /*0940*/  IABS R0, R3 ;  /* 0x0000000300007213 */ /* 0x000fc40000000000 */
[----:B------:R-:W1:Y:S01]  /*0950*/  I2F.RP R10, R5 ;  /* 0x00000005000a7306 */ /* 0x000e620000209400 */
[----:B------:R-:W0:Y:S01]  /*0960*/  LDCU UR9, c[0x0][0x3a4] ;  /* 0x00007480ff0977ac */ /* 0x000e220008000800 */
[----:B------:R-:W0:Y:S06]  /*0970*/  LDCU UR10, c[0x0][0x3a0] ;  /* 0x00007400ff0a77ac */ /* 0x000e2c0008000800 */
[----:B------:R-:W0:Y:S01]  /*0980*/  I2F.RP R4, R0 ;  /* 0x0000000000047306 */ /* 0x000e220000209400 */
[----:B------:R-:W-:Y:S01]  /*0990*/  USHF.R.S32.HI UR7, URZ, 0x1f, UR6 ;  /* 0x0000001fff077899 */ /* 0x000fe20008011406 */
[----:B------:R-:W2:Y:S01]  /*09a0*/  LDCU.64 UR4, c[0x0][0x380] ;  /* 0x00007000ff0477ac */ /* 0x000ea20008000a00 */
[----:B------:R-:W2:Y:S05]  /*09b0*/  LDCU UR14, c[0x0][0x3a8] ;  /* 0x00007500ff0e77ac */ /* 0x000eaa0008000800 */
[----:B-1----:R-:W1:Y:S01]  /*09c0*/  MUFU.RCP R10, R10 ;  /* 0x0000000a000a7308 */ /* 0x002e620000001000 */
[----:B------:R-:W2:Y:S07]  /*09d0*/  LDCU UR11, c[0x0][0x3ac] ;  /* 0x00007580ff0b77ac */ /* 0x000eae0008000800 */
[----:B0-----:R-:W0:Y:S01]  /*09e0*/  MUFU.RCP R4, R4 ;  /* 0x0000000400047308 */ /* 0x001e220000001000 */
[----:B-1----:R-:W-:-:S07]  /*09f0*/  VIADD R8, R10, 0xffffffe ;  /* 0x0ffffffe0a087836 */ /* 0x002fce0000000000 */
[----:B------:R1:W1:Y:S01]  /*0a00*/  F2I.FTZ.U32.TRUNC.NTZ R9, R8 ;  /* 0x0000000800097305 */ /* 0x000262000021f000 */
[----:B0-----:R-:W-:-:S07]  /*0a10*/  VIADD R6, R4, 0xffffffe ;  /* 0x0ffffffe04067836 */ /* 0x001fce0000000000 */
[----:B------:R0:W0:Y:S01]  /*0a20*/  F2I.FTZ.U32.TRUNC.NTZ R7, R6 ;  /* 0x0000000600077305 */ /* 0x000022000021f000 */
[----:B-1----:R-:W-:Y:S02]  /*0a30*/  IMAD.MOV.U32 R8, RZ, RZ, RZ ;  /* 0x000000ffff087224 */ /* 0x002fe400078e00ff */
[----:B------:R-:W-:Y:S02]  /*0a40*/  IMAD.MOV R12, RZ, RZ, -R9 ;  /* 0x000000ffff0c7224 */ /* 0x000fe400078e0a09 */
[----:B0-----:R-:W-:Y:S02]  /*0a50*/  IMAD.MOV.U32 R6, RZ, RZ, RZ ;  /* 0x000000ffff067224 */ /* 0x001fe400078e00ff */
[----:B------:R-:W-:Y:S02]  /*0a60*/  IMAD R11, R12, R5, RZ ;  /* 0x000000050c0b7224 */ /* 0x000fe400078e02ff */
[----:B------:R-:W-:-:S04]  /*0a70*/  IMAD.MOV R19, RZ, RZ, -R7 ;  /* 0x000000ffff137224 */ /* 0x000fc800078e0a07 */
[----:B------:R-:W-:Y:S01]  /*0a80*/  IMAD R19, R19, R0, RZ ;  /* 0x0000000013137224 */ /* 0x000fe200078e02ff */
[----:B------:R-:W-:Y:S01]  /*0a90*/  IABS R16, R27 ;  /* 0x0000001b00107213 */ /* 0x000fe20000000000 */
[----:B------:R-:W-:-:S04]  /*0aa0*/  IMAD.HI.U32 R9, R9, R11, R8 ;  /* 0x0000000b09097227 */ /* 0x000fc800078e0008 */
[----:B------:R-:W-:Y:S01]  /*0ab0*/  IMAD.HI.U32 R19, R7, R19, R6 ;  /* 0x0000001307137227 */ /* 0x000fe200078e0006 */
[----:B------:R-:W-:-:S03]  /*0ac0*/  IABS R6, R29 ;  /* 0x0000001d00067213 */ /* 0x000fc60000000000 */
[----:B------:R-:W-:Y:S01]  /*0ad0*/  IMAD.HI.U32 R11, R9, R16, RZ ;  /* 0x00000010090b7227 */ /* 0x000fe200078e00ff */
[----:B------:R0:W-:Y:S01]  /*0ae0*/  STL [R1+0x87c], R3 ;  /* 0x00087c0301007387 */ /* 0x0001e20000100800 */
[----:B--2---:R-:W-:Y:S02]  /*0af0*/  IABS R10, R25 ;  /* 0x00000019000a7213 */ /* 0x004fe40000000000 */
[----:B---3--:R-:W-:-:S03]  /*0b00*/  IABS R14, R26 ;  /* 0x0000001a000e7213 */ /* 0x008fc60000000000 */
[----:B------:R-:W-:-:S04]  /*0b10*/  IMAD.HI.U32 R4, R9, R10, RZ ;  /* 0x0000000a09047227 */ /* 0x000fc800078e00ff */
[----:B------:R-:W-:-:S04]  /*0b20*/  IMAD.HI.U32 R8, R9, R14, RZ ;  /* 0x0000000e09087227 */ /* 0x000fc800078e00ff */
[----:B------:R-:W-:Y:S01]  /*0b30*/  IMAD.HI.U32 R9, R9, R6, RZ ;  /* 0x0000000609097227 */ /* 0x000fe200078e00ff */
[----:B----4-:R-:W-:-:S03]  /*0b40*/  LEA.HI R12, R28, R24, RZ, 0x1b ;  /* 0x000000181c0c7211 */ /* 0x010fc600078fd8ff */
[----:B------:R-:W-:-:S04]  /*0b50*/  IMAD.MOV R9, RZ, RZ, -R9 ;  /* 0x000000ffff097224 */ /* 0x000fc800078e0a09 */
[C---:B------:R-:W-:Y:S02]  /*0b60*/  IMAD R6, R5.reuse, R9, R6 ;  /* 0x0000000905067224 */ /* 0x040fe400078e0206 */
[----:B------:R-:W-:Y:S02]  /*0b70*/  VIADD R7, R12, 0x1c ;  /* 0x0000001c0c077836 */ /* 0x000fe40000000000 */
[----:B------:R-:W-:Y:S01]  /*0b80*/  IMAD.MOV R8, RZ, RZ, -R8 ;  /* 0x000000ffff087224 */ /* 0x000fe200078e0a08 */
[----:B------:R-:W-:Y:S02]  /*0b90*/  ISETP.GT.U32.AND P6, PT, R5, R6, PT ;  /* 0x000000060500720c */ /* 0x000fe40003fc4070 */
[----:B------:R-:W-:Y:S02]  /*0ba0*/  ISETP.GE.AND P5, PT, R7, RZ, PT ;  /* 0x000000ff0700720c */ /* 0x000fe40003fa6270 */
[----:B------:R-:W-:Y:S01]  /*0bb0*/  IABS R17, R7 ;  /* 0x0000000700117213 */ /* 0x000fe20000000000 */
[----:B------:R-:W-:-:S02]  /*0bc0*/  IMAD.MOV R7, RZ, RZ, -R11 ;  /* 0x000000ffff077224 */ /* 0x000fc400078e0a0b */
[----:B------:R-:W-:Y:S02]  /*0bd0*/  IMAD R11, R5, R8, R14 ;  /* 0x00000008050b7224 */ /* 0x000fe400078e020e */
[----:B------:R-:W-:-:S03]  /*0be0*/  IMAD.MOV R4, RZ, RZ, -R4 ;  /* 0x000000ffff047224 */ /* 0x000fc600078e0a04 */
[C---:B------:R-:W-:Y:S01]  /*0bf0*/  ISETP.GT.U32.AND P0, PT, R5.reuse, R11, PT ;  /* 0x0000000b0500720c */ /* 0x040fe20003f04070 */
[----:B------:R-:W-:Y:S02]  /*0c00*/  IMAD R10, R5, R4, R10 ;  /* 0x00000004050a7224 */ /* 0x000fe400078e020a */
[----:B------:R-:W-:-:S03]  /*0c10*/  @!P6 IMAD.IADD R6, R6, 0x1, -R5 ;  /* 0x000000010606e824 */ /* 0x000fc600078e0a05 */
[C---:B------:R-:W-:Y:S02]  /*0c20*/  ISETP.GT.U32.AND P1, PT, R5.reuse, R10, PT ;  /* 0x0000000a0500720c */ /* 0x040fe40003f24070 */
[C---:B------:R-:W-:Y:S01]  /*0c30*/  ISETP.GT.U32.AND P6, PT, R5.reuse, R6, PT ;  /* 0x000000060500720c */ /* 0x040fe20003fc4070 */
[----:B------:R-:W-:-:S04]  /*0c40*/  IMAD R7, R5, R7, R16 ;  /* 0x0000000705077224 */ /* 0x000fc800078e0210 */
[----:B------:R-:W-:Y:S01]  /*0c50*/  @!P0 IMAD.IADD R11, R11, 0x1, -R5 ;  /* 0x000000010b0b8824 */ /* 0x000fe200078e0a05 */
[----:B------:R-:W-:Y:S01]  /*0c60*/  ISETP.GT.U32.AND P3, PT, R5, R7, PT ;  /* 0x000000070500720c */ /* 0x000fe20003f64070 */
[----:B------:R-:W-:-:S03]  /*0c70*/  VIADD R4, R12, 0x1e ;  /* 0x0000001e0c047836 */ /* 0x000fc60000000000 */
[C---:B------:R-:W-:Y:S01]  /*0c80*/  ISETP.GT.U32.AND P0, PT, R5.reuse, R11, PT ;  /* 0x0000000b0500720c */ /* 0x040fe20003f04070 */
[--C-:B------:R-:W-:Y:S02]  /*0c90*/  @!P1 IMAD.IADD R10, R10, 0x1, -R5.reuse ;  /* 0x000000010a0a9824 */ /* 0x100fe400078e0a05 */
[----:B------:R-:W-:Y:S01]  /*0ca0*/  @!P6 IMAD.IADD R6, R6, 0x1, -R5 ;  /* 0x000000010606e824 */ /* 0x000fe200078e0a05 */
[----:B------:R-:W-:Y:S02]  /*0cb0*/  ISETP.GE.AND P6, PT, R26, RZ, PT ;  /* 0x000000ff1a00720c */ /* 0x000fe40003fc6270 */
[----:B------:R-:W-:Y:S02]  /*0cc0*/  IABS R18, R4 ;  /* 0x0000000400127213 */ /* 0x000fe40000000000 */
[----:B------:R-:W-:Y:S01]  /*0cd0*/  ISETP.GT.U32.AND P1, PT, R5, R10, PT ;  /* 0x0000000a0500720c */ /* 0x000fe20003f24070 */
[----:B------:R-:W-:Y:S01]  /*0ce0*/  VIADD R13, R12, 0x1a ;  /* 0x0000001a0c0d7836 */ /* 0x000fe20000000000 */
[----:B------:R-:W-:Y:S01]  /*0cf0*/  ISETP.GE.AND P2, PT, R4, RZ, PT ;  /* 0x000000ff0400720c */ /* 0x000fe20003f46270 */
[----:B------:R-:W-:-:S04]  /*0d00*/  IMAD.HI.U32 R4, R19, R18, RZ ;  /* 0x0000001213047227 */ /* 0x000fc800078e00ff */
[--C-:B------:R-:W-:Y:S01]  /*0d10*/  @!P3 IMAD.IADD R7, R7, 0x1, -R5.reuse ;  /* 0x000000010707b824 */ /* 0x100fe200078e0a05 */
[----:B------:R-:W-:Y:S01]  /*0d20*/  IABS R16, R13 ;  /* 0x0000000d00107213 */ /* 0x000fe20000000000 */
[----:B------:R-:W-:Y:S02]  /*0d30*/  @!P0 IMAD.IADD R11, R11, 0x1, -R5 ;  /* 0x000000010b0b8824 */ /* 0x000fe400078e0a05 */
[----:B------:R-:W-:Y:S01]  /*0d40*/  IMAD.MOV R9, RZ, RZ, -R4 ;  /* 0x000000ffff097224 */ /* 0x000fe200078e0a04 */
[----:B------:R-:W-:Y:S01]  /*0d50*/  ISETP.GT.U32.AND P3, PT, R5, R7, PT ;  /* 0x000000070500720c */ /* 0x000fe20003f64070 */
[----:B------:R-:W-:Y:S01]  /*0d60*/  @!P6 IMAD.MOV R11, RZ, RZ, -R11 ;  /* 0x000000ffff0be224 */ /* 0x000fe200078e0a0b */
[----:B------:R-:W-:Y:S01]  /*0d70*/  ISETP.GE.AND P6, PT, R29, RZ, PT ;  /* 0x000000ff1d00720c */ /* 0x000fe20003fc6270 */
[----:B------:R-:W-:Y:S02]  /*0d80*/  IMAD R18, R0, R9, R18 ;  /* 0x0000000900127224 */ /* 0x000fe400078e0212 */
[----:B------:R-:W-:-:S04]  /*0d90*/  IMAD.HI.U32 R9, R19, R16, RZ ;  /* 0x0000001013097227 */ /* 0x000fc800078e00ff */
[----:B------:R-:W-:Y:S01]  /*0da0*/  @!P1 IMAD.IADD R10, R10, 0x1, -R5 ;  /* 0x000000010a0a9824 */ /* 0x000fe200078e0a05 */
[----:B------:R-:W-:Y:S01]  /*0db0*/  ISETP.GE.AND P1, PT, R25, RZ, PT ;  /* 0x000000ff1900720c */ /* 0x000fe20003f26270 */
[----:B------:R-:W-:Y:S02]  /*0dc0*/  VIADD R4, R12, 0x14 ;  /* 0x000000140c047836 */ /* 0x000fe40000000000 */
[----:B------:R-:W-:Y:S01]  /*0dd0*/  IMAD.MOV R9, RZ, RZ, -R9 ;  /* 0x000000ffff097224 */ /* 0x000fe200078e0a09 */
[----:B------:R-:W-:Y:S02]  /*0de0*/  ISETP.GE.AND P4, PT, R13, RZ, PT ;  /* 0x000000ff0d00720c */ /* 0x000fe40003f86270 */
[----:B------:R-:W-:Y:S01]  /*0df0*/  IABS R13, R4 ;  /* 0x00000004000d7213 */ /* 0x000fe20000000000 */
[----:B------:R-:W-:Y:S02]  /*0e00*/  IMAD R16, R0, R9, R16 ;  /* 0x0000000900107224 */ /* 0x000fe400078e0210 */
[----:B------:R-:W-:-:S02]  /*0e10*/  VIADD R15, R12, 0x18 ;  /* 0x000000180c0f7836 */ /* 0x000fc40000000000 */
[----:B------:R-:W-:Y:S01]  /*0e20*/  @!P3 IMAD.IADD R7, R7, 0x1, -R5 ;  /* 0x000000010707b824 */ /* 0x000fe200078e0a05 */
[----:B------:R-:W-:Y:S01]  /*0e30*/  ISETP.GT.U32.AND P3, PT, R0, R18, PT ;  /* 0x000000120000720c */ /* 0x000fe20003f64070 */
[----:B------:R-:W-:-:S04]  /*0e40*/  IMAD.HI.U32 R8, R19, R17, RZ ;  /* 0x0000001113087227 */ /* 0x000fc800078e00ff */
[----:B------:R-:W-:Y:S01]  /*0e50*/  @!P6 IMAD.MOV R6, RZ, RZ, -R6 ;  /* 0x000000ffff06e224 */ /* 0x000fe200078e0a06 */
[----:B------:R-:W-:Y:S01]  /*0e60*/  ISETP.GT.U32.AND P6, PT, R0, R16, PT ;  /* 0x000000100000720c */ /* 0x000fe20003fc4070 */
[----:B------:R-:W-:Y:S01]  /*0e70*/  IMAD.HI.U32 R22, R19, R13, RZ ;  /* 0x0000000d13167227 */ /* 0x000fe200078e00ff */
[----:B------:R-:W-:-:S03]  /*0e80*/  IABS R14, R15 ;  /* 0x0000000f000e7213 */ /* 0x000fc60000000000 */
[----:B------:R-:W-:Y:S01]  /*0e90*/  @!P1 IMAD.MOV R10, RZ, RZ, -R10 ;  /* 0x000000ffff0a9224 */ /* 0x000fe200078e0a0a */
[----:B------:R-:W-:Y:S01]  /*0ea0*/  ISETP.GE.AND P1, PT, R27, RZ, PT ;  /* 0x000000ff1b00720c */ /* 0x000fe20003f26270 */
[----:B------:R-:W-:Y:S02]  /*0eb0*/  IMAD.MOV R8, RZ, RZ, -R8 ;  /* 0x000000ffff087224 */ /* 0x000fe400078e0a08 */
[----:B------:R-:W-:Y:S02]  /*0ec0*/  IMAD.MOV R22, RZ, RZ, -R22 ;  /* 0x000000ffff167224 */ /* 0x000fe400078e0a16 */
[----:B------:R-:W-:Y:S02]  /*0ed0*/  IMAD R17, R0, R8, R17 ;  /* 0x0000000800117224 */ /* 0x000fe400078e0211 */
[----:B------:R-:W-:Y:S02]  /*0ee0*/  VIADD R8, R12, 0x16 ;  /* 0x000000160c087836 */ /* 0x000fe40000000000 */
[----:B------:R-:W-:-:S04]  /*0ef0*/  IMAD.HI.U32 R20, R19, R14, RZ ;  /* 0x0000000e13147227 */ /* 0x000fc800078e00ff */
[----:B------:R-:W-:Y:S01]  /*0f00*/  IMAD R13, R0, R22, R13 ;  /* 0x00000016000d7224 */ /* 0x000fe200078e020d */
[----:B------:R-:W-:Y:S01]  /*0f10*/  IABS R9, R8 ;  /* 0x0000000800097213 */ /* 0x000fe20000000000 */
[----:B------:R-:W-:Y:S01]  /*0f20*/  IMAD.MOV R5, RZ, RZ, -R20 ;  /* 0x000000ffff057224 */ /* 0x000fe200078e0a14 */
[----:B------:R-:W-:Y:S01]  /*0f30*/  LOP3.LUT R20, RZ, R2, RZ, 0x33, !PT ;  /* 0x00000002ff147212 */ /* 0x000fe200078e33ff */
[--C-:B------:R-:W-:Y:S01]  /*0f40*/  @!P3 IMAD.IADD R18, R18, 0x1, -R0.reuse ;  /* 0x000000011212b824 */ /* 0x100fe200078e0a00 */
[----:B------:R-:W-:Y:S01]  /*0f50*/  ISETP.NE.AND P3, PT, R2, RZ, PT ;  /* 0x000000ff0200720c */ /* 0x000fe20003f65270 */
[----:B------:R-:W-:Y:S01]  /*0f60*/  @!P6 IMAD.IADD R16, R16, 0x1, -R0 ;  /* 0x000000011010e824 */ /* 0x000fe200078e0a00 */
[C---:B------:R-:W-:Y:S01]  /*0f70*/  ISETP.GT.U32.AND P6, PT, R0.reuse, R13, PT ;  /* 0x0000000d0000720c */ /* 0x040fe20003fc4070 */
[----:B------:R-:W-:Y:S01]  /*0f80*/  @!P1 IMAD.MOV R7, RZ, RZ, -R7 ;  /* 0x000000ffff079224 */ /* 0x000fe200078e0a07 */
[----:B------:R-:W-:Y:S01]  /*0f90*/  ISETP.GT.U32.AND P1, PT, R0, R18, PT ;  /* 0x000000120000720c */ /* 0x000fe20003f24070 */
[----:B------:R-:W-:Y:S01]  /*0fa0*/  IMAD.HI.U32 R21, R19, R9, RZ ;  /* 0x0000000913157227 */ /* 0x000fe200078e00ff */
[----:B0-----:R-:W-:-:S03]  /*0fb0*/  SEL R3, R20, R10, !P3 ;  /* 0x0000000a14037207 */ /* 0x001fc60005800000 */
[----:B------:R-:W-:Y:S01]  /*0fc0*/  IMAD R14, R0, R5, R14 ;  /* 0x00000005000e7224 */ /* 0x000fe200078e020e */
[----:B------:R-:W-:Y:S01]  /*0fd0*/  SEL R10, R20, R11, !P3 ;  /* 0x0000000b140a7207 */ /* 0x000fe20005800000 */
[----:B------:R-:W-:Y:S01]  /*0fe0*/  IMAD.MOV R21, RZ, RZ, -R21 ;  /* 0x000000ffff157224 */ /* 0x000fe200078e0a15 */
[----:B------:R0:W-:Y:S01]  /*0ff0*/  STL [R1+0x18], R3 ;  /* 0x0000180301007387 */ /* 0x0001e20000100800 */
[----:B------:R-:W-:Y:S01]  /*1000*/  VIADD R5, R12, 0x12 ;  /* 0x000000120c057836 */ /* 0x000fe20000000000 */
[----:B------:R-:W-:Y:S01]  /*1010*/  SEL R7, R20, R7, !P3 ;  /* 0x0000000714077207 */ /* 0x000fe20005800000 */
[----:B------:R-:W-:Y:S02]  /*1020*/  VIADD R24, R12, 0x10 ;  /* 0x000000100c187836 */ /* 0x000fe40000000000 */
[----:B------:R-:W-:Y:S01]  /*1030*/  IMAD R9, R0, R21, R9 ;  /* 0x0000001500097224 */ /* 0x000fe200078e0209 */
[----:B0-----:R-:W-:Y:S02]  /*1040*/  SEL R3, R20, R6, !P3 ;  /* 0x0000000614037207 */ /* 0x001fe40005800000 */
[----:B------:R-:W-:Y:S01]  /*1050*/  ISETP.GT.U32.AND P3, PT, R0, R14, PT ;  /* 0x0000000e0000720c */ /* 0x000fe20003f64070 */
[----:B------:R-:W-:Y:S01]  /*1060*/  @!P6 IMAD.IADD R13, R13, 0x1, -R0 ;  /* 0x000000010d0de824 */ /* 0x000fe200078e0a00 */
[----:B------:R-:W-:-:S02]  /*1070*/  IABS R22, R5 ;  /* 0x0000000500167213 */ /* 0x000fc40000000000 */
[----:B------:R-:W-:Y:S01]  /*1080*/  IABS R11, R24 ;  /* 0x00000018000b7213 */ /* 0x000fe20000000000 */
[----:B------:R-:W-:Y:S01]  /*1090*/  @!P1 IMAD.IADD R18, R18, 0x1, -R0 ;  /* 0x0000000112129824 */ /* 0x000fe200078e0a00 */
[C---:B------:R-:W-:Y:S01]  /*10a0*/  ISETP.GT.U32.AND P1, PT, R0.reuse, R9, PT ;  /* 0x000000090000720c */ /* 0x040fe20003f24070 */
[----:B------:R0:W-:Y:S01]  /*10b0*/  STL [R1+0xc], R10 ;  /* 0x00000c0a01007387 */ /* 0x0001e20000100800 */
[----:B------:R-:W-:Y:S01]  /*10c0*/  ISETP.GT.U32.AND P6, PT, R0, R13, PT ;  /* 0x0000000d0000720c */ /* 0x000fe20003fc4070 */
[C---:B------:R-:W-:Y:S02]  /*10d0*/  IMAD.HI.U32 R2, R19.reuse, R22, RZ ;  /* 0x0000001613027227 */ /* 0x040fe400078e00ff */
[----:B------:R1:W-:Y:S02]  /*10e0*/  STL [R1+0x10], R7 ;  /* 0x0000100701007387 */ /* 0x0003e40000100800 */
[----:B------:R-:W-:Y:S02]  /*10f0*/  VIADD R23, R12, 0xe ;  /* 0x0000000e0c177836 */ /* 0x000fe40000000000 */
[----:B0-----:R-:W-:-:S04]  /*1100*/  IMAD.HI.U32 R10, R19, R11, RZ ;  /* 0x0000000b130a7227 */ /* 0x001fc800078e00ff */
[----:B-1----:R-:W-:Y:S02]  /*1110*/  IMAD.MOV R7, RZ, RZ, -R2 ;  /* 0x000000ffff077224 */ /* 0x002fe400078e0a02 */
[----:B------:R-:W-:Y:S01]  /*1120*/  @!P3 IMAD.IADD R14, R14, 0x1, -R0 ;  /* 0x000000010e0eb824 */ /* 0x000fe200078e0a00 */
[C---:B------:R-:W-:Y:S01]  /*1130*/  ISETP.GT.U32.AND P3, PT, R0.reuse, R16, PT ;  /* 0x000000100000720c */ /* 0x040fe20003f64070 */
[----:B------:R-:W-:Y:S02]  /*1140*/  IMAD.MOV R10, RZ, RZ, -R10 ;  /* 0x000000ffff0a7224 */ /* 0x000fe400078e0a0a */
[C---:B------:R-:W-:Y:S01]  /*1150*/  IMAD R22, R0.reuse, R7, R22 ;  /* 0x0000000700167224 */ /* 0x040fe200078e0216 */
[----:B------:R-:W-:Y:S01]  /*1160*/  IABS R7, R23 ;  /* 0x0000001700077213 */ /* 0x000fe20000000000 */
[C---:B------:R-:W-:Y:S02]  /*1170*/  IMAD R11, R0.reuse, R10, R11 ;  /* 0x0000000a000b7224 */ /* 0x040fe400078e020b */
[--C-:B------:R-:W-:Y:S01]  /*1180*/  @!P1 IMAD.IADD R9, R9, 0x1, -R0.reuse ;  /* 0x0000000109099824 */ /* 0x100fe200078e0a00 */
[C---:B------:R-:W-:Y:S01]  /*1190*/  ISETP.GT.U32.AND P1, PT, R0.reuse, R14, PT ;  /* 0x0000000e0000720c */ /* 0x040fe20003f24070 */
[----:B------:R-:W-:Y:S01]  /*11a0*/  @!P6 IMAD.IADD R13, R13, 0x1, -R0 ;  /* 0x000000010d0de824 */ /* 0x000fe200078e0a00 */
[C---:B------:R-:W-:Y:S01]  /*11b0*/  ISETP.GT.U32.AND P6, PT, R0.reuse, R11, PT ;  /* 0x0000000b0000720c */ /* 0x040fe20003fc4070 */
[----:B------:R-:W-:Y:S01]  /*11c0*/  IMAD.HI.U32 R2, R19, R7, RZ ;  /* 0x0000000713027227 */ /* 0x000fe200078e00ff */
[----:B------:R-:W-:-:S03]  /*11d0*/  ISETP.GT.U32.AND P0, PT, R0, R17, PT ;  /* 0x000000110000720c */ /* 0x000fc60003f04070 */
[----:B------:R-:W-:Y:S02]  /*11e0*/  VIADD R21, R12, 0xc ;  /* 0x0000000c0c157836 */ /* 0x000fe40000000000 */
[----:B------:R-:W-:Y:S01]  /*11f0*/  @!P3 IMAD.IADD R16, R16, 0x1, -R0 ;  /* 0x000000011010b824 */ /* 0x000fe200078e0a00 */
[----:B------:R-:W-:Y:S01]  /*1200*/  ISETP.GT.U32.AND P3, PT, R0, R22, PT ;  /* 0x000000160000720c */ /* 0x000fe20003f64070 */
[----:B------:R-:W-:Y:S01]  /*1210*/  IMAD.MOV R2, RZ, RZ, -R2 ;  /* 0x000000ffff027224 */ /* 0x000fe200078e0a02 */
[----:B------:R-:W-:-:S03]  /*1220*/  IABS R6, R21 ;  /* 0x0000001500067213 */ /* 0x000fc60000000000 */
[C---:B------:R-:W-:Y:S02]  /*1230*/  IMAD R7, R0.reuse, R2, R7 ;  /* 0x0000000200077224 */ /* 0x040fe400078e0207 */
[----:B------:R-:W-:Y:S01]  /*1240*/  @!P2 IMAD.MOV R18, RZ, RZ, -R18 ;  /* 0x000000ffff12a224 */ /* 0x000fe200078e0a12 */
[----:B------:R-:W-:Y:S01]  /*1250*/  ISETP.GT.U32.AND P2, PT, R0, R9, PT ;  /* 0x000000090000720c */ /* 0x000fe20003f44070 */
[--C-:B------:R-:W-:Y:S01]  /*1260*/  @!P1 IMAD.IADD R14, R14, 0x1, -R0.reuse ;  /* 0x000000010e0e9824 */ /* 0x100fe200078e0a00 */
[----:B------:R-:W-:Y:S01]  /*1270*/  ISETP.GE.AND P1, PT, R8, RZ, PT ;  /* 0x000000ff0800720c */ /* 0x000fe20003f26270 */
[--C-:B------:R-:W-:Y:S01]  /*1280*/  @!P6 IMAD.IADD R11, R11, 0x1, -R0.reuse ;  /* 0x000000010b0be824 */ /* 0x100fe200078e0a00 */
[----:B------:R-:W-:Y:S01]  /*1290*/  ISETP.GT.U32.AND P6, PT, R0, R7, PT ;  /* 0x000000070000720c */ /* 0x000fe20003fc4070 */
[----:B------:R-:W-:Y:S02]  /*12a0*/  @!P0 IMAD.IADD R17, R17, 0x1, -R0 ;  /* 0x0000000111118824 */ /* 0x000fe400078e0a00 */
[----:B------:R-:W-:Y:S01]  /*12b0*/  IMAD.HI.U32 R8, R19, R6, RZ ;  /* 0x0000000613087227 */ /* 0x000fe200078e00ff */
[----:B------:R0:W-:Y:S03]  /*12c0*/  STL [R1+0x14], R3 ;  /* 0x0000140301007387 */ /* 0x0001e60000100800 */
[----:B------:R-:W-:Y:S01]  /*12d0*/  VIADD R25, R12, 0xa ;  /* 0x0000000a0c197836 */ /* 0x000fe20000000000 */
[----:B------:R-:W-:Y:S01]  /*12e0*/  ISETP.GT.U32.AND P0, PT, R0, R17, PT ;  /* 0x000000110000720c */ /* 0x000fe20003f04070 */
[----:B------:R-:W-:-:S02]  /*12f0*/  IMAD.MOV R8, RZ, RZ, -R8 ;  /* 0x000000ffff087224 */ /* 0x000fc400078e0a08 */
[----:B------:R-:W-:Y:S01]  /*1300*/  @!P3 IMAD.IADD R22, R22, 0x1, -R0 ;  /* 0x000000011616b824 */ /* 0x000fe200078e0a00 */
[----:B------:R-:W-:Y:S01]  /*1310*/  ISETP.GE.AND P3, PT, R5, RZ, PT ;  /* 0x000000ff0500720c */ /* 0x000fe20003f66270 */
[----:B0-----:R-:W-:Y:S01]  /*1320*/  VIADD R3, R12, 0x8 ;  /* 0x000000080c037836 */ /* 0x001fe20000000000 */
[----:B------:R-:W-:Y:S01]  /*1330*/  IABS R5, R25 ;  /* 0x0000001900057213 */ /* 0x000fe20000000000 */
[----:B------:R-:W-:-:S03]  /*1340*/  IMAD R6, R0, R8, R6 ;  /* 0x0000000800067224 */ /* 0x000fc600078e0206 */
[----:B------:R-:W-:Y:S01]  /*1350*/  IABS R8, R3 ;  /* 0x0000000300087213 */ /* 0x000fe20000000000 */
[----:B------:R-:W-:Y:S01]  /*1360*/  STL [R1+0x878], R18 ;  /* 0x0008781201007387 */ /* 0x000fe20000100800 */
[--C-:B------:R-:W-:Y:S01]  /*1370*/  @!P2 IMAD.IADD R9, R9, 0x1, -R0.reuse ;  /* 0x000000010909a824 */ /* 0x100fe200078e0a00 */
[----:B------:R-:W-:Y:S01]  /*1380*/  ISETP.GE.AND P2, PT, R4, RZ, PT ;  /* 0x000000ff0400720c */ /* 0x000fe20003f46270 */
[----:B------:R-:W-:Y:S01]  /*1390*/  IMAD.HI.U32 R29, R19, R5, RZ ;  /* 0x00000005131d7227 */ /* 0x000fe200078e00ff */
[----:B------:R0:W-:Y:S03]  /*13a0*/  STL [R1+0x8], R25 ;  /* 0x0000081901007387 */ /* 0x0001e60000100800 */
[----:B------:R-:W-:Y:S01]  /*13b0*/  @!P6 IMAD.IADD R7, R7, 0x1, -R0 ;  /* 0x000000010707e824 */ /* 0x000fe200078e0a00 */
[----:B------:R-:W-:Y:S01]  /*13c0*/  ISETP.GT.U32.AND P6, PT, R0, R6, PT ;  /* 0x000000060000720c */ /* 0x000fe20003fc4070 */
[----:B------:R-:W-:-:S02]  /*13d0*/  IMAD.MOV R29, RZ, RZ, -R29 ;  /* 0x000000ffff1d7224 */ /* 0x000fc400078e0a1d */
[----:B0-----:R-:W-:-:S04]  /*13e0*/  IMAD.HI.U32 R25, R19, R8, RZ ;  /* 0x0000000813197227 */ /* 0x001fc800078e00ff */
[----:B------:R-:W-:Y:S02]  /*13f0*/  @!P0 IMAD.IADD R17, R17, 0x1, -R0 ;  /* 0x0000000111118824 */ /* 0x000fe400078e0a00 */
[----:B------:R-:W-:Y:S02]  /*1400*/  IMAD.MOV R25, RZ, RZ, -R25 ;  /* 0x000000ffff197224 */ /* 0x000fe400078e0a19 */
[----:B------:R-:W-:Y:S02]  /*1410*/  VIADD R18, R12, 0x6 ;  /* 0x000000060c127836 */ /* 0x000fe40000000000 */
[C---:B------:R-:W-:Y:S02]  /*1420*/  IMAD R5, R0.reuse, R29, R5 ;  /* 0x0000001d00057224 */ /* 0x040fe400078e0205 */
[C---:B------:R-:W-:Y:S02]  /*1430*/  IMAD R8, R0.reuse, R25, R8 ;  /* 0x0000001900087224 */ /* 0x040fe400078e0208 */
[----:B------:R-:W-:Y:S01]  /*1440*/  @!P5 IMAD.MOV R17, RZ, RZ, -R17 ;  /* 0x000000ffff11d224 */ /* 0x000fe200078e0a11 */
[C---:B------:R-:W-:Y:S01]  /*1450*/  ISETP.GT.U32.AND P5, PT, R0.reuse, R22, PT ;  /* 0x000000160000720c */ /* 0x040fe20003fa4070 */
[----:B------:R-:W-:Y:S01]  /*1460*/  @!P1 IMAD.MOV R9, RZ, RZ, -R9 ;  /* 0x000000ffff099224 */ /* 0x000fe200078e0a09 */
[----:B------:R-:W-:Y:S01]  /*1470*/  IABS R10, R18 ;  /* 0x00000012000a7213 */ /* 0x000fe20000000000 */
[----:B------:R-:W-:Y:S01]  /*1480*/  @!P2 IMAD.MOV R13, RZ, RZ, -R13 ;  /* 0x000000ffff0da224 */ /* 0x000fe200078e0a0d */
[----:B------:R-:W-:Y:S01]  /*1490*/  ISETP.GT.U32.AND P1, PT, R0, R5, PT ;  /* 0x000000050000720c */ /* 0x000fe20003f24070 */
[----:B------:R-:W-:Y:S01]  /*14a0*/  @!P6 IMAD.IADD R6, R6, 0x1, -R0 ;  /* 0x000000010606e824 */ /* 0x000fe200078e0a00 */
[C---:B------:R-:W-:Y:S01]  /*14b0*/  ISETP.GT.U32.AND P2, PT, R0.reuse, R8, PT ;  /* 0x000000080000720c */ /* 0x040fe20003f44070 */
[----:B------:R-:W-:Y:S01]  /*14c0*/  IMAD.HI.U32 R28, R19, R10, RZ ;  /* 0x0000000a131c7227 */ /* 0x000fe200078e00ff */
[----:B------:R-:W2:Y:S02]  /*14d0*/  LDL.LU R29, [R1+0x8] ;  /* 0x00000800011d7983 */ /* 0x000ea40000300800 */
[----:B------:R-:W-:Y:S01]  /*14e0*/  ISETP.GT.U32.AND P6, PT, R0, R6, PT ;  /* 0x000000060000720c */ /* 0x000fe20003fc4070 */
[----:B------:R-:W-:-:S02]  /*14f0*/  IMAD.MOV R28, RZ, RZ, -R28 ;  /* 0x000000ffff1c7224 */ /* 0x000fc400078e0a1c */
[----:B------:R-:W-:Y:S02]  /*1500*/  @!P5 IMAD.IADD R22, R22, 0x1, -R0 ;  /* 0x000000011616d824 */ /* 0x000fe400078e0a00 */
[----:B------:R-:W-:Y:S01]  /*1510*/  IMAD R10, R0, R28, R10 ;  /* 0x0000001c000a7224 */ /* 0x000fe200078e020a */
[----:B------:R-:W-:Y:S01]  /*1520*/  IABS R25, R12 ;  /* 0x0000000c00197213 */ /* 0x000fe20000000000 */
[--C-:B------:R-:W-:Y:S01]  /*1530*/  @!P1 IMAD.IADD R5, R5, 0x1, -R0.reuse ;  /* 0x0000000105059824 */ /* 0x100fe200078e0a00 */
[C---:B------:R-:W-:Y:S01]  /*1540*/  ISETP.GE.AND P1, PT, R12.reuse, RZ, PT ;  /* 0x000000ff0c00720c */ /* 0x040fe20003f26270 */
[C---:B------:R-:W-:Y:S02]  /*1550*/  VIADD R2, R12.reuse, 0x4 ;  /* 0x000000040c027836 */ /* 0x040fe40000000000 */
[----:B------:R-:W-:Y:S02]  /*1560*/  VIADD R20, R12, 0x2 ;  /* 0x000000020c147836 */ /* 0x000fe40000000000 */
[----:B------:R-:W-:-:S02]  /*1570*/  @!P2 IMAD.IADD R8, R8, 0x1, -R0 ;  /* 0x000000010808a824 */ /* 0x000fc400078e0a00 */
[----:B------:R-:W-:Y:S01]  /*1580*/  IMAD.MOV.U32 R12, RZ, RZ, R22 ;  /* 0x000000ffff0c7224 */ /* 0x000fe200078e0016 */
[C---:B------:R-:W-:Y:S01]  /*1590*/  ISETP.GT.U32.AND P5, PT, R0.reuse, R10, PT ;  /* 0x0000000a0000720c */ /* 0x040fe20003fa4070 */
[----:B------:R-:W-:Y:S01]  /*15a0*/  @!P4 IMAD.MOV R16, RZ, RZ, -R16 ;  /* 0x000000ffff10c224 */ /* 0x000fe200078e0a10 */
[C---:B------:R-:W-:Y:S01]  /*15b0*/  ISETP.GT.U32.AND P4, PT, R0.reuse, R11, PT ;  /* 0x0000000b0000720c */ /* 0x040fe20003f84070 */
[----:B------:R-:W-:Y:S01]  /*15c0*/  @!P3 IMAD.MOV R12, RZ, RZ, -R12 ;  /* 0x000000ffff0cb224 */ /* 0x000fe200078e0a0c */
[----:B------:R-:W-:Y:S01]  /*15d0*/  ISETP.GT.U32.AND P3, PT, R0, R8, PT ;  /* 0x000000080000720c */ /* 0x000fe20003f64070 */
[----:B------:R-:W-:Y:S01]  /*15e0*/  @!P6 IMAD.IADD R6, R6, 0x1, -R0 ;  /* 0x000000010606e824 */ /* 0x000fe200078e0a00 */
[----:B------:R-:W-:-:S07]  /*15f0*/  ISETP.GE.AND P6, PT, R24, RZ, PT ;  /* 0x000000ff1800720c */ /* 0x000fce0003fc6270 */
[--C-:B------:R-:W-:Y:S02]  /*1600*/  @!P5 IMAD.IADD R10, R10, 0x1, -R0.reuse ;  /* 0x000000010a0ad824 */ /* 0x100fe400078e0a00 */
[--C-:B------:R-:W-:Y:S02]  /*1610*/  @!P4 IMAD.IADD R11, R11, 0x1, -R0.reuse ;  /* 0x000000010b0bc824 */ /* 0x100fe400078e0a00 */
[----:B------:R-:W-:Y:S01]  /*1620*/  @!P3 IMAD.IADD R8, R8, 0x1, -R0 ;  /* 0x000000010808b824 */ /* 0x000fe200078e0a00 */
[----:B------:R-:W-:Y:S01]  /*1630*/  ISETP.GE.AND P3, PT, R3, RZ, PT ;  /* 0x000000ff0300720c */ /* 0x000fe20003f66270 */
[----:B------:R-:W-:Y:S01]  /*1640*/  @!P6 IMAD.MOV R11, RZ, RZ, -R11 ;  /* 0x000000ffff0be224 */ /* 0x000fe200078e0a0b */
[----:B------:R-:W-:Y:S01]  /*1650*/  ISETP.GT.U32.AND P6, PT, R0, R10, PT ;  /* 0x0000000a0000720c */ /* 0x000fe20003fc4070 */
[----:B------:R-:W3:-:S12]  /*1660*/  LDL.LU R3, [R1+0x87c] ;  /* 0x00087c0001037983 */ /* 0x000ed80000300800 */
[----:B------:R-:W-:Y:S01]  /*1670*/  @!P6 IMAD.IADD R10, R10, 0x1, -R0 ;  /* 0x000000010a0ae824 */ /* 0x000fe200078e0a00 */
[----:B------:R-:W-:Y:S02]  /*1680*/  ISETP.GE.AND P6, PT, R18, RZ, PT ;  /* 0x000000ff1200720c */ /* 0x000fe40003fc6270 */
[----:B------:R-:W4:Y:S01]  /*1690*/  LDL.LU R18, [R1+0x878] ;  /* 0x0008780001127983 */ /* 0x000f220000300800 */
[----:B------:R-:W-:Y:S02]  /*16a0*/  ISETP.GE.AND P0, PT, R15, RZ, PT ;  /* 0x000000ff0f00720c */ /* 0x000fe40003f06270 */
[----:B------:R-:W-:-:S05]  /*16b0*/  IABS R15, R2 ;  /* 0x00000002000f7213 */ /* 0x000fca0000000000 */
[----:B------:R-:W-:Y:S01]  /*16c0*/  IMAD.HI.U32 R27, R19, R15, RZ ;  /* 0x0000000f131b7227 */ /* 0x000fe200078e00ff */
[----:B------:R-:W-:-:S03]  /*16d0*/  IABS R4, R20 ;  /* 0x0000001400047213 */ /* 0x000fc60000000000 */
[----:B------:R-:W-:Y:S02]  /*16e0*/  IMAD.MOV R27, RZ, RZ, -R27 ;  /* 0x000000ffff1b7224 */ /* 0x000fe400078e0a1b */
[----:B------:R-:W-:Y:S01]  /*16f0*/  @!P0 IMAD.MOV R14, RZ, RZ, -R14 ;  /* 0x000000ffff0e8224 */ /* 0x000fe200078e0a0e */
[C---:B------:R-:W-:Y:S01]  /*1700*/  ISETP.GT.U32.AND P0, PT, R0.reuse, R7, PT ;  /* 0x000000070000720c */ /* 0x040fe20003f04070 */
[----:B------:R-:W-:Y:S02]  /*1710*/  IMAD R15, R0, R27, R15 ;  /* 0x0000001b000f7224 */ /* 0x000fe400078e020f */
[----:B------:R-:W-:-:S04]  /*1720*/  IMAD.HI.U32 R26, R19, R4, RZ ;  /* 0x00000004131a7227 */ /* 0x000fc800078e00ff */
[----:B------:R-:W-:Y:S01]  /*1730*/  IMAD.HI.U32 R19, R19, R25, RZ ;  /* 0x0000001913137227 */ /* 0x000fe200078e00ff */
[----:B------:R-:W-:-:S03]  /*1740*/  ISETP.GT.U32.AND P4, PT, R0, R15, PT ;  /* 0x0000000f0000720c */ /* 0x000fc60003f84070 */
[----:B------:R-:W-:Y:S02]  /*1750*/  IMAD.MOV R26, RZ, RZ, -R26 ;  /* 0x000000ffff1a7224 */ /* 0x000fe400078e0a1a */
[----:B------:R-:W-:Y:S02]  /*1760*/  IMAD.MOV R19, RZ, RZ, -R19 ;  /* 0x000000ffff137224 */ /* 0x000fe400078e0a13 */
[C---:B------:R-:W-:Y:S02]  /*1770*/  IMAD R4, R0.reuse, R26, R4 ;  /* 0x0000001a00047224 */ /* 0x040fe400078e0204 */
[C---:B------:R-:W-:Y:S02]  /*1780*/  IMAD R19, R0.reuse, R19, R25 ;  /* 0x0000001300137224 */ /* 0x040fe400078e0219 */
[--C-:B------:R-:W-:Y:S01]  /*1790*/  @!P0 IMAD.IADD R7, R7, 0x1, -R0.reuse ;  /* 0x0000000107078824 */ /* 0x100fe200078e0a00 */
[C---:B------:R-:W-:Y:S02]  /*17a0*/  ISETP.GT.U32.AND P0, PT, R0.reuse, R4, PT ;  /* 0x000000040000720c */ /* 0x040fe40003f04070 */
[----:B------:R-:W-:Y:S01]  /*17b0*/  ISETP.GT.U32.AND P5, PT, R0, R19, PT ;  /* 0x000000130000720c */ /* 0x000fe20003fa4070 */
[----:B------:R-:W-:Y:S01]  /*17c0*/  @!P4 IMAD.IADD R15, R15, 0x1, -R0 ;  /* 0x000000010f0fc824 */ /* 0x000fe200078e0a00 */
[----:B------:R-:W-:-:S02]  /*17d0*/  ISETP.GE.AND P2, PT, R23, RZ, PT ;  /* 0x000000ff1700720c */ /* 0x000fc40003f46270 */
[----:B------:R-:W-:-:S07]  /*17e0*/  ISETP.GE.AND P4, PT, R21, RZ, PT ;  /* 0x000000ff1500720c */ /* 0x000fce0003f86270 */
[--C-:B------:R-:W-:Y:S02]  /*17f0*/  @!P0 IMAD.IADD R4, R4, 0x1, -R0.reuse ;  /* 0x0000000104048824 */ /* 0x100fe400078e0a00 */
[----:B------:R-:W-:Y:S01]  /*1800*/  @!P5 IMAD.IADD R19, R19, 0x1, -R0 ;  /* 0x000000011313d824 */ /* 0x000fe200078e0a00 */
[C---:B------:R-:W-:Y:S01]  /*1810*/  ISETP.GT.U32.AND P0, PT, R0.reuse, R5, PT ;  /* 0x000000050000720c */ /* 0x040fe20003f04070 */
[----:B------:R-:W-:Y:S01]  /*1820*/  @!P2 IMAD.MOV R7, RZ, RZ, -R7 ;  /* 0x000000ffff07a224 */ /* 0x000fe200078e0a07 */
[C---:B------:R-:W-:Y:S01]  /*1830*/  ISETP.GT.U32.AND P2, PT, R0.reuse, R15, PT ;  /* 0x0000000f0000720c */ /* 0x040fe20003f44070 */
[----:B------:R-:W-:Y:S01]  /*1840*/  @!P4 IMAD.MOV R6, RZ, RZ, -R6 ;  /* 0x000000ffff06c224 */ /* 0x000fe200078e0a06 */
[C---:B------:R-:W-:Y:S02]  /*1850*/  ISETP.GT.U32.AND P5, PT, R0.reuse, R4, PT ;  /* 0x000000040000720c */ /* 0x040fe40003fa4070 */
[----:B------:R-:W-:-:S07]  /*1860*/  ISETP.GT.U32.AND P4, PT, R0, R19, PT ;  /* 0x000000130000720c */ /* 0x000fce0003f84070 */
[--C-:B------:R-:W-:Y:S02]  /*1870*/  @!P0 IMAD.IADD R5, R5, 0x1, -R0.reuse ;  /* 0x0000000105058824 */ /* 0x100fe400078e0a00 */
[--C-:B------:R-:W-:Y:S01]  /*1880*/  @!P2 IMAD.IADD R15, R15, 0x1, -R0.reuse ;  /* 0x000000010f0fa824 */ /* 0x100fe200078e0a00 */
[----:B------:R-:W-:Y:S01]  /*1890*/  ISETP.GE.AND P2, PT, R2, RZ, PT ;  /* 0x000000ff0200720c */ /* 0x000fe20003f46270 */
[--C-:B------:R-:W-:Y:S02]  /*18a0*/  @!P5 IMAD.IADD R4, R4, 0x1, -R0.reuse ;  /* 0x000000010404d824 */ /* 0x100fe400078e0a00 */
[----:B------:R-:W-:Y:S01]  /*18b0*/  @!P4 IMAD.IADD R19, R19, 0x1, -R0 ;  /* 0x000000011313c824 */ /* 0x000fe200078e0a00 */
[----:B------:R-:W-:Y:S01]  /*18c0*/  ISETP.GE.AND P5, PT, R20, RZ, PT ;  /* 0x000000ff1400720c */ /* 0x000fe20003fa6270 */
[----:B------:R-:W-:Y:S02]  /*18d0*/  @!P3 IMAD.MOV R8, RZ, RZ, -R8 ;  /* 0x000000ffff08b224 */ /* 0x000fe400078e0a08 */
[----:B------:R-:W-:-:S02]  /*18e0*/  @!P6 IMAD.MOV R10, RZ, RZ, -R10 ;  /* 0x000000ffff0ae224 */ /* 0x000fc400078e0a0a */
[----:B------:R-:W-:-:S04]  /*18f0*/  @!P1 IMAD.MOV R19, RZ, RZ, -R19 ;  /* 0x000000ffff139224 */ /* 0x000fc800078e0a13 */
[----:B------:R-:W-:-:S04]  /*1900*/  @!P2 IMAD.MOV R15, RZ, RZ, -R15 ;  /* 0x000000ffff0fa224 */ /* 0x000fc800078e0a0f */
[----:B------:R-:W-:Y:S01]  /*1910*/  @!P5 IMAD.MOV R4, RZ, RZ, -R4 ;  /* 0x000000ffff04d224 */ /* 0x000fe200078e0a04 */
[----:B--2---:R-:W-:-:S13]  /*1920*/  ISETP.GE.AND P0, PT, R29, RZ, PT ;  /* 0x000000ff1d00720c */ /* 0x004fda0003f06270 */
[----:B------:R-:W-:Y:S01]  /*1930*/  @!P0 IMAD.MOV R5, RZ, RZ, -R5 ;  /* 0x000000ffff058224 */ /* 0x000fe200078e0a05 */
[----:B---3--:R-:W-:Y:S02]  /*1940*/  ISETP.NE.AND P4, PT, R3, RZ, PT ;  /* 0x000000ff0300720c */ /* 0x008fe40003f85270 */
[----:B------:R-:W-:Y:S02]  /*1950*/  LOP3.LUT R0, RZ, R3, RZ, 0x33, !PT ;  /* 0x00000003ff007212 */ /* 0x000fe400078e33ff */
[----:B------:R-:W0:Y:S02]  /*1960*/  LDC.64 R2, c[0x0][0x388] ;  /* 0x0000e200ff027b82 */ /* 0x000e240000000a00 */
[C---:B------:R-:W-:Y:S02]  /*1970*/  SEL R17, R0.reuse, R17, !P4 ;  /* 0x0000001100117207 */ /* 0x040fe40006000000 */
[C---:B------:R-:W-:Y:S02]  /*1980*/  SEL R16, R0.reuse, R16, !P4 ;  /* 0x0000001000107207 */ /* 0x040fe40006000000 */
[C---:B----4-:R-:W-:Y:S01]  /*1990*/  SEL R18, R0.reuse, R18, !P4 ;  /* 0x0000001200127207 */ /* 0x050fe20006000000 */
[----:B------:R-:W-:Y:S01]  /*19a0*/  IMAD R17, R17, UR8, RZ ;  /* 0x0000000811117c24 */ /* 0x000fe2000f8e02ff */
[----:B------:R-:W-:Y:S01]  /*19b0*/  SEL R14, R0, R14, !P4 ;  /* 0x0000000e000e7207 */ /* 0x000fe20006000000 */
[----:B------:R-:W-:-:S02]  /*19c0*/  IMAD R16, R16, UR8, RZ ;  /* 0x0000000810107c24 */ /* 0x000fc4000f8e02ff */
[----:B------:R-:W-:Y:S01]  /*19d0*/  IMAD R18, R18, UR8, RZ ;  /* 0x0000000812127c24 */ /* 0x000fe2000f8e02ff */
[C---:B------:R-:W-:Y:S02]  /*19e0*/  SEL R9, R0.reuse, R9, !P4 ;  /* 0x0000000900097207 */ /* 0x040fe40006000000 */
[----:B------:R-:W-:Y:S01]  /*19f0*/  SEL R13, R0, R13, !P4 ;  /* 0x0000000d000d7207 */ /* 0x000fe20006000000 */
[----:B------:R-:W-:Y:S01]  /*1a00*/  IMAD R14, R14, UR8, RZ ;  /* 0x000000080e0e7c24 */ /* 0x000fe2000f8e02ff */
[C---:B------:R-:W-:Y:S02]  /*1a10*/  SEL R12, R0.reuse, R12, !P4 ;  /* 0x0000000c000c7207 */ /* 0x040fe40006000000 */
[C---:B------:R-:W-:Y:S02]  /*1a20*/  SEL R11, R0.reuse, R11, !P4 ;  /* 0x0000000b000b7207 */ /* 0x040fe40006000000 */
[C---:B------:R-:W-:Y:S02]  /*1a30*/  SEL R7, R0.reuse, R7, !P4 ;  /* 0x0000000700077207 */ /* 0x040fe40006000000 */
[----:B------:R-:W-:-:S02]  /*1a40*/  SEL R6, R0, R6, !P4 ;  /* 0x0000000600067207 */ /* 0x000fc40006000000 */
[C---:B------:R-:W-:Y:S02]  /*1a50*/  SEL R5, R0.reuse, R5, !P4 ;  /* 0x0000000500057207 */ /* 0x040fe40006000000 */
[C---:B------:R-:W-:Y:S02]  /*1a60*/  SEL R8, R0.reuse, R8, !P4 ;  /* 0x0000000800087207 */ /* 0x040fe40006000000 */
[C---:B------:R-:W-:Y:S02]  /*1a70*/  SEL R10, R0.reuse, R10, !P4 ;  /* 0x0000000a000a7207 */ /* 0x040fe40006000000 */
[C---:B------:R-:W-:Y:S02]  /*1a80*/  SEL R15, R0.reuse, R15, !P4 ;  /* 0x0000000f000f7207 */ /* 0x040fe40006000000 */
[----:B------:R-:W-:Y:S02]  /*1a90*/  SEL R4, R0, R4, !P4 ;  /* 0x0000000400047207 */ /* 0x000fe40006000000 */
[----:B0-----:R-:W-:Y:S01]  /*1aa0*/  LEA R21, P2, R18, R2, 0x1 ;  /* 0x0000000212157211 */ /* 0x001fe200078408ff */
[----:B------:R-:W-:Y:S01]  /*1ab0*/  IMAD R9, R9, UR8, RZ ;  /* 0x0000000809097c24 */ /* 0x000fe2000f8e02ff */
[----:B------:R-:W-:-:S02]  /*1ac0*/  SEL R0, R0, R19, !P4 ;  /* 0x0000001300007207 */ /* 0x000fc40006000000 */
[-C--:B------:R-:W-:Y:S01]  /*1ad0*/  LEA R20, P1, R17, R2.reuse, 0x1 ;  /* 0x0000000211147211 */ /* 0x080fe200078208ff */
[----:B------:R-:W-:Y:S01]  /*1ae0*/  IMAD R13, R13, UR8, RZ ;  /* 0x000000080d0d7c24 */ /* 0x000fe2000f8e02ff */
[----:B------:R-:W-:Y:S01]  /*1af0*/  LEA R19, P0, R16, R2, 0x1 ;  /* 0x0000000210137211 */ /* 0x000fe200078008ff */
[----:B------:R0:W-:Y:S01]  /*1b00*/  STL [R1+0x844], R21 ;  /* 0x0008441501007387 */ /* 0x0001e20000100800 */
[----:B------:R-:W-:-:S03]  /*1b10*/  IMAD R12, R12, UR8, RZ ;  /* 0x000000080c0c7c24 */ /* 0x000fc6000f8e02ff */
[----:B------:R1:W-:Y:S01]  /*1b20*/  STL [R1+0x83c], R20 ;  /* 0x00083c1401007387 */ /* 0x0003e20000100800 */
[----:B------:R-:W-:-:S03]  /*1b30*/  IMAD R11, R11, UR8, RZ ;  /* 0x000000080b0b7c24 */ /* 0x000fc6000f8e02ff */
[----:B------:R2:W-:Y:S01]  /*1b40*/  STL [R1+0x834], R19 ;  /* 0x0008341301007387 */ /* 0x0005e20000100800 */
[-C--:B0-----:R-:W-:Y:S02]  /*1b50*/  LEA R21, P4, R14, R2.reuse, 0x1 ;  /* 0x000000020e157211 */ /* 0x081fe400078808ff */
[-C--:B-1----:R-:W-:Y:S01]  /*1b60*/  LEA R20, P6, R9, R2.reuse, 0x1 ;  /* 0x0000000209147211 */ /* 0x082fe200078c08ff */
[----:B------:R-:W-:Y:S01]  /*1b70*/  IMAD R7, R7, UR8, RZ ;  /* 0x0000000807077c24 */ /* 0x000fe2000f8e02ff */
[----:B--2---:R-:W-:Y:S01]  /*1b80*/  LEA R19, P5, R13, R2, 0x1 ;  /* 0x000000020d137211 */ /* 0x004fe200078a08ff */
[----:B------:R0:W-:Y:S04]  /*1b90*/  STL [R1+0x82c], R21 ;  /* 0x00082c1501007387 */ /* 0x0001e80000100800 */
[----:B------:R1:W-:Y:S01]  /*1ba0*/  STL [R1+0x824], R20 ;  /* 0x0008241401007387 */ /* 0x0003e20000100800 */
[----:B------:R-:W-:-:S03]  /*1bb0*/  IMAD R6, R6, UR8, RZ ;  /* 0x0000000806067c24 */ /* 0x000fc6000f8e02ff */
[----:B------:R2:W-:Y:S01]  /*1bc0*/  STL [R1+0x81c], R19 ;  /* 0x00081c1301007387 */ /* 0x0005e20000100800 */
[-C--:B0-----:R-:W-:Y:S02]  /*1bd0*/  LEA R21, P3, R12, R2.reuse, 0x1 ;  /* 0x000000020c157211 */ /* 0x081fe400078608ff */
[-C--:B-1----:R-:W-:Y:S02]  /*1be0*/  LEA.HI.X.SX32 R20, R18, R3.reuse, 0x1, P2 ;  /* 0x0000000312147211 */ /* 0x082fe400010f0eff */
[-C--:B------:R-:W-:Y:S02]  /*1bf0*/  LEA.HI.X.SX32 R18, R17, R3.reuse, 0x1, P1 ;  /* 0x0000000311127211 */ /* 0x080fe400008f0eff */
[-C--:B--2---:R-:W-:Y:S01]  /*1c00*/  LEA R19, P2, R11, R2.reuse, 0x1 ;  /* 0x000000020b137211 */ /* 0x084fe200078408ff */
[----:B------:R-:W-:Y:S01]  /*1c10*/  STL [R1+0x814], R21 ;  /* 0x0008141501007387 */ /* 0x000fe20000100800 */
[----:B------:R-:W-:Y:S01]  /*1c20*/  LEA R17, P1, R7, R2, 0x1 ;  /* 0x0000000207117211 */ /* 0x000fe200078208ff */
[----:B------:R-:W-:Y:S01]  /*1c30*/  IMAD R5, R5, UR8, RZ ;  /* 0x0000000805057c24 */ /* 0x000fe2000f8e02ff */
[----:B------:R-:W-:Y:S01]  /*1c40*/  LEA.HI.X.SX32 R16, R16, R3, 0x1, P0 ;  /* 0x0000000310107211 */ /* 0x000fe200000f0eff */
[----:B------:R-:W-:Y:S04]  /*1c50*/  STL [R1+0x840], R20 ;  /* 0x0008401401007387 */ /* 0x000fe80000100800 */
[----:B------:R-:W-:Y:S04]  /*1c60*/  STL [R1+0x2cc], R19 ;  /* 0x0002cc1301007387 */ /* 0x000fe80000100800 */
[----:B------:R0:W-:Y:S04]  /*1c70*/  STL [R1+0x838], R18 ;  /* 0x0008381201007387 */ /* 0x0001e80000100800 */
[----:B------:R1:W-:Y:S01]  /*1c80*/  STL [R1+0x2ac], R17 ;  /* 0x0002ac1101007387 */ /* 0x0003e20000100800 */
[----:B------:R-:W-:-:S03]  /*1c90*/  IMAD R15, R15, UR8, RZ ;  /* 0x000000080f0f7c24 */ /* 0x000fc6000f8e02ff */
[----:B------:R2:W-:Y:S01]  /*1ca0*/  STL [R1+0x830], R16 ;  /* 0x0008301001007387 */ /* 0x0005e20000100800 */
[-C--:B0-----:R-:W-:Y:S02]  /*1cb0*/  LEA R18, P0, R6, R2.reuse, 0x1 ;  /* 0x0000000206127211 */ /* 0x081fe400078008ff */
[-C--:B-1----:R-:W-:Y:S02]  /*1cc0*/  LEA.HI.X.SX32 R17, R14, R3.reuse, 0x1, P4 ;  /* 0x000000030e117211 */ /* 0x082fe400020f0eff */
[-C--:B------:R-:W-:Y:S02]  /*1cd0*/  LEA.HI.X.SX32 R14, R9, R3.reuse, 0x1, P6 ;  /* 0x00000003090e7211 */ /* 0x080fe400030f0eff */
[----:B--2---:R-:W-:Y:S01]  /*1ce0*/  LEA R16, P4, R5, R2, 0x1 ;  /* 0x0000000205107211 */ /* 0x004fe200078808ff */
[----:B------:R-:W-:Y:S01]  /*1cf0*/  STL [R1+0x2a4], R18 ;  /* 0x0002a41201007387 */ /* 0x000fe20000100800 */
[-C--:B------:R-:W-:Y:S01]  /*1d00*/  LEA.HI.X.SX32 R13, R13, R3.reuse, 0x1, P5 ;  /* 0x000000030d0d7211 */ /* 0x080fe200028f0eff */
[----:B------:R-:W-:Y:S01]  /*1d10*/  IMAD R8, R8, UR8, RZ ;  /* 0x0000000808087c24 */ /* 0x000fe2000f8e02ff */
[----:B------:R-:W-:Y:S01]  /*1d20*/  LEA.HI.X.SX32 R12, R12, R3, 0x1, P3 ;  /* 0x000000030c0c7211 */ /* 0x000fe200018f0eff */
[----:B------:R-:W-:Y:S01]  /*1d30*/  IMAD R4, R4, UR8, RZ ;  /* 0x0000000804047c24 */ /* 0x000fe2000f8e02ff */
[----:B------:R-:W-:Y:S01]  /*1d40*/  STL [R1+0x828], R17 ;  /* 0x0008281101007387 */ /* 0x000fe20000100800 */
[----:B------:R-:W-:-:S03]  /*1d50*/  IMAD R0, R0, UR8, RZ ;  /* 0x0000000800007c24 */ /* 0x000fc6000f8e02ff */
[----:B------:R0:W-:Y:S01]  /*1d60*/  STL [R1+0x29c], R16 ;  /* 0x00029c1001007387 */ /* 0x0001e20000100800 */
[----:B------:R-:W-:-:S03]  /*1d70*/  IMAD R10, R10, UR8, RZ ;  /* 0x000000080a0a7c24 */ /* 0x000fc6000f8e02ff */
[----:B------:R-:W-:Y:S01]  /*1d80*/  STL [R1+0x820], R14 ;  /* 0x0008200e01007387 */ /* 0x000fe20000100800 */
[----:B------:R-:W-:-:S03]  /*1d90*/  LEA R9, P6, R8, R2, 0x1 ;  /* 0x0000000208097211 */ /* 0x000fc600078c08ff */
[----:B------:R1:W-:Y:S01]  /*1da0*/  STL [R1+0x818], R13 ;  /* 0x0008180d01007387 */ /* 0x0003e20000100800 */
[----:B0-----:R-:W-:-:S03]  /*1db0*/  LEA R16, P3, R15, R2, 0x1 ;  /* 0x000000020f107211 */ /* 0x001fc600078608ff */
[----:B------:R0:W-:Y:S01]  /*1dc0*/  STL [R1+0x810], R12 ;  /* 0x0008100c01007387 */ /* 0x0001e20000100800 */
[-C--:B------:R-:W-:Y:S02]  /*1dd0*/  LEA.HI.X.SX32 R6, R6, R3.reuse, 0x1, P0 ;  /* 0x0000000306067211 */ /* 0x080fe400000f0eff */
[-C--:B-1----:R-:W-:Y:S02]  /*1de0*/  LEA.HI.X.SX32 R13, R11, R3.reuse, 0x1, P2 ;  /* 0x000000030b0d7211 */ /* 0x082fe400010f0eff */
[-C--:B------:R-:W-:Y:S02]  /*1df0*/  LEA.HI.X.SX32 R11, R7, R3.reuse, 0x1, P1 ;  /* 0x00000003070b7211 */ /* 0x080fe400008f0eff */
[-C--:B0-----:R-:W-:Y:S01]  /*1e00*/  LEA R12, P2, R4, R2.reuse, 0x1 ;  /* 0x00000002040c7211 */ /* 0x081fe200078408ff */
[----:B------:R-:W-:Y:S01]  /*1e10*/  STL [R1+0x284], R16 ;  /* 0x0002841001007387 */ /* 0x000fe20000100800 */
[-C--:B------:R-:W-:Y:S02]  /*1e20*/  LEA R7, P1, R0, R2.reuse, 0x1 ;  /* 0x0000000200077211 */ /* 0x080fe400078208ff */
[----:B------:R-:W-:Y:S01]  /*1e30*/  LEA R14, P5, R10, R2, 0x1 ;  /* 0x000000020a0e7211 */ /* 0x000fe200078a08ff */
[----:B------:R-:W-:Y:S01]  /*1e40*/  STL [R1+0x2c8], R13 ;  /* 0x0002c80d01007387 */ /* 0x000fe20000100800 */
[----:B------:R-:W-:-:S02]  /*1e50*/  LEA.HI.X.SX32 R8, R8, R3, 0x1, P6 ;  /* 0x0000000308087211 */ /* 0x000fc400030f0eff */
[-C--:B------:R-:W-:Y:S01]  /*1e60*/  LEA.HI.X.SX32 R2, R5, R3.reuse, 0x1, P4 ;  /* 0x0000000305027211 */ /* 0x080fe200020f0eff */
[----:B------:R-:W-:Y:S04]  /*1e70*/  STL [R1+0x28c], R12 ;  /* 0x00028c0c01007387 */ /* 0x000fe80000100800 */
[----:B------:R-:W-:Y:S01]  /*1e80*/  STL [R1+0x2a8], R11 ;  /* 0x0002a80b01007387 */ /* 0x000fe20000100800 */
[----:B------:R-:W-:-:S03]  /*1e90*/  LEA.HI.X.SX32 R15, R15, R3, 0x1, P3 ;  /* 0x000000030f0f7211 */ /* 0x000fc600018f0eff */
[----:B------:R-:W-:Y:S04]  /*1ea0*/  STL [R1+0x294], R7 ;  /* 0x0002940701007387 */ /* 0x000fe80000100800 */
[----:B------:R0:W-:Y:S01]  /*1eb0*/  STL [R1+0x2a0], R6 ;  /* 0x0002a00601007387 */ /* 0x0001e20000100800 */
[----:B------:R-:W-:-:S03]  /*1ec0*/  LEA.HI.X.SX32 R0, R0, R3, 0x1, P1 ;  /* 0x0000000300007211 */ /* 0x000fc600008f0eff */
[----:B------:R-:W-:Y:S04]  /*1ed0*/  STL.64 [R1+0x860], R8 ;  /* 0x0008600801007387 */ /* 0x000fe80000100a00 */
[----:B------:R1:W-:Y:S01]  /*1ee0*/  STL [R1+0x298], R2 ;  /* 0x0002980201007387 */ /* 0x0003e20000100800 */
[----:B0-----:R-:W0:Y:S03]  /*1ef0*/  LDC R6, c[0x0][0x3a8] ;  /* 0x0000ea00ff067b82 */ /* 0x001e260000000800 */
[----:B------:R-:W-:Y:S01]  /*1f00*/  STL.64 [R1+0x868], R14 ;  /* 0x0008680e01007387 */ /* 0x000fe20000100a00 */
[----:B-1----:R-:W-:-:S05]  /*1f10*/  LEA.HI.X.SX32 R2, R4, R3, 0x1, P2 ;  /* 0x0000000304027211 */ /* 0x002fca00010f0eff */
[----:B------:R1:W-:Y:S04]  /*1f20*/  STL [R1+0x288], R2 ;  /* 0x0002880201007387 */ /* 0x0003e80000100800 */
[----:B------:R-:W-:Y:S04]  /*1f30*/  STL [R1+0x290], R0 ;  /* 0x0002900001007387 */ /* 0x000fe80000100800 */
        /* <DEDUP_REMOVED lines=128> */
[----:B-1----:R-:W2:Y:S04]  /*2740*/  LDL.LU R2, [R1+0xc] ;  /* 0x00000c0001027983 */ /* 0x002ea80000300800 */
[----:B------:R-:W3:Y:S04]  /*2750*/  LDL.LU R8, [R1+0x10] ;  /* 0x0000100001087983 */ /* 0x000ee80000300800 */
[----:B------:R-:W4:Y:S04]  /*2760*/  LDL.LU R9, [R1+0x14] ;  /* 0x0000140001097983 */ /* 0x000f280000300800 */
[----:B------:R-:W4:Y:S01]  /*2770*/  LDL.LU R5, [R1+0x18] ;  /* 0x0000180001057983 */ /* 0x000f220000300800 */
[----:B------:R-:W-:Y:S01]  /*2780*/  LEA.HI.X.SX32 R10, R10, R3, 0x1, P5 ;  /* 0x000000030a0a7211 */ /* 0x000fe200028f0eff */
[----:B0-----:R-:W-:-:S02]  /*2790*/  IMAD R16, R6, 0x1a, RZ ;  /* 0x0000001a06107824 */ /* 0x001fc400078e02ff */
[C---:B------:R-:W-:Y:S02]  /*27a0*/  IMAD R17, R6.reuse, 0x19, RZ ;  /* 0x0000001906117824 */ /* 0x040fe400078e02ff */
[----:B------:R-:W-:-:S03]  /*27b0*/  IMAD R20, R6, 0x1f, RZ ;  /* 0x0000001f06147824 */ /* 0x000fc600078e02ff */
[----:B------:R0:W-:Y:S01]  /*27c0*/  STL.64 [R1+0x870], R16 ;  /* 0x0008701001007387 */ /* 0x0001e20000100a00 */
[C---:B------:R-:W-:Y:S02]  /*27d0*/  IMAD R7, R6.reuse, 0x1e, RZ ;  /* 0x0000001e06077824 */ /* 0x040fe400078e02ff */
[C---:B------:R-:W-:Y:S02]  /*27e0*/  IMAD R11, R6.reuse, 0x1d, RZ ;  /* 0x0000001d060b7824 */ /* 0x040fe400078e02ff */
[C---:B------:R-:W-:Y:S02]  /*27f0*/  IMAD R12, R6.reuse, 0x1c, RZ ;  /* 0x0000001c060c7824 */ /* 0x040fe400078e02ff */
[----:B------:R-:W-:Y:S02]  /*2800*/  IMAD R13, R6, 0x1b, RZ ;  /* 0x0000001b060d7824 */ /* 0x000fe400078e02ff */
[----:B--2---:R-:W-:Y:S02]  /*2810*/  IMAD R2, R2, UR9, RZ ;  /* 0x0000000902027c24 */ /* 0x004fe4000f8e02ff */
[----:B---3--:R-:W-:-:S02]  /*2820*/  IMAD R3, R8, UR9, RZ ;  /* 0x0000000908037c24 */ /* 0x008fc4000f8e02ff */
[----:B------:R-:W-:-:S04]  /*2830*/  IMAD.WIDE R14, R2, 0x2, RZ ;  /* 0x00000002020e7825 */ /* 0x000fc800078e02ff */
[----:B----4-:R-:W-:Y:S02]  /*2840*/  IMAD R4, R9, UR9, RZ ;  /* 0x0000000909047c24 */ /* 0x010fe4000f8e02ff */
[----:B------:R-:W-:Y:S02]  /*2850*/  IMAD R5, R5, UR9, RZ ;  /* 0x0000000905057c24 */ /* 0x000fe4000f8e02ff */
[----:B------:R-:W-:-:S04]  /*2860*/  IMAD.WIDE R8, R3, 0x2, RZ ;  /* 0x0000000203087825 */ /* 0x000fc800078e02ff */
[----:B------:R-:W-:Y:S01]  /*2870*/  IMAD.WIDE R2, R4, 0x2, RZ ;  /* 0x0000000204027825 */ /* 0x000fe200078e02ff */
[----:B------:R-:W-:Y:S03]  /*2880*/  STL.64 [R1+0x2c0], R14 ;  /* 0x0002c00e01007387 */ /* 0x000fe60000100a00 */
[----:B------:R-:W-:Y:S01]  /*2890*/  IMAD.WIDE R4, R5, 0x2, RZ ;  /* 0x0000000205047825 */ /* 0x000fe200078e02ff */
[----:B------:R-:W-:Y:S03]  /*28a0*/  STL.64 [R1+0x2b8], R8 ;  /* 0x0002b80801007387 */ /* 0x000fe60000100a00 */
[C---:B0-----:R-:W-:Y:S01]  /*28b0*/  IMAD.WIDE R16, R20.reuse, 0x2, R14 ;  /* 0x0000000214107825 */ /* 0x041fe200078e020e */
[----:B------:R-:W-:Y:S04]  /*28c0*/  STL.64 [R1+0x270], R4 ;  /* 0x0002700401007387 */ /* 0x000fe80000100a00 */
[----:B------:R-:W-:Y:S04]  /*28d0*/  STL.64 [R1+0x2b0], R2 ;  /* 0x0002b00201007387 */ /* 0x000fe80000100a00 */
[----:B------:R0:W-:Y:S02]  /*28e0*/  STL.64 [R1+0x808], R16 ;  /* 0x0008081001007387 */ /* 0x0001e40000100a00 */
[----:B0-----:R-:W-:-:S05]  /*28f0*/  IMAD.WIDE R16, R20, 0x2, R8 ;  /* 0x0000000214107825 */ /* 0x001fca00078e0208 */
[----:B------:R0:W-:Y:S02]  /*2900*/  STL.64 [R1+0x800], R16 ;  /* 0x0008001001007387 */ /* 0x0001e40000100a00 */
[----:B0-----:R-:W-:Y:S02]  /*2910*/  IMAD.WIDE R16, R20, 0x2, R2 ;  /* 0x0000000214107825 */ /* 0x001fe400078e0202 */
[----:B------:R-:W0:Y:S03]  /*2920*/  LDC R20, c[0x0][0x3a8] ;  /* 0x0000ea00ff147b82 */ /* 0x000e260000000800 */
[----:B------:R1:W-:Y:S02]  /*2930*/  STL.64 [R1+0x7f8], R16 ;  /* 0x0007f81001007387 */ /* 0x0003e40000100a00 */
[----:B-1----:R-:W-:-:S05]  /*2940*/  IMAD.WIDE R16, R7, 0x2, R4 ;  /* 0x0000000207107825 */ /* 0x002fca00078e0204 */
[----:B------:R1:W-:Y:S02]  /*2950*/  STL.64 [R1+0x7f0], R16 ;  /* 0x0007f01001007387 */ /* 0x0003e40000100a00 */
[----:B-1----:R-:W-:-:S05]  /*2960*/  IMAD.WIDE R16, R7, 0x2, R14 ;  /* 0x0000000207107825 */ /* 0x002fca00078e020e */
[----:B------:R1:W-:Y:S02]  /*2970*/  STL.64 [R1+0x7e8], R16 ;  /* 0x0007e81001007387 */ /* 0x0003e40000100a00 */
[----:B-1----:R-:W-:-:S05]  /*2980*/  IMAD.WIDE R16, R7, 0x2, R8 ;  /* 0x0000000207107825 */ /* 0x002fca00078e0208 */
[----:B------:R1:W-:Y:S02]  /*2990*/  STL.64 [R1+0x7e0], R16 ;  /* 0x0007e01001007387 */ /* 0x0003e40000100a00 */
[----:B-1----:R-:W-:Y:S02]  /*29a0*/  IMAD.WIDE R16, R7, 0x2, R2 ;  /* 0x0000000207107825 */ /* 0x002fe400078e0202 */
[----:B------:R-:W1:Y:S03]  /*29b0*/  LDC R7, c[0x0][0x3a8] ;  /* 0x0000ea00ff077b82 */ /* 0x000e660000000800 */
[----:B------:R2:W-:Y:S02]  /*29c0*/  STL.64 [R1+0x7d8], R16 ;  /* 0x0007d81001007387 */ /* 0x0005e40000100a00 */
[----:B--2---:R-:W-:-:S05]  /*29d0*/  IMAD.WIDE R16, R11, 0x2, R4 ;  /* 0x000000020b107825 */ /* 0x004fca00078e0204 */
        /* <DEDUP_REMOVED lines=20> */
[----:B------:R2:W-:Y:S04]  /*2b20*/  STL.64 [R1+0x780], R16 ;  /* 0x0007801001007387 */ /* 0x0005e80000100a00 */
[----:B--2---:R-:W2:Y:S01]  /*2b30*/  LDL.LU.64 R16, [R1+0x870] ;  /* 0x0008700001107983 */ /* 0x004ea20000300a00 */
[----:B------:R-:W-:-:S05]  /*2b40*/  IMAD.WIDE R12, R13, 0x2, R2 ;  /* 0x000000020d0c7825 */ /* 0x000fca00078e0202 */
[----:B------:R2:W-:Y:S01]  /*2b50*/  STL.64 [R1+0x778], R12 ;  /* 0x0007780c01007387 */ /* 0x0005e20000100a00 */
[C---:B------:R-:W-:Y:S02]  /*2b60*/  IMAD R18, R6.reuse, 0x18, RZ ;  /* 0x0000001806127824 */ /* 0x040fe400078e02ff */
[C---:B------:R-:W-:Y:S02]  /*2b70*/  IMAD R19, R6.reuse, 0x17, RZ ;  /* 0x0000001706137824 */ /* 0x040fe400078e02ff */
[C---:B------:R-:W-:Y:S02]  /*2b80*/  IMAD R21, R6.reuse, 0x16, RZ ;  /* 0x0000001606157824 */ /* 0x040fe400078e02ff */
[C---:B------:R-:W-:Y:S02]  /*2b90*/  IMAD R22, R6.reuse, 0x15, RZ ;  /* 0x0000001506167824 */ /* 0x040fe400078e02ff */
[C---:B------:R-:W-:Y:S02]  /*2ba0*/  IMAD R23, R6.reuse, 0x14, RZ ;  /* 0x0000001406177824 */ /* 0x040fe400078e02ff */
[----:B------:R-:W-:-:S02]  /*2bb0*/  IMAD R24, R6, 0x13, RZ ;  /* 0x0000001306187824 */ /* 0x000fc400078e02ff */
[C---:B------:R-:W-:Y:S02]  /*2bc0*/  IMAD R25, R6.reuse, 0x12, RZ ;  /* 0x0000001206197824 */ /* 0x040fe400078e02ff */
[C---:B------:R-:W-:Y:S02]  /*2bd0*/  IMAD R26, R6.reuse, 0x11, RZ ;  /* 0x00000011061a7824 */ /* 0x040fe400078e02ff */
[C---:B------:R-:W-:Y:S02]  /*2be0*/  IMAD.SHL.U32 R27, R6.reuse, 0x10, RZ ;  /* 0x00000010061b7824 */ /* 0x040fe400078e00ff */
[C---:B------:R-:W-:Y:S02]  /*2bf0*/  IMAD R28, R6.reuse, 0xf, RZ ;  /* 0x0000000f061c7824 */ /* 0x040fe400078e02ff */
[----:B------:R-:W-:Y:S02]  /*2c00*/  IMAD R29, R6, 0xe, RZ ;  /* 0x0000000e061d7824 */ /* 0x000fe400078e02ff */
[----:B0-----:R-:W-:-:S02]  /*2c10*/  IMAD R20, R20, 0xd, RZ ;  /* 0x0000000d14147824 */ /* 0x001fc400078e02ff */
[----:B-1----:R-:W-:Y:S02]  /*2c20*/  IMAD R7, R7, 0xc, RZ ;  /* 0x0000000c07077824 */ /* 0x002fe400078e02ff */
[----:B--2---:R-:W-:-:S05]  /*2c30*/  IMAD.WIDE R12, R16, 0x2, R4 ;  /* 0x00000002100c7825 */ /* 0x004fca00078e0204 */
[----:B------:R0:W-:Y:S02]  /*2c40*/  STL.64 [R1+0x770], R12 ;  /* 0x0007700c01007387 */ /* 0x0001e40000100a00 */
[----:B0-----:R-:W-:-:S05]  /*2c50*/  IMAD.WIDE R12, R16, 0x2, R14 ;  /* 0x00000002100c7825 */ /* 0x001fca00078e020e */
        /* <DEDUP_REMOVED lines=11> */
[----:B0-----:R-:W-:-:S04]  /*2d10*/  IMAD.WIDE R12, R17, 0x2, R2 ;  /* 0x00000002110c7825 */ /* 0x001fc800078e0202 */
[C---:B------:R-:W-:Y:S01]  /*2d20*/  IMAD.WIDE R16, R18.reuse, 0x2, R4 ;  /* 0x0000000212107825 */ /* 0x040fe200078e0204 */
[----:B------:R0:W-:Y:S04]  /*2d30*/  STL.64 [R1+0x738], R12 ;  /* 0x0007380c01007387 */ /* 0x0001e80000100a00 */
[----:B------:R1:W-:Y:S01]  /*2d40*/  STL.64 [R1+0x730], R16 ;  /* 0x0007301001007387 */ /* 0x0003e20000100a00 */
[----:B0-----:R-:W-:-:S04]  /*2d50*/  IMAD.WIDE R12, R18, 0x2, R14 ;  /* 0x00000002120c7825 */ /* 0x001fc800078e020e */
[C---:B-1----:R-:W-:Y:S01]  /*2d60*/  IMAD.WIDE R16, R18.reuse, 0x2, R8 ;  /* 0x0000000212107825 */ /* 0x042fe200078e0208 */
        /* <DEDUP_REMOVED lines=11> */
[C---:B------:R-:W-:Y:S01]  /*2e20*/  IMAD.WIDE R18, R21.reuse, 0x2, R4 ;  /* 0x0000000215127825 */ /* 0x040fe200078e0204 */
[----:B------:R0:W-:Y:S03]  /*2e30*/  STL.64 [R1+0x6f8], R12 ;  /* 0x0006f80c01007387 */ /* 0x0001e60000100a00 */
[C---:B-1----:R-:W-:Y:S01]  /*2e40*/  IMAD.WIDE R16, R21.reuse, 0x2, R14 ;  /* 0x0000000215107825 */ /* 0x042fe200078e020e */
[----:B------:R1:W-:Y:S04]  /*2e50*/  STL.64 [R1+0x6f0], R18 ;  /* 0x0006f01201007387 */ /* 0x0003e80000100a00 */
[----:B------:R2:W-:Y:S01]  /*2e60*/  STL.64 [R1+0x6e8], R16 ;  /* 0x0006e81001007387 */ /* 0x0005e20000100a00 */
[----:B0-----:R-:W-:-:S04]  /*2e70*/  IMAD.WIDE R12, R21, 0x2, R8 ;  /* 0x00000002150c7825 */ /* 0x001fc800078e0208 */
[----:B-1----:R-:W-:Y:S01]  /*2e80*/  IMAD.WIDE R18, R21, 0x2, R2 ;  /* 0x0000000215127825 */ /* 0x002fe200078e0202 */
[----:B------:R0:W-:Y:S03]  /*2e90*/  STL.64 [R1+0x6e0], R12 ;  /* 0x0006e00c01007387 */ /* 0x0001e60000100a00 */
[C---:B--2---:R-:W-:Y:S01]  /*2ea0*/  IMAD.WIDE R16, R22.reuse, 0x2, R4 ;  /* 0x0000000216107825 */ /* 0x044fe200078e0204 */
[----:B------:R1:W-:Y:S04]  /*2eb0*/  STL.64 [R1+0x6d8], R18 ;  /* 0x0006d81201007387 */ /* 0x0003e80000100a00 */
[----:B------:R2:W-:Y:S01]  /*2ec0*/  STL.64 [R1+0x6d0], R16 ;  /* 0x0006d01001007387 */ /* 0x0005e20000100a00 */
[----:B0-----:R-:W-:-:S04]  /*2ed0*/  IMAD.WIDE R12, R22, 0x2, R14 ;  /* 0x00000002160c7825 */ /* 0x001fc800078e020e */
[C---:B-1----:R-:W-:Y:S01]  /*2ee0*/  IMAD.WIDE R18, R22.reuse, 0x2, R8 ;  /* 0x0000000216127825 */ /* 0x042fe200078e0208 */
[----:B------:R0:W-:Y:S03]  /*2ef0*/  STL.64 [R1+0x6c8], R12 ;  /* 0x0006c80c01007387 */ /* 0x0001e60000100a00 */
[----:B--2---:R-:W-:Y:S01]  /*2f00*/  IMAD.WIDE R16, R22, 0x2, R2 ;  /* 0x0000000216107825 */ /* 0x004fe200078e0202 */
[----:B------:R1:W-:Y:S04]  /*2f10*/  STL.64 [R1+0x6c0], R18 ;  /* 0x0006c01201007387 */ /* 0x0003e80000100a00 */
[----:B------:R2:W-:Y:S01]  /*2f20*/  STL.64 [R1+0x6b8], R16 ;  /* 0x0006b81001007387 */ /* 0x0005e20000100a00 */
[----:B0-----:R-:W-:-:S04]  /*2f30*/  IMAD.WIDE R12, R23, 0x2, R4 ;  /* 0x00000002170c7825 */ /* 0x001fc800078e0204 */
[C---:B-1----:R-:W-:Y:S01]  /*2f40*/  IMAD.WIDE R18, R23.reuse, 0x2, R14 ;  /* 0x0000000217127825 */ /* 0x042fe200078e020e */
[----:B------:R0:W-:Y:S03]  /*2f50*/  STL.64 [R1+0x6b0], R12 ;  /* 0x0006b00c01007387 */ /* 0x0001e60000100a00 */
[C---:B--2---:R-:W-:Y:S01]  /*2f60*/  IMAD.WIDE R16, R23.reuse, 0x2, R8 ;  /* 0x0000000217107825 */ /* 0x044fe200078e0208 */
        /* <DEDUP_REMOVED lines=44> */
[----:B0-----:R-:W-:-:S05]  /*3230*/  IMAD.WIDE R12, R29, 0x2, R4 ;  /* 0x000000021d0c7825 */ /* 0x001fca00078e0204 */
[----:B------:R0:W-:Y:S01]  /*3240*/  STL.64 [R1+0x5f0], R12 ;  /* 0x0005f00c01007387 */ /* 0x0001e20000100a00 */
[----:B-1----:R-:W-:-:S04]  /*3250*/  IMAD.WIDE R18, R29, 0x2, R8 ;  /* 0x000000021d127825 */ /* 0x002fc800078e0208 */
[----:B--2---:R-:W-:-:S04]  /*3260*/  IMAD.WIDE R16, R29, 0x2, R2 ;  /* 0x000000021d107825 */ /* 0x004fc800078e0202 */
[----:B0-----:R-:W-:-:S05]  /*3270*/  IMAD.WIDE R12, R29, 0x2, R14 ;  /* 0x000000021d0c7825 */ /* 0x001fca00078e020e */
[----:B------:R0:W-:Y:S04]  /*3280*/  STL.64 [R1+0x5e8], R12 ;  /* 0x0005e80c01007387 */ /* 0x0001e80000100a00 */
[----:B------:R1:W-:Y:S04]  /*3290*/  STL.64 [R1+0x5e0], R18 ;  /* 0x0005e01201007387 */ /* 0x0003e80000100a00 */
[----:B------:R2:W-:Y:S01]  /*32a0*/  STL.64 [R1+0x5d8], R16 ;  /* 0x0005d81001007387 */ /* 0x0005e20000100a00 */
[----:B0-----:R-:W-:-:S04]  /*32b0*/  IMAD.WIDE R12, R20, 0x2, R4 ;  /* 0x00000002140c7825 */ /* 0x001fc800078e0204 */
[C---:B-1----:R-:W-:Y:S01]  /*32c0*/  IMAD.WIDE R18, R20.reuse, 0x2, R8 ;  /* 0x0000000214127825 */ /* 0x042fe200078e0208 */
[----:B------:R0:W-:Y:S03]  /*32d0*/  STL.64 [R1+0x5d0], R12 ;  /* 0x0005d00c01007387 */ /* 0x0001e60000100a00 */
[----:B--2---:R-:W-:-:S04]  /*32e0*/  IMAD.WIDE R16, R20, 0x2, R2 ;  /* 0x0000000214107825 */ /* 0x004fc800078e0202 */
[----:B0-----:R-:W-:Y:S02]  /*32f0*/  IMAD.WIDE R12, R20, 0x2, R14 ;  /* 0x00000002140c7825 */ /* 0x001fe400078e020e */
[----:B------:R-:W0:Y:S03]  /*3300*/  LDC R20, c[0x0][0x3a8] ;  /* 0x0000ea00ff147b82 */ /* 0x000e260000000800 */
[----:B------:R1:W-:Y:S04]  /*3310*/  STL.64 [R1+0x5c8], R12 ;  /* 0x0005c80c01007387 */ /* 0x0003e80000100a00 */
[----:B------:R2:W-:Y:S04]  /*3320*/  STL.64 [R1+0x5c0], R18 ;  /* 0x0005c01201007387 */ /* 0x0005e80000100a00 */
[----:B------:R3:W-:Y:S01]  /*3330*/  STL.64 [R1+0x5b8], R16 ;  /* 0x0005b81001007387 */ /* 0x0007e20000100a00 */
[----:B-1----:R-:W-:-:S04]  /*3340*/  IMAD.WIDE R12, R7, 0x2, R4 ;  /* 0x00000002070c7825 */ /* 0x002fc800078e0204 */
[C---:B--2---:R-:W-:Y:S01]  /*3350*/  IMAD.WIDE R18, R7.reuse, 0x2, R8 ;  /* 0x0000000207127825 */ /* 0x044fe200078e0208 */
[----:B------:R1:W-:Y:S03]  /*3360*/  STL.64 [R1+0x5b0], R12 ;  /* 0x0005b00c01007387 */ /* 0x0003e60000100a00 */
[----:B---3--:R-:W-:-:S04]  /*3370*/  IMAD.WIDE R16, R7, 0x2, R2 ;  /* 0x0000000207107825 */ /* 0x008fc800078e0202 */
[----:B0-----:R-:W-:Y:S02]  /*3380*/  IMAD R20, R20, 0xb, RZ ;  /* 0x0000000b14147824 */ /* 0x001fe400078e02ff */
[----:B-1----:R-:W-:Y:S02]  /*3390*/  IMAD.WIDE R12, R7, 0x2, R14 ;  /* 0x00000002070c7825 */ /* 0x002fe400078e020e */
        /* <DEDUP_REMOVED lines=8> */
[----:B-1----:R-:W-:Y:S02]  /*3420*/  IMAD.WIDE R12, R20, 0x2, R14 ;  /* 0x00000002140c7825 */ /* 0x002fe400078e020e */
[----:B------:R-:W1:Y:S02]  /*3430*/  LDC R20, c[0x0][0x3a8] ;  /* 0x0000ea00ff147b82 */ /* 0x000e640000000800 */
[----:B0-----:R-:W-:Y:S01]  /*3440*/  IMAD R7, R7, 0xa, RZ ;  /* 0x0000000a07077824 */ /* 0x001fe200078e02ff */
[----:B------:R0:W-:Y:S04]  /*3450*/  STL.64 [R1+0x588], R12 ;  /* 0x0005880c01007387 */ /* 0x0001e80000100a00 */
[----:B------:R2:W-:Y:S04]  /*3460*/  STL.64 [R1+0x580], R18 ;  /* 0x0005801201007387 */ /* 0x0005e80000100a00 */
[----:B------:R3:W-:Y:S01]  /*3470*/  STL.64 [R1+0x578], R16 ;  /* 0x0005781001007387 */ /* 0x0007e20000100a00 */
[----:B0-----:R-:W-:-:S04]  /*3480*/  IMAD.WIDE R12, R7, 0x2, R4 ;  /* 0x00000002070c7825 */ /* 0x001fc800078e0204 */
[C---:B--2---:R-:W-:Y:S01]  /*3490*/  IMAD.WIDE R18, R7.reuse, 0x2, R8 ;  /* 0x0000000207127825 */ /* 0x044fe200078e0208 */
[----:B------:R0:W-:Y:S03]  /*34a0*/  STL.64 [R1+0x570], R12 ;  /* 0x0005700c01007387 */ /* 0x0001e60000100a00 */
[----:B---3--:R-:W-:-:S04]  /*34b0*/  IMAD.WIDE R16, R7, 0x2, R2 ;  /* 0x0000000207107825 */ /* 0x008fc800078e0202 */
[----:B-1----:R-:W-:Y:S02]  /*34c0*/  IMAD R20, R20, 0x9, RZ ;  /* 0x0000000914147824 */ /* 0x002fe400078e02ff */
        /* <DEDUP_REMOVED lines=11> */
[----:B0-----:R-:W-:Y:S01]  /*3580*/  IMAD.SHL.U32 R7, R7, 0x8, RZ ;  /* 0x0000000807077824 */ /* 0x001fe200078e00ff */
        /* <DEDUP_REMOVED lines=23> */
[----:B0-----:R-:W-:-:S05]  /*3700*/  IMAD.WIDE R12, R7, 0x2, R4 ;  /* 0x00000002070c7825 */ /* 0x001fca00078e0204 */
[----:B------:R0:W-:Y:S01]  /*3710*/  STL.64 [R1+0x4f0], R12 ;  /* 0x0004f00c01007387 */ /* 0x0001e20000100a00 */
[----:B--2---:R-:W-:-:S04]  /*3720*/  IMAD.WIDE R18, R7, 0x2, R8 ;  /* 0x0000000207127825 */ /* 0x004fc800078e0208 */
[----:B-1----:R-:W-:Y:S02]  /*3730*/  IMAD R20, R20, 0x5, RZ ;  /* 0x0000000514147824 */ /* 0x002fe400078e02ff */
[----:B---3--:R-:W-:-:S04]  /*3740*/  IMAD.WIDE R16, R7, 0x2, R2 ;  /* 0x0000000207107825 */ /* 0x008fc800078e0202 */
        /* <DEDUP_REMOVED lines=16> */
[----:B--2---:R-:W-:-:S04]  /*3850*/  IMAD.WIDE R18, R7, 0x2, R8 ;  /* 0x0000000207127825 */ /* 0x004fc800078e0208 */
[----:B---3--:R-:W-:Y:S01]  /*3860*/  IMAD.WIDE R16, R7, 0x2, R14 ;  /* 0x0000000207107825 */ /* 0x008fe200078e020e */
[----:B------:R0:W-:Y:S03]  /*3870*/  STL.64 [R1+0x4b0], R12 ;  /* 0x0004b00c01007387 */ /* 0x0001e60000100a00 */
[----:B-1----:R-:W-:Y:S01]  /*3880*/  IMAD R20, R20, 0x3, RZ ;  /* 0x0000000314147824 */ /* 0x002fe200078e02ff */
[----:B------:R1:W-:Y:S01]  /*3890*/  STL.64 [R1+0x4a8], R16 ;  /* 0x0004a81001007387 */ /* 0x0003e20000100a00 */
[----:B------:R-:W-:-:S03]  /*38a0*/  IMAD.SHL.U32 R6, R6, 0x2, RZ ;  /* 0x0000000206067824 */ /* 0x000fc600078e00ff */
[----:B------:R2:W-:Y:S01]  /*38b0*/  STL.64 [R1+0x4a0], R18 ;  /* 0x0004a01201007387 */ /* 0x0005e20000100a00 */
[----:B0-----:R-:W-:-:S04]  /*38c0*/  IMAD.WIDE R12, R7, 0x2, R2 ;  /* 0x00000002070c7825 */ /* 0x001fc800078e0202 */
[C---:B-1----:R-:W-:Y:S01]  /*38d0*/  IMAD.WIDE R16, R20.reuse, 0x2, R4 ;  /* 0x0000000214107825 */ /* 0x042fe200078e0204 */
[----:B------:R0:W-:Y:S03]  /*38e0*/  STL.64 [R1+0x498], R12 ;  /* 0x0004980c01007387 */ /* 0x0001e60000100a00 */
[----:B--2---:R-:W-:Y:S01]  /*38f0*/  IMAD.WIDE R18, R20, 0x2, R14 ;  /* 0x0000000214127825 */ /* 0x004fe200078e020e */
[----:B------:R1:W-:Y:S03]  /*3900*/  STL.64 [R1+0x490], R16 ;  /* 0x0004901001007387 */ /* 0x0003e60000100a00 */
[----:B------:R-:W-:Y:S01]  /*3910*/  IMAD.WIDE R4, R6, 0x2, R4 ;  /* 0x0000000206047825 */ /* 0x000fe200078e0204 */
[----:B------:R-:W-:Y:S03]  /*3920*/  STL.64 [R1+0x488], R18 ;  /* 0x0004881201007387 */ /* 0x000fe60000100a00 */
[----:B0-----:R-:W-:-:S04]  /*3930*/  IMAD.WIDE R12, R20, 0x2, R8 ;  /* 0x00000002140c7825 */ /* 0x001fc800078e0208 */
[--C-:B-1----:R-:W-:Y:S01]  /*3940*/  IMAD.WIDE R16, R20, 0x2, R2.reuse ;  /* 0x0000000214107825 */ /* 0x102fe200078e0202 */
[----:B------:R0:W-:Y:S04]  /*3950*/  STL.64 [R1+0x480], R12 ;  /* 0x0004800c01007387 */ /* 0x0001e80000100a00 */
[----:B------:R-:W-:Y:S01]  /*3960*/  STL.64 [R1+0x478], R16 ;  /* 0x0004781001007387 */ /* 0x000fe20000100a00 */
[----:B------:R-:W-:-:S04]  /*3970*/  IMAD.WIDE R2, R6, 0x2, R2 ;  /* 0x0000000206027825 */ /* 0x000fc800078e0202 */
[C---:B0-----:R-:W-:Y:S02]  /*3980*/  IMAD.WIDE R12, R6.reuse, 0x2, R14 ;  /* 0x00000002060c7825 */ /* 0x041fe400078e020e */
[----:B------:R0:W5:Y:S04]  /*3990*/  LDL.LU.64 R14, [R1+0x868] ;  /* 0x00086800010e7983 */ /* 0x0001680000300a00 */
[----:B------:R1:W-:Y:S02]  /*39a0*/  STL.64 [R1+0x470], R4 ;  /* 0x0004700401007387 */ /* 0x0003e40000100a00 */
[----:B-1----:R-:W-:Y:S02]  /*39b0*/  IMAD.WIDE R4, R6, 0x2, R8 ;  /* 0x0000000206047825 */ /* 0x002fe400078e0208 */
[----:B------:R0:W5:Y:S04]  /*39c0*/  LDL.LU.64 R8, [R1+0x860] ;  /* 0x0008600001087983 */ /* 0x0001680000300a00 */
[----:B------:R0:W-:Y:S04]  /*39d0*/  STL.64 [R1+0x468], R12 ;  /* 0x0004680c01007387 */ /* 0x0001e80000100a00 */
[----:B------:R0:W-:Y:S04]  /*39e0*/  STL.64 [R1+0x458], R2 ;  /* 0x0004580201007387 */ /* 0x0001e80000100a00 */
[----:B------:R0:W-:Y:S01]  /*39f0*/  STL.64 [R1+0x460], R4 ;  /* 0x0004600401007387 */ /* 0x0001e20000100a00 */
[----:B------:R-:W-:Y:S01]  /*3a00*/  ULEA.HI UR7, UR7, UR6, URZ, 0x5 ;  /* 0x0000000607077291 */ /* 0x000fe2000f8f28ff */
[----:B------:R-:W-:-:S03]  /*3a10*/  IMAD.U32 R0, RZ, RZ, UR10 ;  /* 0x0000000aff007e24 */ /* 0x000fc6000f8e00ff */
[----:B------:R-:W-:-:S12]  /*3a20*/  USHF.R.S32.HI UR7, URZ, 0x5, UR7 ;  /* 0x00000005ff077899 */ /* 0x000fd80008011407 */
.L_x_1:
[----:B0-----:R-:W2:Y:S04]  /*3a30*/  LDL.64 R2, [R1+0x2c0] ;  /* 0x0002c00001027983 */ /* 0x001ea80000100a00 */
[----:B------:R-:W-:Y:S04]  /*3a40*/  STL.64 [R1+0xeb0], R24 ;  /* 0x000eb01801007387 */ /* 0x000fe80000100a00 */
[----:B------:R-:W-:Y:S04]  /*3a50*/  STL.64 [R1+0xee0], R24 ;  /* 0x000ee01801007387 */ /* 0x000fe80000100a00 */
[----:B------:R-:W-:Y:S04]  /*3a60*/  STL.64 [R1+0xea8], R18 ;  /* 0x000ea81201007387 */ /* 0x000fe80000100a00 */
[----:B------:R0:W-:Y:S04]  /*3a70*/  STL.64 [R1+0xed8], R18 ;  /* 0x000ed81201007387 */ /* 0x0001e80000100a00 */
[----:B------:R-:W-:Y:S04]  /*3a80*/  STL.64 [R1+0xea0], R16 ;  /* 0x000ea01001007387 */ /* 0x000fe80000100a00 */
        /* <DEDUP_REMOVED lines=10> */
[----:B------:R-:W-:Y:S04]  /*3b30*/  STL [R1+0xd70], R29 ;  /* 0x000d701d01007387 */ /* 0x000fe80000100800 */
[----:B------:R-:W-:Y:S04]  /*3b40*/  STL [R1+0xd88], R28 ;  /* 0x000d881c01007387 */ /* 0x000fe80000100800 */
[----:B------:R-:W-:Y:S04]  /*3b50*/  STL [R1+0xd98], R28 ;  /* 0x000d981c01007387 */ /* 0x000fe80000100800 */
[----:B------:R-:W-:Y:S04]  /*3b60*/  STL [R1+0xda8], R28 ;  /* 0x000da81c01007387 */ /* 0x000fe80000100800 */
[----:B------:R-:W-:Y:S04]  /*3b70*/  STL [R1+0xdb8], R28 ;  /* 0x000db81c01007387 */ /* 0x000fe80000100800 */
[----:B------:R-:W-:Y:S04]  /*3b80*/  STL [R1+0xdc8], R28 ;  /* 0x000dc81c01007387 */ /* 0x000fe80000100800 */
        /* <DEDUP_REMOVED lines=8> */
[----:B------:R-:W-:Y:S04]  /*3c10*/  STL.64 [R1+0xde0], R26 ;  /* 0x000de01a01007387 */ /* 0x000fe80000100a00 */
[----:B------:R-:W-:Y:S01]  /*3c20*/  STL.64 [R1+0xe00], R26 ;  /* 0x000e001a01007387 */ /* 0x000fe20000100a00 */
[----:B------:R-:W-:-:S03]  /*3c30*/  ISETP.GT.AND P0, PT, R0, RZ, PT ;  /* 0x000000ff0000720c */ /* 0x000fc60003f04270 */
[----:B------:R-:W-:Y:S04]  /*3c40*/  STL.64 [R1+0xe30], R26 ;  /* 0x000e301a01007387 */ /* 0x000fe80000100a00 */
[----:B------:R-:W-:Y:S04]  /*3c50*/  STL.64 [R1+0xe58], R26 ;  /* 0x000e581a01007387 */ /* 0x000fe80000100a00 */
[----:B------:R-:W-:Y:S04]  /*3c60*/  STL.64 [R1+0xe88], R26 ;  /* 0x000e881a01007387 */ /* 0x000fe80000100a00 */
[----:B------:R1:W-:Y:S01]  /*3c70*/  STL.64 [R1+0xd60], R12 ;  /* 0x000d600c01007387 */ /* 0x0003e20000100a00 */
[----:B0-----:R-:W-:-:S03]  /*3c80*/  PRMT R18, RZ, 0x7610, R18 ;  /* 0x00007610ff127816 */ /* 0x001fc60000000012 */
[----:B-1----:R-:W3:Y:S04]  /*3c90*/  LDL.64 R12, [R1+0x2b8] ;  /* 0x0002b800010c7983 */ /* 0x002ee80000100a00 */
[----:B-----5:R0:W-:Y:S04]  /*3ca0*/  STL.64 [R1+0xd58], R8 ;  /* 0x000d580801007387 */ /* 0x0201e80000100a00 */
[----:B0-----:R-:W4:Y:S04]  /*3cb0*/  LDL.64 R8, [R1+0x2b0] ;  /* 0x0002b00001087983 */ /* 0x001f280000100a00 */
[----:B------:R0:W-:Y:S04]  /*3cc0*/  STL.64 [R1+0xd50], R14 ;  /* 0x000d500e01007387 */ /* 0x0001e80000100a00 */
[----:B------:R-:W4:Y:S04]  /*3cd0*/  LDL.64 R24, [R1+0x468] ;  /* 0x0004680001187983 */ /* 0x000f280000100a00 */
[----:B0-----:R-:W4:Y:S01]  /*3ce0*/  LDL.64 R14, [R1+0x270] ;  /* 0x00027000010e7983 */ /* 0x001f220000100a00 */
[----:B--2---:R-:W-:-:S04]  /*3cf0*/  IADD3 R4, P1, PT, R2, UR4, RZ ;  /* 0x0000000402047c10 */ /* 0x004fc8000ff3e0ff */
[----:B------:R-:W-:-:S05]  /*3d00*/  IADD3.X R5, PT, PT, R3, UR5, RZ, P1, !PT ;  /* 0x0000000503057c10 */ /* 0x000fca0008ffe4ff */
[----:B------:R-:W2:Y:S04]  /*3d10*/  @P0 LDG.E.U16 R18, desc[UR12][R4.64] ;  /* 0x0000000c04120981 */ /* 0x000ea8000c1e1500 */
[----:B---3--:R-:W-:Y:S01]  /*3d20*/  STL.64 [R1+0xd78], R12 ;  /* 0x000d780c01007387 */ /* 0x008fe20000100a00 */
[----:B------:R-:W-:Y:S02]  /*3d30*/  PRMT R11, RZ, 0x7610, R11 ;  /* 0x00007610ff0b7816 */ /* 0x000fe4000000000b */
[----:B------:R-:W-:Y:S01]  /*3d40*/  IADD3 R6, P2, PT, R12, UR4, RZ ;  /* 0x000000040c067c10 */ /* 0x000fe2000ff5e0ff */
        /* <DEDUP_REMOVED lines=8> */
[----:B------:R-:W-:Y:S04]  /*3dd0*/  STL.64 [R1+0xe38], R12 ;  /* 0x000e380c01007387 */ /* 0x000fe80000100a00 */
[----:B------:R-:W-:Y:S04]  /*3de0*/  STL.64 [R1+0xe68], R12 ;  /* 0x000e680c01007387 */ /* 0x000fe80000100a00 */
[----:B------:R-:W-:Y:S04]  /*3df0*/  STL.64 [R1+0xe98], R12 ;  /* 0x000e980c01007387 */ /* 0x000fe80000100a00 */
[----:B--2---:R0:W-:Y:S04]  /*3e00*/  STL [R1+0x280], R18 ;  /* 0x0002801201007387 */ /* 0x0041e80000100800 */
[----:B0-----:R-:W2:Y:S01]  /*3e10*/  LDL.64 R18, [R1+0x460] ;  /* 0x0004600001127983 */ /* 0x001ea20000100a00 */
[----:B----4-:R-:W-:-:S03]  /*3e20*/  IADD3 R2, P1, PT, R8, UR4, RZ ;  /* 0x0000000408027c10 */ /* 0x010fc6000ff3e0ff */
[----:B------:R-:W-:Y:S01]  /*3e30*/  STL.64 [R1+0xd80], R8 ;  /* 0x000d800801007387 */ /* 0x000fe20000100a00 */
[----:B------:R-:W-:-:S03]  /*3e40*/  IADD3.X R3, PT, PT, R9, UR5, RZ, P1, !PT ;  /* 0x0000000509037c10 */ /* 0x000fc60008ffe4ff */
[----:B------:R-:W-:Y:S01]  /*3e50*/  STL [R1+0xd90], R8 ;  /* 0x000d900801007387 */ /* 0x000fe20000100800 */
[----:B------:R-:W-:-:S03]  /*3e60*/  IADD3 R4, P3, PT, R14, UR4, RZ ;  /* 0x000000040e047c10 */ /* 0x000fc6000ff7e0ff */
[----:B------:R-:W-:Y:S01]  /*3e70*/  STL [R1+0xda0], R8 ;  /* 0x000da00801007387 */ /* 0x000fe20000100800 */
[----:B------:R-:W-:-:S03]  /*3e80*/  PRMT R20, RZ, 0x7610, R20 ;  /* 0x00007610ff147816 */ /* 0x000fc60000000014 */
[----:B------:R-:W-:Y:S01]  /*3e90*/  STL [R1+0xdb0], R8 ;  /* 0x000db00801007387 */ /* 0x000fe20000100800 */
[----:B------:R-:W-:-:S03]  /*3ea0*/  PRMT R21, RZ, 0x7610, R21 ;  /* 0x00007610ff157816 */ /* 0x000fc60000000015 */
[----:B------:R0:W-:Y:S01]  /*3eb0*/  STL [R1+0xdc0], R8 ;  /* 0x000dc00801007387 */ /* 0x0001e20000100800 */
[----:B------:R-:W-:-:S03]  /*3ec0*/  IADD3.X R5, PT, PT, R15, UR5, RZ, P3, !PT ;  /* 0x000000050f057c10 */ /* 0x000fc60009ffe4ff */
[----:B------:R-:W3:Y:S01]  /*3ed0*/  @P0 LDG.E.U16 R11, desc[UR12][R2.64] ;  /* 0x0000000c020b0981 */ /* 0x000ee2000c1e1500 */
[----:B------:R-:W-:-:S03]  /*3ee0*/  IADD3.X R7, PT, PT, R13, UR5, RZ, P2, !PT ;  /* 0x000000050d077c10 */ /* 0x000fc600097fe4ff */
[----:B------:R-:W4:Y:S04]  /*3ef0*/  LDL.64 R22, [R1+0x458] ;  /* 0x0004580001167983 */ /* 0x000f280000100a00 */
[----:B0-----:R-:W4:Y:S04]  /*3f00*/  LDL.64 R8, [R1+0x470] ;  /* 0x0004700001087983 */ /* 0x001f280000100a00 */
[----:B------:R-:W4:Y:S04]  /*3f10*/  @P0 LDG.E.U16 R20, desc[UR12][R4.64] ;  /* 0x0000000c04140981 */ /* 0x000f28000c1e1500 */
[----:B------:R0:W4:Y:S01]  /*3f20*/  @P0 LDG.E.U16 R21, desc[UR12][R6.64] ;  /* 0x0000000c06150981 */ /* 0x000122000c1e1500 */
[----:B------:R-:W-:-:S02]  /*3f30*/  ISETP.GT.AND P1, PT, R0, 0x2, PT ;  /* 0x000000020000780c */ /* 0x000fc40003f24270 */
[----:B------:R-:W-:Y:S02]  /*3f40*/  PRMT R16, RZ, 0x7610, R16 ;  /* 0x00007610ff107816 */ /* 0x000fe40000000010 */
[----:B------:R-:W-:Y:S02]  /*3f50*/  PRMT R17, RZ, 0x7610, R17 ;  /* 0x00007610ff117816 */ /* 0x000fe40000000011 */
[----:B0-----:R-:W-:-:S04]  /*3f60*/  IADD3 R6, P2, PT, R24, UR4, RZ ;  /* 0x0000000418067c10 */ /* 0x001fc8000ff5e0ff */
[----:B------:R-:W-:-:S05]  /*3f70*/  IADD3.X R7, PT, PT, R25, UR5, RZ, P2, !PT ;  /* 0x0000000519077c10 */ /* 0x000fca00097fe4ff */
[----:B------:R0:W4:Y:S02]  /*3f80*/  @P1 LDG.E.U16 R17, desc[UR12][R6.64] ;  /* 0x0000000c06111981 */ /* 0x000124000c1e1500 */
[----:B0-----:R-:W-:Y:S02]  /*3f90*/  PRMT R6, RZ, 0x7610, R6 ;  /* 0x00007610ff067816 */ /* 0x001fe40000000006 */
[----:B------:R-:W-:Y:S02]  /*3fa0*/  PRMT R7, RZ, 0x7610, R7 ;  /* 0x00007610ff077816 */ /* 0x000fe40000000007 */
[----:B--2---:R-:W-:-:S04]  /*3fb0*/  IADD3 R2, P3, PT, R18, UR4, RZ ;  /* 0x0000000412027c10 */ /* 0x004fc8000ff7e0ff */
[----:B------:R-:W-:-:S05]  /*3fc0*/  IADD3.X R3, PT, PT, R19, UR5, RZ, P3, !PT ;  /* 0x0000000513037c10 */ /* 0x000fca0009ffe4ff */
[----:B------:R4:W2:Y:S04]  /*3fd0*/  @P1 LDG.E.U16 R16, desc[UR12][R2.64] ;  /* 0x0000000c02101981 */ /* 0x0008a8000c1e1500 */
[----:B---3--:R-:W-:Y:S04]  /*3fe0*/  STL.64 [R1+0xdd0], R10 ;  /* 0x000dd00a01007387 */ /* 0x008fe80000100a00 */
[----:B------:R-:W-:Y:S01]  /*3ff0*/  STL.64 [R1+0xdf8], R10 ;  /* 0x000df80a01007387 */ /* 0x000fe20000100a00 */
[----:B----4-:R-:W-:-:S03]  /*4000*/  IADD3 R2, P2, PT, R8, UR4, RZ ;  /* 0x0000000408027c10 */ /* 0x010fc6000ff5e0ff */
[----:B------:R-:W-:Y:S01]  /*4010*/  STL.64 [R1+0xe28], R10 ;  /* 0x000e280a01007387 */ /* 0x000fe20000100a00 */
[----:B------:R-:W-:Y:S02]  /*4020*/  IADD3 R4, P0, PT, R22, UR4, RZ ;  /* 0x0000000416047c10 */ /* 0x000fe4000ff1e0ff */
[----:B------:R-:W-:Y:S01]  /*4030*/  IADD3.X R3, PT, PT, R9, UR5, RZ, P2, !PT ;  /* 0x0000000509037c10 */ /* 0x000fe200097fe4ff */
[----:B------:R-:W-:Y:S01]  /*4040*/  STL.64 [R1+0xde8], R14 ;  /* 0x000de80e01007387 */ /* 0x000fe20000100a00 */
[----:B------:R-:W-:-:S03]  /*4050*/  IADD3.X R5, PT, PT, R23, UR5, RZ, P0, !PT ;  /* 0x0000000517057c10 */ /* 0x000fc600087fe4ff */
[----:B------:R-:W-:Y:S04]  /*4060*/  STL.64 [R1+0xe18], R14 ;  /* 0x000e180e01007387 */ /* 0x000fe80000100a00 */
[----:B------:R-:W3:Y:S04]  /*4070*/  LDL.LU.64 R24, [R1+0xee0] ;  /* 0x000ee00001187983 */ /* 0x000ee80000300a00 */
[----:B------:R-:W-:Y:S04]  /*4080*/  STL [R1+0x27c], R20 ;  /* 0x00027c1401007387 */ /* 0x000fe80000100800 */
[----:B------:R0:W-:Y:S04]  /*4090*/  STL [R1+0x278], R21 ;  /* 0x0002781501007387 */ /* 0x0001e80000100800 */
[----:B------:R-:W4:Y:S04]  /*40a0*/  @P1 LDG.E.U16 R6, desc[UR12][R2.64] ;  /* 0x0000000c02061981 */ /* 0x000f28000c1e1500 */
[----:B------:R-:W4:Y:S04]  /*40b0*/  LDL.64 R18, [R1+0x480] ;  /* 0x0004800001127983 */ /* 0x000f280000100a00 */
[----:B0-----:R-:W4:Y:S04]  /*40c0*/  LDL.64 R20, [R1+0x488] ;  /* 0x0004880001147983 */ /* 0x001f280000100a00 */
[----:B------:R0:W4:Y:S01]  /*40d0*/  @P1 LDG.E.U16 R7, desc[UR12][R4.64] ;  /* 0x0000000c04071981 */ /* 0x000122000c1e1500 */
[----:B------:R-:W-:-:S03]  /*40e0*/  ISETP.GT.AND P0, PT, R0, 0x3, PT ;  /* 0x000000030000780c */ /* 0x000fc60003f04270 */
[----:B--2---:R-:W-:Y:S04]  /*40f0*/  STL [R1+0x450], R16 ;  /* 0x0004501001007387 */ /* 0x004fe80000100800 */
[----:B------:R1:W-:Y:S04]  /*4100*/  STL [R1+0x454], R17 ;  /* 0x0004541101007387 */ /* 0x0003e80000100800 */
[----:B------:R-:W2:Y:S04]  /*4110*/  LDL.64 R8, [R1+0x490] ;  /* 0x0004900001087983 */ /* 0x000ea80000100a00 */
[----:B------:R-:W2:Y:S04]  /*4120*/  LDL.64 R22, [R1+0x4a8] ;  /* 0x0004a80001167983 */ /* 0x000ea80000100a00 */
[----:B-1----:R-:W2:Y:S01]  /*4130*/  LDL.64 R16, [R1+0x478] ;  /* 0x0004780001107983 */ /* 0x002ea20000100a00 */
[----:B---3--:R-:W-:-:S02]  /*4140*/  PRMT R24, RZ, 0x7610, R24 ;  /* 0x00007610ff187816 */ /* 0x008fc40000000018 */
[----:B------:R-:W-:Y:S01]  /*4150*/  PRMT R25, RZ, 0x7610, R25 ;  /* 0x00007610ff197816 */ /* 0x000fe20000000019 */
[----:B----4-:R1:W-:Y:S01]  /*4160*/  STL [R1+0x448], R6 ;  /* 0x0004480601007387 */ /* 0x0103e20000100800 */
[----:B0-----:R-:W-:Y:S02]  /*4170*/  IADD3 R4, P2, PT, R20, UR4, RZ ;  /* 0x0000000414047c10 */ /* 0x001fe4000ff5e0ff */
[----:B-1----:R-:W-:Y:S01]  /*4180*/  IADD3 R6, P1, PT, R18, UR4, RZ ;  /* 0x0000000412067c10 */ /* 0x002fe2000ff3e0ff */
[----:B------:R0:W-:Y:S01]  /*4190*/  STL [R1+0x44c], R7 ;  /* 0x00044c0701007387 */ /* 0x0001e20000100800 */
[----:B------:R-:W-:-:S03]  /*41a0*/  IADD3.X R5, PT, PT, R21, UR5, RZ, P2, !PT ;  /* 0x0000000515057c10 */ /* 0x000fc600097fe4ff */
[----:B------:R-:W3:Y:S04]  /*41b0*/  LDL.64 R20, [R1+0x4a0] ;  /* 0x0004a00001147983 */ /* 0x000ee80000100a00 */
[----:B------:R1:W4:Y:S01]  /*41c0*/  @P0 LDG.E.U16 R25, desc[UR12][R4.64] ;  /* 0x0000000c04190981 */ /* 0x000322000c1e1500 */
[----:B0-----:R-:W-:-:S03]  /*41d0*/  IADD3.X R7, PT, PT, R19, UR5, RZ, P1, !PT ;  /* 0x0000000513077c10 */ /* 0x001fc60008ffe4ff */
[----:B------:R-:W3:Y:S04]  /*41e0*/  LDL.LU.64 R18, [R1+0xed8] ;  /* 0x000ed80001127983 */ /* 0x000ee80000300a00 */
[----:B------:R-:W4:Y:S01]  /*41f0*/  @P0 LDG.E.U16 R24, desc[UR12][R6.64] ;  /* 0x0000000c06180981 */ /* 0x000f22000c1e1500 */
[----:B--2---:R-:W-:Y:S01]  /*4200*/  IADD3 R2, P2, PT, R16, UR4, RZ ;  /* 0x0000000410027c10 */ /* 0x004fe2000ff5e0ff */
[----:B-1----:R-:W-:Y:S02]  /*4210*/  IMAD.MOV.U32 R4, RZ, RZ, R16 ;  /* 0x000000ffff047224 */ /* 0x002fe400078e0010 */
[----:B------:R-:W-:Y:S02]  /*4220*/  IMAD.MOV.U32 R5, RZ, RZ, R17 ;  /* 0x000000ffff057224 */ /* 0x000fe400078e0011 */
[----:B------:R-:W2:Y:S03]  /*4230*/  LDL.LU.64 R16, [R1+0xed0] ;  /* 0x000ed00001107983 */ /* 0x000ea60000300a00 */
[----:B------:R-:W-:-:S02]  /*4240*/  IADD3.X R3, PT, PT, R5, UR5, RZ, P2, !PT ;  /* 0x0000000505037c10 */ /* 0x000fc400097fe4ff */
[----:B------:R-:W-:Y:S02]  /*4250*/  IADD3 R4, P3, PT, R8, UR4, RZ ;  /* 0x0000000408047c10 */ /* 0x000fe4000ff7e0ff */
[----:B---3--:R-:W-:Y:S01]  /*4260*/  PRMT R19, RZ, 0x7610, R19 ;  /* 0x00007610ff137816 */ /* 0x008fe20000000013 */
[----:B----4-:R-:W-:Y:S05]  /*4270*/  STL [R1+0x444], R24 ;  /* 0x0004441801007387 */ /* 0x010fea0000100800 */
[----:B------:R0:W3:Y:S01]  /*4280*/  @P0 LDG.E.U16 R19, desc[UR12][R2.64] ;  /* 0x0000000c02130981 */ /* 0x0000e2000c1e1500 */
[----:B------:R-:W-:-:S03]  /*4290*/  PRMT R18, RZ, 0x7610, R18 ;  /* 0x00007610ff127816 */ /* 0x000fc60000000012 */
[----:B------:R1:W-:Y:S01]  /*42a0*/  STL [R1+0x440], R25 ;  /* 0x0004401901007387 */ /* 0x0003e20000100800 */
[----:B0-----:R-:W-:Y:S02]  /*42b0*/  IMAD.MOV.U32 R3, RZ, RZ, R9 ;  /* 0x000000ffff037224 */ /* 0x001fe400078e0009 */
[----:B------:R-:W-:Y:S02]  /*42c0*/  IMAD.MOV.U32 R2, RZ, RZ, R8 ;  /* 0x000000ffff027224 */ /* 0x000fe400078e0008 */
[----:B------:R-:W4:Y:S01]  /*42d0*/  LDL.64 R8, [R1+0x4b0] ;  /* 0x0004b00001087983 */ /* 0x000f220000100a00 */
[----:B------:R-:W-:-:S03]  /*42e0*/  IADD3.X R5, PT, PT, R3, UR5, RZ, P3, !PT ;  /* 0x0000000503057c10 */ /* 0x000fc60009ffe4ff */
[----:B-1----:R-:W3:Y:S04]  /*42f0*/  LDL.64 R24, [R1+0x498] ;  /* 0x0004980001187983 */ /* 0x002ee80000100a00 */
[----:B------:R-:W3:Y:S01]  /*4300*/  @P0 LDG.E.U16 R18, desc[UR12][R4.64] ;  /* 0x0000000c04120981 */ /* 0x000ee2000c1e1500 */
[----:B------:R-:W-:Y:S02]  /*4310*/  ISETP.GT.AND P1, PT, R0, 0x4, PT ;  /* 0x000000040000780c */ /* 0x000fe40003f24270 */
[----:B------:R-:W-:Y:S02]  /*4320*/  IADD3 R2, P3, PT, R20, UR4, RZ ;  /* 0x0000000414027c10 */ /* 0x000fe4000ff7e0ff */
[----:B------:R-:W-:Y:S02]  /*4330*/  IADD3 R6, P2, PT, R22, UR4, RZ ;  /* 0x0000000416067c10 */ /* 0x000fe4000ff5e0ff */
[----:B------:R-:W-:-:S02]  /*4340*/  IADD3.X R3, PT, PT, R21, UR5, RZ, P3, !PT ;  /* 0x0000000515037c10 */ /* 0x000fc40009ffe4ff */
[----:B------:R-:W-:Y:S02]  /*4350*/  IADD3.X R7, PT, PT, R23, UR5, RZ, P2, !PT ;  /* 0x0000000517077c10 */ /* 0x000fe400097fe4ff */
[----:B------:R-:W3:Y:S01]  /*4360*/  LDL.LU.64 R22, [R1+0xec8] ;  /* 0x000ec80001167983 */ /* 0x000ee20000300a00 */
[----:B--2---:R-:W-:Y:S02]  /*4370*/  PRMT R16, RZ, 0x7610, R16 ;  /* 0x00007610ff107816 */ /* 0x004fe40000000010 */
[----:B------:R-:W-:-:S04]  /*4380*/  PRMT R17, RZ, 0x7610, R17 ;  /* 0x00007610ff117816 */ /* 0x000fc80000000011 */
[----:B------:R-:W2:Y:S04]  /*4390*/  @P1 LDG.E.U16 R16, desc[UR12][R2.64] ;  /* 0x0000000c02101981 */ /* 0x000ea8000c1e1500 */
[----:B------:R0:W2:Y:S02]  /*43a0*/  @P1 LDG.E.U16 R17, desc[UR12][R6.64] ;  /* 0x0000000c06111981 */ /* 0x0000a4000c1e1500 */
[----:B0-----:R-:W-:Y:S02]  /*43b0*/  PRMT R6, RZ, 0x7610, R6 ;  /* 0x00007610ff067816 */ /* 0x001fe40000000006 */
[----:B------:R-:W-:Y:S02]  /*43c0*/  PRMT R7, RZ, 0x7610, R7 ;  /* 0x00007610ff077816 */ /* 0x000fe40000000007 */
[----:B----4-:R-:W-:-:S02]  /*43d0*/  IADD3 R2, P2, PT, R8, UR4, RZ ;  /* 0x0000000408027c10 */ /* 0x010fc4000ff5e0ff */
[----:B---3--:R-:W-:Y:S02]  /*43e0*/  IADD3 R4, P0, PT, R24, UR4, RZ ;  /* 0x0000000418047c10 */ /* 0x008fe4000ff1e0ff */
[----:B------:R-:W-:Y:S01]  /*43f0*/  IADD3.X R3, PT, PT, R9, UR5, RZ, P2, !PT ;  /* 0x0000000509037c10 */ /* 0x000fe200097fe4ff */
[----:B------:R-:W-:Y:S01]  /*4400*/  STL [R1+0x438], R18 ;  /* 0x0004381201007387 */ /* 0x000fe20000100800 */
[----:B------:R-:W-:-:S03]  /*4410*/  IADD3.X R5, PT, PT, R25, UR5, RZ, P0, !PT ;  /* 0x0000000519057c10 */ /* 0x000fc600087fe4ff */
[----:B------:R0:W-:Y:S04]  /*4420*/  STL [R1+0x43c], R19 ;  /* 0x00043c1301007387 */ /* 0x0001e80000100800 */
[----:B------:R-:W3:Y:S04]  /*4430*/  @P1 LDG.E.U16 R6, desc[UR12][R2.64] ;  /* 0x0000000c02061981 */ /* 0x000ee8000c1e1500 */
[----:B------:R-:W4:Y:S04]  /*4440*/  LDL.64 R20, [R1+0x4c0] ;  /* 0x0004c00001147983 */ /* 0x000f280000100a00 */
[----:B0-----:R-:W4:Y:S04]  /*4450*/  LDL.64 R18, [R1+0x4c8] ;  /* 0x0004c80001127983 */ /* 0x001f280000100a00 */
[----:B------:R4:W4:Y:S01]  /*4460*/  @P1 LDG.E.U16 R7, desc[UR12][R4.64] ;  /* 0x0000000c04071981 */ /* 0x000922000c1e1500 */
[----:B------:R-:W-:-:S02]  /*4470*/  ISETP.GT.AND P0, PT, R0, 0x5, PT ;  /* 0x000000050000780c */ /* 0x000fc40003f04270 */
[----:B------:R-:W-:Y:S02]  /*4480*/  PRMT R22, RZ, 0x7610, R22 ;  /* 0x00007610ff167816 */ /* 0x000fe40000000016 */
[----:B------:R-:W-:Y:S01]  /*4490*/  PRMT R23, RZ, 0x7610, R23 ;  /* 0x00007610ff177816 */ /* 0x000fe20000000017 */
[----:B--2---:R-:W-:Y:S04]  /*44a0*/  STL [R1+0x430], R16 ;  /* 0x0004301001007387 */ /* 0x004fe80000100800 */
[----:B------:R0:W-:Y:S04]  /*44b0*/  STL [R1+0x434], R17 ;  /* 0x0004341101007387 */ /* 0x0001e80000100800 */
[----:B------:R-:W2:Y:S04]  /*44c0*/  LDL.64 R8, [R1+0x4d0] ;  /* 0x0004d00001087983 */ /* 0x000ea80000100a00 */
[----:B------:R-:W2:Y:S04]  /*44d0*/  LDL.64 R24, [R1+0x4e8] ;  /* 0x0004e80001187983 */ /* 0x000ea80000100a00 */
[----:B0-----:R-:W2:Y:S04]  /*44e0*/  LDL.64 R16, [R1+0x4b8] ;  /* 0x0004b80001107983 */ /* 0x001ea80000100a00 */
[----:B---3--:R0:W-:Y:S01]  /*44f0*/  STL [R1+0x428], R6 ;  /* 0x0004280601007387 */ /* 0x0081e20000100800 */
[----:B----4-:R-:W-:-:S02]  /*4500*/  IADD3 R4, P2, PT, R18, UR4, RZ ;  /* 0x0000000412047c10 */ /* 0x010fc4000ff5e0ff */
[----:B0-----:R-:W-:Y:S01]  /*4510*/  IADD3 R6, P1, PT, R20, UR4, RZ ;  /* 0x0000000414067c10 */ /* 0x001fe2000ff3e0ff */
[----:B------:R0:W-:Y:S01]  /*4520*/  STL [R1+0x42c], R7 ;  /* 0x00042c0701007387 */ /* 0x0001e20000100800 */
[----:B------:R-:W-:-:S03]  /*4530*/  IADD3.X R5, PT, PT, R19, UR5, RZ, P2, !PT ;  /* 0x0000000513057c10 */ /* 0x000fc600097fe4ff */
[----:B------:R-:W3:Y:S04]  /*4540*/  LDL.64 R18, [R1+0x4e0] ;  /* 0x0004e00001127983 */ /* 0x000ee80000100a00 */
[----:B------:R1:W4:Y:S01]  /*4550*/  @P0 LDG.E.U16 R23, desc[UR12][R4.64] ;  /* 0x0000000c04170981 */ /* 0x000322000c1e1500 */
[----:B0-----:R-:W-:-:S03]  /*4560*/  IADD3.X R7, PT, PT, R21, UR5, RZ, P1, !PT ;  /* 0x0000000515077c10 */ /* 0x001fc60008ffe4ff */
[----:B------:R-:W3:Y:S04]  /*4570*/  LDL.LU.64 R20, [R1+0xec0] ;  /* 0x000ec00001147983 */ /* 0x000ee80000300a00 */
[----:B------:R-:W3:Y:S01]  /*4580*/  @P0 LDG.E.U16 R22, desc[UR12][R6.64] ;  /* 0x0000000c06160981 */ /* 0x000ee2000c1e1500 */
[----:B------:R-:W-:Y:S02]  /*4590*/  PRMT R13, RZ, 0x7610, R13 ;  /* 0x00007610ff0d7816 */ /* 0x000fe4000000000d */
[----:B------:R-:W-:Y:S02]  /*45a0*/  PRMT R12, RZ, 0x7610, R12 ;  /* 0x00007610ff0c7816 */ /* 0x000fe4000000000c */
[----:B--2---:R-:W-:Y:S01]  /*45b0*/  IADD3 R2, P2, PT, R16, UR4, RZ ;  /* 0x0000000410027c10 */ /* 0x004fe2000ff5e0ff */
[----:B-1----:R-:W-:-:S02]  /*45c0*/  IMAD.MOV.U32 R4, RZ, RZ, R16 ;  /* 0x000000ffff047224 */ /* 0x002fc400078e0010 */
[----:B------:R-:W-:Y:S02]  /*45d0*/  IMAD.MOV.U32 R5, RZ, RZ, R17 ;  /* 0x000000ffff057224 */ /* 0x000fe400078e0011 */
[----:B------:R-:W2:Y:S03]  /*45e0*/  LDL.LU.64 R16, [R1+0xeb8] ;  /* 0x000eb80001107983 */ /* 0x000ea60000300a00 */
[----:B------:R-:W-:Y:S02]  /*45f0*/  IADD3.X R3, PT, PT, R5, UR5, RZ, P2, !PT ;  /* 0x0000000505037c10 */ /* 0x000fe400097fe4ff */
[----:B------:R-:W-:-:S03]  /*4600*/  IADD3 R4, P3, PT, R8, UR4, RZ ;  /* 0x0000000408047c10 */ /* 0x000fc6000ff7e0ff */
[----:B------:R0:W2:Y:S02]  /*4610*/  @P0 LDG.E.U16 R13, desc[UR12][R2.64] ;  /* 0x0000000c020d0981 */ /* 0x0000a4000c1e1500 */
[----:B0-----:R-:W-:Y:S02]  /*4620*/  IMAD.MOV.U32 R3, RZ, RZ, R9 ;  /* 0x000000ffff037224 */ /* 0x001fe400078e0009 */
[----:B------:R-:W-:-:S03]  /*4630*/  IMAD.MOV.U32 R2, RZ, RZ, R8 ;  /* 0x000000ffff027224 */ /* 0x000fc600078e0008 */
[----:B------:R-:W-:-:S05]  /*4640*/  IADD3.X R5, PT, PT, R3, UR5, RZ, P3, !PT ;  /* 0x0000000503057c10 */ /* 0x000fca0009ffe4ff */
[----:B------:R-:W2:Y:S04]  /*4650*/  @P0 LDG.E.U16 R12, desc[UR12][R4.64] ;  /* 0x0000000c040c0981 */ /* 0x000ea8000c1e1500 */
[----:B---3--:R-:W-:Y:S04]  /*4660*/  STL [R1+0x424], R22 ;  /* 0x0004241601007387 */ /* 0x008fe80000100800 */
[----:B----4-:R0:W-:Y:S04]  /*4670*/  STL [R1+0x420], R23 ;  /* 0x0004201701007387 */ /* 0x0101e80000100800 */
[----:B------:R-:W3:Y:S04]  /*4680*/  LDL.64 R8, [R1+0x4f0] ;  /* 0x0004f00001087983 */ /* 0x000ee80000100a00 */
[----:B0-----:R-:W4:Y:S01]  /*4690*/  LDL.64 R22, [R1+0x4d8] ;  /* 0x0004d80001167983 */ /* 0x001f220000100a00 */
[----:B------:R-:W-:-:S02]  /*46a0*/  ISETP.GT.AND P1, PT, R0, 0x6, PT ;  /* 0x000000060000780c */ /* 0x000fc40003f24270 */
[----:B------:R-:W-:Y:S02]  /*46b0*/  IADD3 R2, P3, PT, R18, UR4, RZ ;  /* 0x0000000412027c10 */ /* 0x000fe4000ff7e0ff */
[----:B------:R-:W-:Y:S02]  /*46c0*/  IADD3 R6, P2, PT, R24, UR4, RZ ;  /* 0x0000000418067c10 */ /* 0x000fe4000ff5e0ff */
[----:B------:R-:W-:Y:S02]  /*46d0*/  IADD3.X R3, PT, PT, R19, UR5, RZ, P3, !PT ;  /* 0x0000000513037c10 */ /* 0x000fe40009ffe4ff */
[----:B------:R-:W-:Y:S02]  /*46e0*/  IADD3.X R7, PT, PT, R25, UR5, RZ, P2, !PT ;  /* 0x0000000519077c10 */ /* 0x000fe400097fe4ff */
[----:B------:R-:W4:Y:S01]  /*46f0*/  LDL.LU.64 R24, [R1+0xeb0] ;  /* 0x000eb00001187983 */ /* 0x000f220000300a00 */
[----:B--2---:R-:W-:Y:S02]  /*4700*/  PRMT R16, RZ, 0x7610, R16 ;  /* 0x00007610ff107816 */ /* 0x004fe40000000010 */
[----:B------:R-:W-:-:S04]  /*4710*/  PRMT R17, RZ, 0x7610, R17 ;  /* 0x00007610ff117816 */ /* 0x000fc80000000011 */
[----:B------:R-:W2:Y:S04]  /*4720*/  @P1 LDG.E.U16 R16, desc[UR12][R2.64] ;  /* 0x0000000c02101981 */ /* 0x000ea8000c1e1500 */
[----:B------:R0:W2:Y:S02]  /*4730*/  @P1 LDG.E.U16 R17, desc[UR12][R6.64] ;  /* 0x0000000c06111981 */ /* 0x0000a4000c1e1500 */
[----:B0-----:R-:W-:Y:S02]  /*4740*/  PRMT R6, RZ, 0x7610, R6 ;  /* 0x00007610ff067816 */ /* 0x001fe40000000006 */
[----:B------:R-:W-:Y:S01]  /*4750*/  PRMT R7, RZ, 0x7610, R7 ;  /* 0x00007610ff077816 */ /* 0x000fe20000000007 */
[----:B------:R-:W-:Y:S04]  /*4760*/  STL [R1+0x414], R12 ;  /* 0x0004140c01007387 */ /* 0x000fe80000100800 */
[----:B------:R0:W-:Y:S04]  /*4770*/  STL [R1+0x41c], R13 ;  /* 0x00041c0d01007387 */ /* 0x0001e80000100800 */
[----:B------:R-:W2:Y:S04]  /*4780*/  LDL.64 R18, [R1+0x500] ;  /* 0x0005000001127983 */ /* 0x000ea80000100a00 */
[----:B0-----:R-:W2:Y:S01]  /*4790*/  LDL.64 R12, [R1+0x508] ;  /* 0x00050800010c7983 */ /* 0x001ea20000100a00 */
[----:B---3--:R-:W-:-:S04]  /*47a0*/  IADD3 R2, P2, PT, R8, UR4, RZ ;  /* 0x0000000408027c10 */ /* 0x008fc8000ff5e0ff */
[----:B------:R-:W-:Y:S02]  /*47b0*/  IADD3.X R3, PT, PT, R9, UR5, RZ, P2, !PT ;  /* 0x0000000509037c10 */ /* 0x000fe400097fe4ff */
[----:B----4-:R-:W-:-:S03]  /*47c0*/  IADD3 R4, P0, PT, R22, UR4, RZ ;  /* 0x0000000416047c10 */ /* 0x010fc6000ff1e0ff */
[----:B------:R-:W3:Y:S01]  /*47d0*/  @P1 LDG.E.U16 R6, desc[UR12][R2.64] ;  /* 0x0000000c02061981 */ /* 0x000ee2000c1e1500 */
[----:B------:R-:W-:-:S05]  /*47e0*/  IADD3.X R5, PT, PT, R23, UR5, RZ, P0, !PT ;  /* 0x0000000517057c10 */ /* 0x000fca00087fe4ff */
[----:B------:R0:W4:Y:S01]  /*47f0*/  @P1 LDG.E.U16 R7, desc[UR12][R4.64] ;  /* 0x0000000c04071981 */ /* 0x000122000c1e1500 */
[----:B------:R-:W-:-:S03]  /*4800*/  ISETP.GT.AND P0, PT, R0, 0x7, PT ;  /* 0x000000070000780c */ /* 0x000fc60003f04270 */
[----:B--2---:R-:W-:Y:S04]  /*4810*/  STL [R1+0x410], R16 ;  /* 0x0004101001007387 */ /* 0x004fe80000100800 */
[----:B------:R1:W-:Y:S04]  /*4820*/  STL [R1+0x418], R17 ;  /* 0x0004181101007387 */ /* 0x0003e80000100800 */
[----:B------:R-:W2:Y:S04]  /*4830*/  LDL.64 R8, [R1+0x510] ;  /* 0x0005100001087983 */ /* 0x000ea80000100a00 */
[----:B------:R-:W2:Y:S04]  /*4840*/  LDL.64 R22, [R1+0x528] ;  /* 0x0005280001167983 */ /* 0x000ea80000100a00 */
[----:B-1----:R-:W2:Y:S01]  /*4850*/  LDL.64 R16, [R1+0x4f8] ;  /* 0x0004f80001107983 */ /* 0x002ea20000100a00 */
[----:B------:R-:W-:-:S02]  /*4860*/  PRMT R26, RZ, 0x7610, R26 ;  /* 0x00007610ff1a7816 */ /* 0x000fc4000000001a */
[----:B------:R-:W-:Y:S02]  /*4870*/  PRMT R27, RZ, 0x7610, R27 ;  /* 0x00007610ff1b7816 */ /* 0x000fe4000000001b */
[----:B0-----:R-:W-:-:S04]  /*4880*/  IADD3 R4, P2, PT, R12, UR4, RZ ;  /* 0x000000040c047c10 */ /* 0x001fc8000ff5e0ff */
[----:B------:R-:W-:-:S05]  /*4890*/  IADD3.X R5, PT, PT, R13, UR5, RZ, P2, !PT ;  /* 0x000000050d057c10 */ /* 0x000fca00097fe4ff */
[----:B------:R2:W2:Y:S04]  /*48a0*/  @P0 LDG.E.U16 R27, desc[UR12][R4.64] ;  /* 0x0000000c041b0981 */ /* 0x0004a8000c1e1500 */
[----:B---3--:R0:W-:Y:S04]  /*48b0*/  STL [R1+0x408], R6 ;  /* 0x0004080601007387 */ /* 0x0081e80000100800 */
[----:B----4-:R1:W-:Y:S01]  /*48c0*/  STL [R1+0x40c], R7 ;  /* 0x00040c0701007387 */ /* 0x0103e20000100800 */
[----:B0-----:R-:W-:-:S03]  /*48d0*/  IADD3 R6, P1, PT, R18, UR4, RZ ;  /* 0x0000000412067c10 */ /* 0x001fc6000ff3e0ff */
[----:B------:R-:W3:Y:S01]  /*48e0*/  LDL.64 R12, [R1+0x520] ;  /* 0x00052000010c7983 */ /* 0x000ee20000100a00 */
[----:B-1----:R-:W-:Y:S02]  /*48f0*/  IADD3.X R7, PT, PT, R19, UR5, RZ, P1, !PT ;  /* 0x0000000513077c10 */ /* 0x002fe40008ffe4ff */
[----:B------:R-:W-:Y:S01]  /*4900*/  PRMT R21, RZ, 0x7610, R21 ;  /* 0x00007610ff157816 */ /* 0x000fe20000000015 */
[----:B------:R-:W4:Y:S04]  /*4910*/  LDL.LU.64 R18, [R1+0xea8] ;  /* 0x000ea80001127983 */ /* 0x000f280000300a00 */
[----:B------:R-:W4:Y:S01]  /*4920*/  @P0 LDG.E.U16 R26, desc[UR12][R6.64] ;  /* 0x0000000c061a0981 */ /* 0x000f22000c1e1500 */
[----:B------:R-:W-:Y:S01]  /*4930*/  PRMT R20, RZ, 0x7610, R20 ;  /* 0x00007610ff147816 */ /* 0x000fe20000000014 */
[----:B--2---:R-:W-:Y:S01]  /*4940*/  IMAD.MOV.U32 R5, RZ, RZ, R17 ;  /* 0x000000ffff057224 */ /* 0x004fe200078e0011 */
[----:B------:R-:W-:-:S04]  /*4950*/  IADD3 R2, P2, PT, R16, UR4, RZ ;  /* 0x0000000410027c10 */ /* 0x000fc8000ff5e0ff */
[----:B------:R-:W-:Y:S01]  /*4960*/  IADD3.X R3, PT, PT, R5, UR5, RZ, P2, !PT ;  /* 0x0000000505037c10 */ /* 0x000fe200097fe4ff */
[----:B------:R-:W-:Y:S01]  /*4970*/  IMAD.MOV.U32 R4, RZ, RZ, R16 ;  /* 0x000000ffff047224 */ /* 0x000fe200078e0010 */
[----:B------:R-:W-:Y:S01]  /*4980*/  IADD3 R4, P3, PT, R8, UR4, RZ ;  /* 0x0000000408047c10 */ /* 0x000fe2000ff7e0ff */
[----:B------:R-:W2:Y:S04]  /*4990*/  LDL.LU.64 R16, [R1+0xea0] ;  /* 0x000ea00001107983 */ /* 0x000ea80000300a00 */
[----:B------:R0:W2:Y:S02]  /*49a0*/  @P0 LDG.E.U16 R21, desc[UR12][R2.64] ;  /* 0x0000000c02150981 */ /* 0x0000a4000c1e1500 */
[----:B0-----:R-:W-:-:S05]  /*49b0*/  IMAD.MOV.U32 R3, RZ, RZ, R9 ;  /* 0x000000ffff037224 */ /* 0x001fca00078e0009 */
[----:B------:R-:W-:-:S05]  /*49c0*/  IADD3.X R5, PT, PT, R3, UR5, RZ, P3, !PT ;  /* 0x0000000503057c10 */ /* 0x000fca0009ffe4ff */
[----:B------:R-:W2:Y:S01]  /*49d0*/  @P0 LDG.E.U16 R20, desc[UR12][R4.64] ;  /* 0x0000000c04140981 */ /* 0x000ea2000c1e1500 */
[----:B------:R-:W-:Y:S01]  /*49e0*/  IMAD.MOV.U32 R2, RZ, RZ, R8 ;  /* 0x000000ffff027224 */ /* 0x000fe200078e0008 */
[----:B------:R-:W-:-:S04]  /*49f0*/  IADD3 R6, P2, PT, R22, UR4, RZ ;  /* 0x0000000416067c10 */ /* 0x000fc8000ff5e0ff */
[----:B------:R-:W-:Y:S02]  /*4a00*/  IADD3.X R7, PT, PT, R23, UR5, RZ, P2, !PT ;  /* 0x0000000517077c10 */ /* 0x000fe400097fe4ff */
[----:B---3--:R-:W-:Y:S01]  /*4a10*/  IADD3 R2, P3, PT, R12, UR4, RZ ;  /* 0x000000040c027c10 */ /* 0x008fe2000ff7e0ff */
[----:B----4-:R-:W-:Y:S04]  /*4a20*/  STL [R1+0x404], R26 ;  /* 0x0004041a01007387 */ /* 0x010fe80000100800 */
[----:B------:R0:W-:Y:S04]  /*4a30*/  STL [R1+0x400], R27 ;  /* 0x0004001b01007387 */ /* 0x0001e80000100800 */
[----:B------:R-:W3:Y:S01]  /*4a40*/  LDL.64 R8, [R1+0x530] ;  /* 0x0005300001087983 */ /* 0x000ee20000100a00 */
[----:B------:R-:W-:-:S03]  /*4a50*/  IADD3.X R3, PT, PT, R13, UR5, RZ, P3, !PT ;  /* 0x000000050d037c10 */ /* 0x000fc60009ffe4ff */
[----:B------:R-:W4:Y:S04]  /*4a60*/  LDL.64 R22, [R1+0x548] ;  /* 0x0005480001167983 */ /* 0x000f280000100a00 */
[----:B0-----:R-:W4:Y:S04]  /*4a70*/  LDL.64 R26, [R1+0x518] ;  /* 0x00051800011a7983 */ /* 0x001f280000100a00 */
[----:B------:R-:W4:Y:S01]  /*4a80*/  LDL.64 R12, [R1+0x540] ;  /* 0x00054000010c7983 */ /* 0x000f220000100a00 */
[----:B------:R-:W-:Y:S02]  /*4a90*/  ISETP.GT.AND P1, PT, R0, 0x8, PT ;  /* 0x000000080000780c */ /* 0x000fe40003f24270 */
[----:B------:R-:W-:-:S02]  /*4aa0*/  PRMT R18, RZ, 0x7610, R18 ;  /* 0x00007610ff127816 */ /* 0x000fc40000000012 */
[----:B------:R-:W-:Y:S02]  /*4ab0*/  PRMT R24, RZ, 0x7610, R24 ;  /* 0x00007610ff187816 */ /* 0x000fe40000000018 */
[----:B------:R-:W-:-:S07]  /*4ac0*/  PRMT R19, RZ, 0x7610, R19 ;  /* 0x00007610ff137816 */ /* 0x000fce0000000013 */
[----:B------:R3:W4:Y:S04]  /*4ad0*/  @P1 LDG.E.U16 R18, desc[UR12][R2.64] ;  /* 0x0000000c02121981 */ /* 0x000728000c1e1500 */
[----:B------:R0:W4:Y:S04]  /*4ae0*/  @P1 LDG.E.U16 R24, desc[UR12][R6.64] ;  /* 0x0000000c06181981 */ /* 0x000128000c1e1500 */
[----:B--2---:R-:W-:Y:S04]  /*4af0*/  STL [R1+0x3f8], R20 ;  /* 0x0003f81401007387 */ /* 0x004fe80000100800 */
[----:B------:R1:W-:Y:S04]  /*4b00*/  STL [R1+0x3fc], R21 ;  /* 0x0003fc1501007387 */ /* 0x0003e80000100800 */
[----:B-1----:R-:W2:Y:S01]  /*4b10*/  LDL.64 R20, [R1+0x538] ;  /* 0x0005380001147983 */ /* 0x002ea20000100a00 */
[----:B------:R-:W-:-:S02]  /*4b20*/  PRMT R17, RZ, 0x7610, R17 ;  /* 0x00007610ff117816 */ /* 0x000fc40000000011 */
[----:B------:R-:W-:Y:S02]  /*4b30*/  PRMT R28, RZ, 0x7610, R28 ;  /* 0x00007610ff1c7816 */ /* 0x000fe4000000001c */
[----:B------:R-:W-:Y:S02]  /*4b40*/  PRMT R29, RZ, 0x7610, R29 ;  /* 0x00007610ff1d7816 */ /* 0x000fe4000000001d */
[----:B---3--:R-:W-:Y:S02]  /*4b50*/  IADD3 R2, P2, PT, R8, UR4, RZ ;  /* 0x0000000408027c10 */ /* 0x008fe4000ff5e0ff */
[----:B----4-:R-:W-:Y:S02]  /*4b60*/  IADD3 R4, P0, PT, R26, UR4, RZ ;  /* 0x000000041a047c10 */ /* 0x010fe4000ff1e0ff */
[----:B------:R-:W-:Y:S02]  /*4b70*/  IADD3.X R3, PT, PT, R9, UR5, RZ, P2, !PT ;  /* 0x0000000509037c10 */ /* 0x000fe400097fe4ff */
[----:B------:R-:W-:Y:S01]  /*4b80*/  IADD3.X R5, PT, PT, R27, UR5, RZ, P0, !PT ;  /* 0x000000051b057c10 */ /* 0x000fe200087fe4ff */
[----:B------:R-:W3:Y:S01]  /*4b90*/  LDL.64 R8, [R1+0x550] ;  /* 0x0005500001087983 */ /* 0x000ee20000100a00 */
[----:B------:R-:W-:-:S03]  /*4ba0*/  ISETP.GT.AND P0, PT, R0, 0x9, PT ;  /* 0x000000090000780c */ /* 0x000fc60003f04270 */
[----:B------:R1:W4:Y:S04]  /*4bb0*/  @P1 LDG.E.U16 R17, desc[UR12][R4.64] ;  /* 0x0000000c04111981 */ /* 0x000328000c1e1500 */
[----:B------:R2:W4:Y:S01]  /*4bc0*/  @P1 LDG.E.U16 R19, desc[UR12][R2.64] ;  /* 0x0000000c02131981 */ /* 0x000522000c1e1500 */
[----:B0-----:R-:W-:-:S03]  /*4bd0*/  IADD3 R6, P1, PT, R12, UR4, RZ ;  /* 0x000000040c067c10 */ /* 0x001fc6000ff3e0ff */
[----:B------:R-:W4:Y:S01]  /*4be0*/  LDL.64 R26, [R1+0x568] ;  /* 0x00056800011a7983 */ /* 0x000f220000100a00 */
[----:B-1----:R-:W-:Y:S02]  /*4bf0*/  IADD3 R4, P2, PT, R22, UR4, RZ ;  /* 0x0000000416047c10 */ /* 0x002fe4000ff5e0ff */
[----:B------:R-:W-:Y:S02]  /*4c00*/  IADD3.X R7, PT, PT, R13, UR5, RZ, P1, !PT ;  /* 0x000000050d077c10 */ /* 0x000fe40008ffe4ff */
[----:B------:R-:W-:Y:S02]  /*4c10*/  IADD3.X R5, PT, PT, R23, UR5, RZ, P2, !PT ;  /* 0x0000000517057c10 */ /* 0x000fe400097fe4ff */
[----:B------:R-:W4:Y:S04]  /*4c20*/  LDL.64 R22, [R1+0x560] ;  /* 0x0005600001167983 */ /* 0x000f280000100a00 */
[----:B------:R-:W4:Y:S04]  /*4c30*/  LDL.LU.64 R12, [R1+0xe98] ;  /* 0x000e9800010c7983 */ /* 0x000f280000300a00 */
[----:B------:R-:W4:Y:S04]  /*4c40*/  @P0 LDG.E.U16 R28, desc[UR12][R6.64] ;  /* 0x0000000c061c0981 */ /* 0x000f28000c1e1500 */
[----:B------:R0:W4:Y:S01]  /*4c50*/  @P0 LDG.E.U16 R29, desc[UR12][R4.64] ;  /* 0x0000000c041d0981 */ /* 0x000122000c1e1500 */
[----:B--2---:R-:W-:Y:S01]  /*4c60*/  IADD3 R2, P2, PT, R20, UR4, RZ ;  /* 0x0000000414027c10 */ /* 0x004fe2000ff5e0ff */
[----:B0-----:R-:W-:-:S02]  /*4c70*/  IMAD.MOV.U32 R4, RZ, RZ, R20 ;  /* 0x000000ffff047224 */ /* 0x001fc400078e0014 */
[----:B------:R-:W-:Y:S02]  /*4c80*/  IMAD.MOV.U32 R5, RZ, RZ, R21 ;  /* 0x000000ffff057224 */ /* 0x000fe400078e0015 */
[----:B------:R-:W2:Y:S03]  /*4c90*/  LDL.LU.64 R20, [R1+0xe90] ;  /* 0x000e900001147983 */ /* 0x000ea60000300a00 */
[----:B------:R-:W-:Y:S02]  /*4ca0*/  IADD3.X R3, PT, PT, R5, UR5, RZ, P2, !PT ;  /* 0x0000000505037c10 */ /* 0x000fe400097fe4ff */
[----:B---3--:R-:W-:Y:S02]  /*4cb0*/  IADD3 R4, P3, PT, R8, UR4, RZ ;  /* 0x0000000408047c10 */ /* 0x008fe4000ff7e0ff */
[----:B----4-:R-:W-:Y:S01]  /*4cc0*/  PRMT R13, RZ, 0x7610, R13 ;  /* 0x00007610ff0d7816 */ /* 0x010fe2000000000d */
[----:B------:R-:W-:Y:S05]  /*4cd0*/  STL [R1+0x3f4], R28 ;  /* 0x0003f41c01007387 */ /* 0x000fea0000100800 */
        /* <DEDUP_REMOVED lines=30> */
[----:B------:R4:W4:Y:S04]  /*4ec0*/  @P1 LDG.E.U16 R7, desc[UR12][R4.64] ;  /* 0x0000000c04071981 */ /* 0x000928000c1e1500 */
[----:B--2---:R-:W-:Y:S04]  /*4ed0*/  STL [R1+0x3e4], R20 ;  /* 0x0003e41401007387 */ /* 0x004fe80000100800 */
[----:B------:R0:W-:Y:S01]  /*4ee0*/  STL [R1+0x3e8], R21 ;  /* 0x0003e81501007387 */ /* 0x0001e20000100800 */
[----:B------:R-:W-:-:S03]  /*4ef0*/  ISETP.GT.AND P0, PT, R0, 0xb, PT ;  /* 0x0000000b0000780c */ /* 0x000fc60003f04270 */
[----:B------:R-:W2:Y:S04]  /*4f00*/  LDL.64 R8, [R1+0x590] ;  /* 0x0005900001087983 */ /* 0x000ea80000100a00 */
[----:B------:R-:W2:Y:S04]  /*4f10*/  LDL.64 R28, [R1+0x5a8] ;  /* 0x0005a800011c7983 */ /* 0x000ea80000100a00 */
[----:B0-----:R-:W2:Y:S01]  /*4f20*/  LDL.64 R20, [R1+0x578] ;  /* 0x0005780001147983 */ /* 0x001ea20000100a00 */
[----:B------:R-:W-:Y:S02]  /*4f30*/  PRMT R26, RZ, 0x7610, R26 ;  /* 0x00007610ff1a7816 */ /* 0x000fe4000000001a */
[----:B------:R-:W-:Y:S01]  /*4f40*/  PRMT R27, RZ, 0x7610, R27 ;  /* 0x00007610ff1b7816 */ /* 0x000fe2000000001b */
        /* <DEDUP_REMOVED lines=9> */
[----:B------:R0:W4:Y:S01]  /*4fe0*/  @P0 LDG.E.U16 R26, desc[UR12][R6.64] ;  /* 0x0000000c061a0981 */ /* 0x000122000c1e1500 */
[----:B--2---:R-:W-:Y:S01]  /*4ff0*/  IADD3 R2, P2, PT, R20, UR4, RZ ;  /* 0x0000000414027c10 */ /* 0x004fe2000ff5e0ff */
[----:B-1----:R-:W-:Y:S02]  /*5000*/  IMAD.MOV.U32 R4, RZ, RZ, R20 ;  /* 0x000000ffff047224 */ /* 0x002fe400078e0014 */
[----:B------:R-:W-:Y:S02]  /*5010*/  IMAD.MOV.U32 R5, RZ, RZ, R21 ;  /* 0x000000ffff057224 */ /* 0x000fe400078e0015 */
[----:B------:R-:W2:Y:S03]  /*5020*/  LDL.LU.64 R20, [R1+0xe78] ;  /* 0x000e780001147983 */ /* 0x000ea60000300a00 */
[----:B------:R-:W-:-:S02]  /*5030*/  IADD3.X R3, PT, PT, R5, UR5, RZ, P2, !PT ;  /* 0x0000000505037c10 */ /* 0x000fc400097fe4ff */
[----:B------:R-:W-:Y:S02]  /*5040*/  IADD3 R4, P3, PT, R8, UR4, RZ ;  /* 0x0000000408047c10 */ /* 0x000fe4000ff7e0ff */
[----:B------:R-:W-:Y:S02]  /*5050*/  ISETP.GT.AND P1, PT, R0, 0xc, PT ;  /* 0x0000000c0000780c */ /* 0x000fe40003f24270 */
[----:B0-----:R-:W-:-:S04]  /*5060*/  IADD3 R6, P2, PT, R28, UR4, RZ ;  /* 0x000000041c067c10 */ /* 0x001fc8000ff5e0ff */
[----:B------:R-:W-:Y:S02]  /*5070*/  IADD3.X R7, PT, PT, R29, UR5, RZ, P2, !PT ;  /* 0x000000051d077c10 */ /* 0x000fe400097fe4ff */
        /* <DEDUP_REMOVED lines=11> */
[----:B------:R-:W-:-:S03]  /*5130*/  IADD3 R2, P3, PT, R12, UR4, RZ ;  /* 0x000000040c027c10 */ /* 0x000fc6000ff7e0ff */
[----:B------:R-:W3:Y:S01]  /*5140*/  LDL.LU.64 R28, [R1+0xe70] ;  /* 0x000e7000011c7983 */ /* 0x000ee20000300a00 */
[----:B------:R-:W-:Y:S02]  /*5150*/  IADD3.X R3, PT, PT, R13, UR5, RZ, P3, !PT ;  /* 0x000000050d037c10 */ /* 0x000fe40009ffe4ff */
        /* <DEDUP_REMOVED lines=34> */
[----:B--2---:R-:W-:Y:S01]  /*5380*/  IADD3 R2, P2, PT, R20, UR4, RZ ;  /* 0x0000000414027c10 */ /* 0x004fe2000ff5e0ff */
[----:B-1----:R-:W-:Y:S02]  /*5390*/  IMAD.MOV.U32 R4, RZ, RZ, R20 ;  /* 0x000000ffff047224 */ /* 0x002fe400078e0014 */
[----:B------:R-:W-:Y:S02]  /*53a0*/  IMAD.MOV.U32 R5, RZ, RZ, R21 ;  /* 0x000000ffff057224 */ /* 0x000fe400078e0015 */
[----:B------:R-:W2:Y:S01]  /*53b0*/  LDL.LU.64 R20, [R1+0xe60] ;  /* 0x000e600001147983 */ /* 0x000ea20000300a00 */
[----:B------:R-:W-:-:S02]  /*53c0*/  PRMT R11, RZ, 0x7610, R11 ;  /* 0x00007610ff0b7816 */ /* 0x000fc4000000000b */
[----:B------:R-:W-:Y:S02]  /*53d0*/  IADD3.X R3, PT, PT, R5, UR5, RZ, P2, !PT ;  /* 0x0000000505037c10 */ /* 0x000fe400097fe4ff */
[----:B------:R-:W-:-:S03]  /*53e0*/  IADD3 R4, P3, PT, R8, UR4, RZ ;  /* 0x0000000408047c10 */ /* 0x000fc6000ff7e0ff */
[----:B------:R0:W2:Y:S01]  /*53f0*/  @P0 LDG.E.U16 R11, desc[UR12][R2.64] ;  /* 0x0000000c020b0981 */ /* 0x0000a2000c1e1500 */
[----:B------:R-:W-:Y:S01]  /*5400*/  PRMT R10, RZ, 0x7610, R10 ;  /* 0x00007610ff0a7816 */ /* 0x000fe2000000000a */
[----:B0-----:R-:W-:Y:S02]  /*5410*/  IMAD.MOV.U32 R3, RZ, RZ, R9 ;  /* 0x000000ffff037224 */ /* 0x001fe400078e0009 */
[----:B------:R-:W-:-:S03]  /*5420*/  IMAD.MOV.U32 R2, RZ, RZ, R8 ;  /* 0x000000ffff027224 */ /* 0x000fc600078e0008 */
[----:B------:R-:W-:-:S05]  /*5430*/  IADD3.X R5, PT, PT, R3, UR5, RZ, P3, !PT ;  /* 0x0000000503057c10 */ /* 0x000fca0009ffe4ff */
[----:B------:R-:W2:Y:S01]  /*5440*/  @P0 LDG.E.U16 R10, desc[UR12][R4.64] ;  /* 0x0000000c040a0981 */ /* 0x000ea2000c1e1500 */
[----:B------:R-:W-:Y:S02]  /*5450*/  ISETP.GT.AND P1, PT, R0, 0xe, PT ;  /* 0x0000000e0000780c */ /* 0x000fe40003f24270 */
[----:B------:R-:W-:-:S04]  /*5460*/  IADD3 R6, P2, PT, R26, UR4, RZ ;  /* 0x000000041a067c10 */ /* 0x000fc8000ff5e0ff */
[----:B------:R-:W-:Y:S01]  /*5470*/  IADD3.X R7, PT, PT, R27, UR5, RZ, P2, !PT ;  /* 0x000000051b077c10 */ /* 0x000fe200097fe4ff */
[----:B---3--:R-:W-:Y:S04]  /*5480*/  STL [R1+0x3b4], R28 ;  /* 0x0003b41c01007387 */ /* 0x008fe80000100800 */
[----:B----4-:R0:W-:Y:S04]  /*5490*/  STL [R1+0x3b0], R29 ;  /* 0x0003b01d01007387 */ /* 0x0101e80000100800 */
[----:B------:R-:W3:Y:S04]  /*54a0*/  LDL.64 R8, [R1+0x5f0] ;  /* 0x0005f00001087983 */ /* 0x000ee80000100a00 */
[----:B0-----:R-:W4:Y:S01]  /*54b0*/  LDL.64 R28, [R1+0x5d8] ;  /* 0x0005d800011c7983 */ /* 0x001f220000100a00 */
[----:B------:R-:W-:-:S03]  /*54c0*/  IADD3 R2, P3, PT, R22, UR4, RZ ;  /* 0x0000000416027c10 */ /* 0x000fc6000ff7e0ff */
[----:B------:R-:W4:Y:S01]  /*54d0*/  LDL.LU.64 R26, [R1+0xe58] ;  /* 0x000e5800011a7983 */ /* 0x000f220000300a00 */
[----:B------:R-:W-:Y:S02]  /*54e0*/  IADD3.X R3, PT, PT, R23, UR5, RZ, P3, !PT ;  /* 0x0000000517037c10 */ /* 0x000fe40009ffe4ff */
        /* <DEDUP_REMOVED lines=15> */
[----:B------:R0:W4:Y:S04]  /*55e0*/  @P1 LDG.E.U16 R7, desc[UR12][R4.64] ;  /* 0x0000000c04071981 */ /* 0x000128000c1e1500 */
[----:B--2---:R-:W-:Y:S04]  /*55f0*/  STL [R1+0x3a0], R20 ;  /* 0x0003a01401007387 */ /* 0x004fe80000100800 */
[----:B------:R1:W-:Y:S04]  /*5600*/  STL [R1+0x3a8], R21 ;  /* 0x0003a81501007387 */ /* 0x0003e80000100800 */
[----:B------:R-:W2:Y:S01]  /*5610*/  LDL.64 R8, [R1+0x610] ;  /* 0x0006100001087983 */ /* 0x000ea20000100a00 */
[----:B------:R-:W-:-:S03]  /*5620*/  ISETP.GT.AND P0, PT, R0, 0xf, PT ;  /* 0x0000000f0000780c */ /* 0x000fc60003f04270 */
[----:B------:R-:W2:Y:S04]  /*5630*/  LDL.64 R28, [R1+0x628] ;  /* 0x00062800011c7983 */ /* 0x000ea80000100a00 */
[----:B-1----:R-:W2:Y:S01]  /*5640*/  LDL.64 R20, [R1+0x5f8] ;  /* 0x0005f80001147983 */ /* 0x002ea20000100a00 */
[----:B------:R-:W-:Y:S02]  /*5650*/  PRMT R26, RZ, 0x7610, R26 ;  /* 0x00007610ff1a7816 */ /* 0x000fe4000000001a */
[----:B------:R-:W-:Y:S02]  /*5660*/  PRMT R27, RZ, 0x7610, R27 ;  /* 0x00007610ff1b7816 */ /* 0x000fe4000000001b */
[----:B0-----:R-:W-:-:S04]  /*5670*/  IADD3 R4, P2, PT, R10, UR4, RZ ;  /* 0x000000040a047c10 */ /* 0x001fc8000ff5e0ff */
[----:B------:R-:W-:-:S05]  /*5680*/  IADD3.X R5, PT, PT, R11, UR5, RZ, P2, !PT ;  /* 0x000000050b057c10 */ /* 0x000fca00097fe4ff */
[----:B------:R2:W2:Y:S01]  /*5690*/  @P0 LDG.E.U16 R27, desc[UR12][R4.64] ;  /* 0x0000000c041b0981 */ /* 0x0004a2000c1e1500 */
[----:B------:R-:W-:Y:S02]  /*56a0*/  PRMT R13, RZ, 0x7610, R13 ;  /* 0x00007610ff0d7816 */ /* 0x000fe4000000000d */
[----:B------:R-:W-:Y:S01]  /*56b0*/  PRMT R12, RZ, 0x7610, R12 ;  /* 0x00007610ff0c7816 */ /* 0x000fe2000000000c */
[----:B---3--:R0:W-:Y:S04]  /*56c0*/  STL [R1+0x398], R6 ;  /* 0x0003980601007387 */ /* 0x0081e80000100800 */
[----:B----4-:R1:W-:Y:S01]  /*56d0*/  STL [R1+0x39c], R7 ;  /* 0x00039c0701007387 */ /* 0x0103e20000100800 */
[----:B0-----:R-:W-:-:S03]  /*56e0*/  IADD3 R6, P1, PT, R22, UR4, RZ ;  /* 0x0000000416067c10 */ /* 0x001fc6000ff3e0ff */
[----:B------:R-:W3:Y:S01]  /*56f0*/  LDL.64 R10, [R1+0x620] ;  /* 0x00062000010a7983 */ /* 0x000ee20000100a00 */
[----:B-1----:R-:W-:-:S03]  /*5700*/  IADD3.X R7, PT, PT, R23, UR5, RZ, P1, !PT ;  /* 0x0000000517077c10 */ /* 0x002fc60008ffe4ff */
[----:B------:R-:W4:Y:S04]  /*5710*/  LDL.LU.64 R22, [R1+0xe50] ;  /* 0x000e500001167983 */ /* 0x000f280000300a00 */
[----:B------:R-:W4:Y:S01]  /*5720*/  @P0 LDG.E.U16 R26, desc[UR12][R6.64] ;  /* 0x0000000c061a0981 */ /* 0x000f22000c1e1500 */
        /* <DEDUP_REMOVED lines=20> */
[----:B------:R-:W4:Y:S04]  /*5870*/  LDL.64 R28, [R1+0x640] ;  /* 0x00064000011c7983 */ /* 0x000f280000100a00 */
[----:B--2---:R-:W-:Y:S04]  /*5880*/  STL [R1+0x388], R12 ;  /* 0x0003880c01007387 */ /* 0x004fe80000100800 */
[----:B------:R0:W-:Y:S04]  /*5890*/  STL [R1+0x38c], R13 ;  /* 0x00038c0d01007387 */ /* 0x0001e80000100800 */
[----:B0-----:R-:W2:Y:S01]  /*58a0*/  LDL.64 R12, [R1+0x638] ;  /* 0x00063800010c7983 */ /* 0x001ea20000100a00 */
[----:B------:R-:W-:-:S02]  /*58b0*/  ISETP.GT.AND P1, PT, R0, 0x10, PT ;  /* 0x000000100000780c */ /* 0x000fc40003f24270 */
[----:B------:R-:W-:Y:S02]  /*58c0*/  PRMT R21, RZ, 0x7610, R21 ;  /* 0x00007610ff157816 */ /* 0x000fe40000000015 */
[----:B------:R-:W-:Y:S02]  /*58d0*/  PRMT R20, RZ, 0x7610, R20 ;  /* 0x00007610ff147816 */ /* 0x000fe40000000014 */
[----:B------:R-:W-:Y:S02]  /*58e0*/  PRMT R22, RZ, 0x7610, R22 ;  /* 0x00007610ff167816 */ /* 0x000fe40000000016 */
[----:B------:R-:W-:-:S05]  /*58f0*/  PRMT R23, RZ, 0x7610, R23 ;  /* 0x00007610ff177816 */ /* 0x000fca0000000017 */
[----:B------:R3:W2:Y:S04]  /*5900*/  @P1 LDG.E.U16 R21, desc[UR12][R2.64] ;  /* 0x0000000c02151981 */ /* 0x0006a8000c1e1500 */
[----:B------:R0:W2:Y:S01]  /*5910*/  @P1 LDG.E.U16 R22, desc[UR12][R6.64] ;  /* 0x0000000c06161981 */ /* 0x0000a2000c1e1500 */
[----:B------:R-:W-:Y:S02]  /*5920*/  PRMT R14, RZ, 0x7610, R14 ;  /* 0x00007610ff0e7816 */ /* 0x000fe4000000000e */
[----:B------:R-:W-:Y:S02]  /*5930*/  PRMT R15, RZ, 0x7610, R15 ;  /* 0x00007610ff0f7816 */ /* 0x000fe4000000000f */
[----:B---3--:R-:W-:Y:S02]  /*5940*/  IADD3 R2, P2, PT, R8, UR4, RZ ;  /* 0x0000000408027c10 */ /* 0x008fe4000ff5e0ff */
[----:B----4-:R-:W-:-:S02]  /*5950*/  IADD3 R4, P0, PT, R26, UR4, RZ ;  /* 0x000000041a047c10 */ /* 0x010fc4000ff1e0ff */
        /* <DEDUP_REMOVED lines=20> */
[----:B------:R-:W-:Y:S02]  /*5aa0*/  ISETP.GT.AND P1, PT, R0, 0x12, PT ;  /* 0x000000120000780c */ /* 0x000fe40003f24270 */
        /* <DEDUP_REMOVED lines=12> */
[----:B------:R-:W-:Y:S02]  /*5b70*/  IADD3 R2, P3, PT, R10, UR4, RZ ;  /* 0x000000040a027c10 */ /* 0x000fe4000ff7e0ff */
[----:B------:R-:W-:Y:S02]  /*5b80*/  IADD3 R6, P2, PT, R26, UR4, RZ ;  /* 0x000000041a067c10 */ /* 0x000fe4000ff5e0ff */
[----:B------:R-:W-:Y:S02]  /*5b90*/  IADD3.X R3, PT, PT, R11, UR5, RZ, P3, !PT ;  /* 0x000000050b037c10 */ /* 0x000fe40009ffe4ff */
[----:B------:R-:W-:-:S02]  /*5ba0*/  IADD3.X R7, PT, PT, R27, UR5, RZ, P2, !PT ;  /* 0x000000051b077c10 */ /* 0x000fc400097fe4ff */
        /* <DEDUP_REMOVED lines=132> */
[----:B------:R0:W-:Y:S04]  /*63f0*/  STL [R1+0x334], R13 ;  /* 0x0003340d01007387 */ /* 0x0001e80000100800 */
[----:B------:R-:W2:Y:S04]  /*6400*/  LDL.64 R8, [R1+0x710] ;  /* 0x0007100001087983 */ /* 0x000ea80000100a00 */
[----:B------:R-:W2:Y:S04]  /*6410*/  LDL.64 R14, [R1+0x728] ;  /* 0x00072800010e7983 */ /* 0x000ea80000100a00 */
[----:B0-----:R-:W2:Y:S01]  /*6420*/  LDL.64 R12, [R1+0x6f8] ;  /* 0x0006f800010c7983 */ /* 0x001ea20000100a00 */
[----:B------:R-:W-:-:S02]  /*6430*/  ISETP.GT.AND P0, PT, R0, 0x17, PT ;  /* 0x000000170000780c */ /* 0x000fc40003f04270 */
[----:B------:R-:W-:Y:S02]  /*6440*/  PRMT R27, RZ, 0x7610, R27 ;  /* 0x00007610ff1b7816 */ /* 0x000fe4000000001b */
[----:B------:R-:W-:Y:S01]  /*6450*/  PRMT R26, RZ, 0x7610, R26 ;  /* 0x00007610ff1a7816 */ /* 0x000fe2000000001a */
[----:B---3--:R0:W-:Y:S01]  /*6460*/  STL [R1+0x324], R6 ;  /* 0x0003240601007387 */ /* 0x0081e20000100800 */
[----:B----4-:R-:W-:Y:S02]  /*6470*/  IADD3 R4, P2, PT, R28, UR4, RZ ;  /* 0x000000041c047c10 */ /* 0x010fe4000ff5e0ff */
        /* <DEDUP_REMOVED lines=17> */
[----:B---3--:R-:W-:-:S06]  /*6590*/  PRMT R11, RZ, 0x7610, R11 ;  /* 0x00007610ff0b7816 */ /* 0x008fcc000000000b */
[----:B------:R0:W3:Y:S01]  /*65a0*/  @P0 LDG.E.U16 R11, desc[UR12][R2.64] ;  /* 0x0000000c020b0981 */ /* 0x0000e2000c1e1500 */
[----:B------:R-:W-:Y:S01]  /*65b0*/  PRMT R10, RZ, 0x7610, R10 ;  /* 0x00007610ff0a7816 */ /* 0x000fe2000000000a */
[----:B0-----:R-:W-:Y:S02]  /*65c0*/  IMAD.MOV.U32 R3, RZ, RZ, R9 ;  /* 0x000000ffff037224 */ /* 0x001fe400078e0009 */
[----:B------:R-:W-:-:S03]  /*65d0*/  IMAD.MOV.U32 R2, RZ, RZ, R8 ;  /* 0x000000ffff027224 */ /* 0x000fc600078e0008 */
[----:B------:R-:W-:Y:S02]  /*65e0*/  IADD3.X R5, PT, PT, R3, UR5, RZ, P3, !PT ;  /* 0x0000000503057c10 */ /* 0x000fe40009ffe4ff */
[----:B------:R-:W-:Y:S01]  /*65f0*/  IADD3 R2, P3, PT, R28, UR4, RZ ;  /* 0x000000041c027c10 */ /* 0x000fe2000ff7e0ff */
[----:B----4-:R-:W-:Y:S01]  /*6600*/  STL [R1+0x320], R26 ;  /* 0x0003201a01007387 */ /* 0x010fe20000100800 */
[----:B--2---:R-:W-:Y:S02]  /*6610*/  PRMT R12, RZ, 0x7610, R12 ;  /* 0x00007610ff0c7816 */ /* 0x004fe4000000000c */
[----:B------:R-:W-:Y:S01]  /*6620*/  PRMT R13, RZ, 0x7610, R13 ;  /* 0x00007610ff0d7816 */ /* 0x000fe2000000000d */
[----:B------:R0:W-:Y:S01]  /*6630*/  STL [R1+0x31c], R27 ;  /* 0x00031c1b01007387 */ /* 0x0001e20000100800 */
[----:B------:R-:W-:-:S03]  /*6640*/  IADD3.X R3, PT, PT, R29, UR5, RZ, P3, !PT ;  /* 0x000000051d037c10 */ /* 0x000fc60009ffe4ff */
[----:B------:R-:W2:Y:S04]  /*6650*/  LDL.64 R8, [R1+0x730] ;  /* 0x0007300001087983 */ /* 0x000ea80000100a00 */
[----:B------:R-:W4:Y:S04]  /*6660*/  @P0 LDG.E.U16 R10, desc[UR12][R4.64] ;  /* 0x0000000c040a0981 */ /* 0x000f28000c1e1500 */
[----:B0-----:R-:W3:Y:S04]  /*6670*/  LDL.64 R26, [R1+0x718] ;  /* 0x00071800011a7983 */ /* 0x001ee80000100a00 */
[----:B------:R-:W3:Y:S04]  /*6680*/  @P1 LDG.E.U16 R12, desc[UR12][R2.64] ;  /* 0x0000000c020c1981 */ /* 0x000ee8000c1e1500 */
[----:B------:R0:W3:Y:S04]  /*6690*/  @P1 LDG.E.U16 R13, desc[UR12][R6.64] ;  /* 0x0000000c060d1981 */ /* 0x0000e8000c1e1500 */
[----:B------:R-:W3:Y:S01]  /*66a0*/  LDL.LU.64 R14, [R1+0xde8] ;  /* 0x000de800010e7983 */ /* 0x000ee20000300a00 */
[----:B0-----:R-:W-:-:S02]  /*66b0*/  PRMT R6, RZ, 0x7610, R6 ;  /* 0x00007610ff067816 */ /* 0x001fc40000000006 */
[----:B------:R-:W-:Y:S02]  /*66c0*/  PRMT R7, RZ, 0x7610, R7 ;  /* 0x00007610ff077816 */ /* 0x000fe40000000007 */
[----:B--2---:R-:W-:Y:S01]  /*66d0*/  IADD3 R2, P2, PT, R8, UR4, RZ ;  /* 0x0000000408027c10 */ /* 0x004fe2000ff5e0ff */
[----:B----4-:R-:W-:Y:S03]  /*66e0*/  STL [R1+0x314], R10 ;  /* 0x0003140a01007387 */ /* 0x010fe60000100800 */
[----:B------:R-:W-:Y:S01]  /*66f0*/  IADD3.X R3, PT, PT, R9, UR5, RZ, P2, !PT ;  /* 0x0000000509037c10 */ /* 0x000fe200097fe4ff */
[----:B---3--:R0:W-:Y:S01]  /*6700*/  STL [R1+0x318], R11 ;  /* 0x0003180b01007387 */ /* 0x0081e20000100800 */
[----:B------:R-:W-:-:S03]  /*6710*/  IADD3 R4, P0, PT, R26, UR4, RZ ;  /* 0x000000041a047c10 */ /* 0x000fc6000ff1e0ff */
[----:B------:R-:W2:Y:S01]  /*6720*/  LDL.64 R28, [R1+0x740] ;  /* 0x00074000011c7983 */ /* 0x000ea20000100a00 */
[----:B------:R-:W-:-:S03]  /*6730*/  IADD3.X R5, PT, PT, R27, UR5, RZ, P0, !PT ;  /* 0x000000051b057c10 */ /* 0x000fc600087fe4ff */
[----:B------:R2:W3:Y:S04]  /*6740*/  @P1 LDG.E.U16 R6, desc[UR12][R2.64] ;  /* 0x0000000c02061981 */ /* 0x0004e8000c1e1500 */
[----:B0-----:R-:W4:Y:S04]  /*6750*/  LDL.64 R10, [R1+0x748] ;  /* 0x00074800010a7983 */ /* 0x001f280000100a00 */
[----:B------:R-:W-:Y:S04]  /*6760*/  STL [R1+0x16c], R12 ;  /* 0x00016c0c01007387 */ /* 0x000fe80000100800 */
[----:B------:R0:W-:Y:S04]  /*6770*/  STL [R1+0x310], R13 ;  /* 0x0003100d01007387 */ /* 0x0001e80000100800 */
[----:B------:R4:W3:Y:S04]  /*6780*/  @P1 LDG.E.U16 R7, desc[UR12][R4.64] ;  /* 0x0000000c04071981 */ /* 0x0008e8000c1e1500 */
[----:B0-----:R-:W3:Y:S04]  /*6790*/  LDL.64 R12, [R1+0x738] ;  /* 0x00073800010c7983 */ /* 0x001ee80000100a00 */
[----:B------:R-:W3:Y:S01]  /*67a0*/  LDL.LU.64 R26, [R1+0xde0] ;  /* 0x000de000011a7983 */ /* 0x000ee20000300a00 */
[----:B------:R-:W-:-:S03]  /*67b0*/  ISETP.GT.AND P0, PT, R0, 0x19, PT ;  /* 0x000000190000780c */ /* 0x000fc60003f04270 */
[----:B------:R-:W3:Y:S01]  /*67c0*/  LDL.64 R8, [R1+0x750] ;  /* 0x0007500001087983 */ /* 0x000ee20000100a00 */
[----:B--2---:R-:W-:Y:S02]  /*67d0*/  IADD3 R2, P1, PT, R28, UR4, RZ ;  /* 0x000000041c027c10 */ /* 0x004fe4000ff3e0ff */
[----:B----4-:R-:W-:-:S04]  /*67e0*/  IADD3 R4, P2, PT, R10, UR4, RZ ;  /* 0x000000040a047c10 */ /* 0x010fc8000ff5e0ff */
[----:B------:R-:W-:Y:S02]  /*67f0*/  IADD3.X R5, PT, PT, R11, UR5, RZ, P2, !PT ;  /* 0x000000050b057c10 */ /* 0x000fe400097fe4ff */
[----:B------:R-:W2:Y:S01]  /*6800*/  LDL.64 R10, [R1+0x768] ;  /* 0x00076800010a7983 */ /* 0x000ea20000100a00 */
[----:B------:R-:W-:-:S03]  /*6810*/  IADD3.X R3, PT, PT, R29, UR5, RZ, P1, !PT ;  /* 0x000000051d037c10 */ /* 0x000fc60008ffe4ff */
[----:B---3--:R0:W-:Y:S04]  /*6820*/  STL [R1+0x164], R6 ;  /* 0x0001640601007387 */ /* 0x0081e80000100800 */
[----:B------:R1:W-:Y:S04]  /*6830*/  STL [R1+0x168], R7 ;  /* 0x0001680701007387 */ /* 0x0003e80000100800 */
[----:B------:R-:W3:Y:S01]  /*6840*/  LDL.64 R28, [R1+0x760] ;  /* 0x00076000011c7983 */ /* 0x000ee20000100a00 */
[----:B------:R-:W-:Y:S02]  /*6850*/  PRMT R27, RZ, 0x7610, R27 ;  /* 0x00007610ff1b7816 */ /* 0x000fe4000000001b */
[----:B------:R-:W-:-:S02]  /*6860*/  PRMT R26, RZ, 0x7610, R26 ;  /* 0x00007610ff1a7816 */ /* 0x000fc4000000001a */
[----:B0-----:R-:W-:Y:S02]  /*6870*/  IADD3 R6, P2, PT, R12, UR4, RZ ;  /* 0x000000040c067c10 */ /* 0x001fe4000ff5e0ff */
[----:B------:R0:W4:Y:S02]  /*6880*/  @P0 LDG.E.U16 R27, desc[UR12][R4.64] ;  /* 0x0000000c041b0981 */ /* 0x000124000c1e1500 */
[----:B-1----:R-:W-:Y:S02]  /*6890*/  IADD3.X R7, PT, PT, R13, UR5, RZ, P2, !PT ;  /* 0x000000050d077c10 */ /* 0x002fe400097fe4ff */
[----:B------:R1:W2:Y:S04]  /*68a0*/  @P0 LDG.E.U16 R26, desc[UR12][R2.64] ;  /* 0x0000000c021a0981 */ /* 0x0002a8000c1e1500 */
[----:B------:R-:W3:Y:S01]  /*68b0*/  LDL.LU.64 R12, [R1+0xdd8] ;  /* 0x000dd800010c7983 */ /* 0x000ee20000300a00 */
[----:B0-----:R-:W-:-:S06]  /*68c0*/  PRMT R4, RZ, 0x7610, R4 ;  /* 0x00007610ff047816 */ /* 0x001fcc0000000004 */
[----:B------:R-:W3:Y:S01]  /*68d0*/  @P0 LDG.E.U16 R4, desc[UR12][R6.64] ;  /* 0x0000000c06040981 */ /* 0x000ee2000c1e1500 */
[----:B-1----:R-:W-:Y:S02]  /*68e0*/  IADD3 R2, P1, PT, R8, UR4, RZ ;  /* 0x0000000408027c10 */ /* 0x002fe4000ff3e0ff */
[----:B------:R-:W-:Y:S02]  /*68f0*/  ISETP.GT.AND P2, PT, R0, 0x1a, PT ;  /* 0x0000001a0000780c */ /* 0x000fe40003f44270 */
[----:B------:R-:W-:Y:S01]  /*6900*/  IADD3.X R3, PT, PT, R9, UR5, RZ, P1, !PT ;  /* 0x0000000509037c10 */ /* 0x000fe20008ffe4ff */
[----:B--2---:R-:W-:Y:S04]  /*6910*/  STL [R1+0xac], R26 ;  /* 0x0000ac1a01007387 */ /* 0x004fe80000100800 */
[----:B----4-:R0:W-:Y:S04]  /*6920*/  STL [R1+0x160], R27 ;  /* 0x0001601b01007387 */ /* 0x0101e80000100800 */
[----:B------:R-:W2:Y:S01]  /*6930*/  LDL.64 R8, [R1+0x770] ;  /* 0x0007700001087983 */ /* 0x000ea20000100a00 */
[----:B---3--:R-:W-:-:S03]  /*6940*/  PRMT R12, RZ, 0x7610, R12 ;  /* 0x00007610ff0c7816 */ /* 0x008fc6000000000c */
[----:B0-----:R-:W3:Y:S04]  /*6950*/  LDL.64 R26, [R1+0x758] ;  /* 0x00075800011a7983 */ /* 0x001ee80000100a00 */
[----:B------:R0:W-:Y:S01]  /*6960*/  STL [R1+0xa8], R4 ;  /* 0x0000a80401007387 */ /* 0x0001e20000100800 */
[----:B------:R-:W-:-:S06]  /*6970*/  PRMT R13, RZ, 0x7610, R13 ;  /* 0x00007610ff0d7816 */ /* 0x000fcc000000000d */
[----:B------:R1:W4:Y:S01]  /*6980*/  @P0 LDG.E.U16 R13, desc[UR12][R2.64] ;  /* 0x0000000c020d0981 */ /* 0x000322000c1e1500 */
[----:B0-----:R-:W-:-:S04]  /*6990*/  IADD3 R4, P1, PT, R10, UR4, RZ ;  /* 0x000000040a047c10 */ /* 0x001fc8000ff3e0ff */
[----:B------:R-:W-:Y:S02]  /*69a0*/  IADD3.X R5, PT, PT, R11, UR5, RZ, P1, !PT ;  /* 0x000000050b057c10 */ /* 0x000fe40008ffe4ff */
[----:B------:R-:W2:Y:S04]  /*69b0*/  LDL.LU.64 R10, [R1+0xdd0] ;  /* 0x000dd000010a7983 */ /* 0x000ea80000300a00 */
[----:B------:R-:W2:Y:S01]  /*69c0*/  @P2 LDG.E.U16 R12, desc[UR12][R4.64] ;  /* 0x0000000c040c2981 */ /* 0x000ea2000c1e1500 */
[----:B-1----:R-:W-:-:S03]  /*69d0*/  IADD3 R2, P0, PT, R28, UR4, RZ ;  /* 0x000000041c027c10 */ /* 0x002fc6000ff1e0ff */
[----:B--2---:R-:W-:Y:S04]  /*69e0*/  STL [R1+0xa0], R12 ;  /* 0x0000a00c01007387 */ /* 0x004fe80000100800 */
[----:B----4-:R0:W-:Y:S04]  /*69f0*/  STL [R1+0xa4], R13 ;  /* 0x0000a40d01007387 */ /* 0x0101e80000100800 */
[----:B0-----:R-:W2:Y:S04]  /*6a00*/  LDL.64 R12, [R1+0x788] ;  /* 0x00078800010c7983 */ /* 0x001ea80000100a00 */
[----:B------:R-:W4:Y:S01]  /*6a10*/  LDL.LU R28, [R1+0xdc8] ;  /* 0x000dc800011c7983 */ /* 0x000f220000300800 */
[----:B------:R-:W-:-:S02]  /*6a20*/  IADD3.X R3, PT, PT, R29, UR5, RZ, P0, !PT ;  /* 0x000000051d037c10 */ /* 0x000fc400087fe4ff */
[----:B----4-:R-:W-:-:S06]  /*6a30*/  PRMT R28, RZ, 0x7610, R28 ;  /* 0x00007610ff1c7816 */ /* 0x010fcc000000001c */
[----:B------:R3:W4:Y:S02]  /*6a40*/  @P2 LDG.E.U16 R28, desc[UR12][R2.64] ;  /* 0x0000000c021c2981 */ /* 0x000724000c1e1500 */
[----:B---3--:R-:W-:Y:S02]  /*6a50*/  IADD3 R2, P0, PT, R26, UR4, RZ ;  /* 0x000000041a027c10 */ /* 0x008fe4000ff1e0ff */
[----:B----4-:R0:W-:Y:S04]  /*6a60*/  STL [R1+0x5c], R28 ;  /* 0x00005c1c01007387 */ /* 0x0101e80000100800 */
[----:B0-----:R-:W3:Y:S04]  /*6a70*/  LDL.64 R28, [R1+0x780] ;  /* 0x00078000011c7983 */ /* 0x001ee80000100a00 */
[----:B------:R-:W4:Y:S01]  /*6a80*/  LDL.LU R26, [R1+0xdc4] ;  /* 0x000dc400011a7983 */ /* 0x000f220000300800 */
[----:B------:R-:W-:-:S02]  /*6a90*/  IADD3.X R3, PT, PT, R27, UR5, RZ, P0, !PT ;  /* 0x000000051b037c10 */ /* 0x000fc400087fe4ff */
[----:B----4-:R-:W-:-:S06]  /*6aa0*/  PRMT R26, RZ, 0x7610, R26 ;  /* 0x00007610ff1a7816 */ /* 0x010fcc000000001a */
[----:B------:R0:W4:Y:S02]  /*6ab0*/  @P2 LDG.E.U16 R26, desc[UR12][R2.64] ;  /* 0x0000000c021a2981 */ /* 0x000124000c1e1500 */
[----:B0-----:R-:W-:Y:S02]  /*6ac0*/  IADD3 R2, P0, PT, R8, UR4, RZ ;  /* 0x0000000408027c10 */ /* 0x001fe4000ff1e0ff */
[----:B----4-:R0:W-:Y:S04]  /*6ad0*/  STL [R1+0x58], R26 ;  /* 0x0000581a01007387 */ /* 0x0101e80000100800 */
[----:B0-----:R-:W4:Y:S04]  /*6ae0*/  LDL.64 R26, [R1+0x778] ;  /* 0x00077800011a7983 */ /* 0x001f280000100a00 */
[----:B------:R-:W2:Y:S01]  /*6af0*/  LDL.LU R8, [R1+0xdc0] ;  /* 0x000dc00001087983 */ /* 0x000ea20000300800 */
[----:B------:R-:W-:-:S02]  /*6b00*/  IADD3.X R3, PT, PT, R9, UR5, RZ, P0, !PT ;  /* 0x0000000509037c10 */ /* 0x000fc400087fe4ff */
[----:B--2---:R-:W-:-:S06]  /*6b10*/  PRMT R8, RZ, 0x7610, R8 ;  /* 0x00007610ff087816 */ /* 0x004fcc0000000008 */
[----:B------:R0:W2:Y:S02]  /*6b20*/  @P2 LDG.E.U16 R8, desc[UR12][R2.64] ;  /* 0x0000000c02082981 */ /* 0x0000a4000c1e1500 */
[----:B0-----:R-:W-:Y:S02]  /*6b30*/  IADD3 R2, P0, PT, R12, UR4, RZ ;  /* 0x000000040c027c10 */ /* 0x001fe4000ff1e0ff */
[----:B--2---:R0:W-:Y:S04]  /*6b40*/  STL [R1+0x54], R8 ;  /* 0x0000540801007387 */ /* 0x0041e80000100800 */
[----:B0-----:R-:W2:Y:S04]  /*6b50*/  LDL.64 R8, [R1+0x790] ;  /* 0x0007900001087983 */ /* 0x001ea80000100a00 */
[----:B------:R-:W2:Y:S01]  /*6b60*/  LDL.LU R12, [R1+0xdbc] ;  /* 0x000dbc00010c7983 */ /* 0x000ea20000300800 */
[----:B------:R-:W-:-:S02]  /*6b70*/  ISETP.GT.AND P1, PT, R0, 0x1b, PT ;  /* 0x0000001b0000780c */ /* 0x000fc40003f24270 */
[----:B------:R-:W-:Y:S02]  /*6b80*/  IADD3.X R3, PT, PT, R13, UR5, RZ, P0, !PT ;  /* 0x000000050d037c10 */ /* 0x000fe400087fe4ff */
[----:B--2---:R-:W-:-:S09]  /*6b90*/  PRMT R12, RZ, 0x7610, R12 ;  /* 0x00007610ff0c7816 */ /* 0x004fd2000000000c */
[----:B------:R3:W2:Y:S02]  /*6ba0*/  @P1 LDG.E.U16 R12, desc[UR12][R2.64] ;  /* 0x0000000c020c1981 */ /* 0x0006a4000c1e1500 */
[----:B---3--:R-:W-:Y:S02]  /*6bb0*/  IADD3 R2, P0, PT, R28, UR4, RZ ;  /* 0x000000041c027c10 */ /* 0x008fe4000ff1e0ff */
[----:B--2---:R0:W-:Y:S04]  /*6bc0*/  STL [R1+0x50], R12 ;  /* 0x0000500c01007387 */ /* 0x0041e80000100800 */
[----:B0-----:R-:W2:Y:S04]  /*6bd0*/  LDL.64 R12, [R1+0x7a8] ;  /* 0x0007a800010c7983 */ /* 0x001ea80000100a00 */
[----:B------:R-:W3:Y:S01]  /*6be0*/  LDL.LU R28, [R1+0xdb8] ;  /* 0x000db800011c7983 */ /* 0x000ee20000300800 */
[----:B------:R-:W-:-:S02]  /*6bf0*/  IADD3.X R3, PT, PT, R29, UR5, RZ, P0, !PT ;  /* 0x000000051d037c10 */ /* 0x000fc400087fe4ff */
[----:B---3--:R-:W-:-:S06]  /*6c00*/  PRMT R28, RZ, 0x7610, R28 ;  /* 0x00007610ff1c7816 */ /* 0x008fcc000000001c */
[----:B------:R4:W3:Y:S02]  /*6c10*/  @P1 LDG.E.U16 R28, desc[UR12][R2.64] ;  /* 0x0000000c021c1981 */ /* 0x0008e4000c1e1500 */
[----:B----4-:R-:W-:Y:S02]  /*6c20*/  IADD3 R2, P0, PT, R26, UR4, RZ ;  /* 0x000000041a027c10 */ /* 0x010fe4000ff1e0ff */
[----:B---3--:R0:W-:Y:S04]  /*6c30*/  STL [R1+0x3c], R28 ;  /* 0x00003c1c01007387 */ /* 0x0081e80000100800 */
        /* <DEDUP_REMOVED lines=83> */
[----:B------:R-:W-:Y:S02]  /*7170*/  PRMT R6, RZ, 0x7610, R6 ;  /* 0x00007610ff067816 */ /* 0x000fe40000000006 */
[----:B------:R-:W-:Y:S02]  /*7180*/  PRMT R5, RZ, 0x7610, R5 ;  /* 0x00007610ff057816 */ /* 0x000fe40000000005 */
[----:B---3--:R-:W-:-:S06]  /*7190*/  PRMT R28, RZ, 0x7610, R28 ;  /* 0x00007610ff1c7816 */ /* 0x008fcc000000001c */
[----:B------:R4:W3:Y:S02]  /*71a0*/  @P1 LDG.E.U16 R28, desc[UR12][R2.64] ;  /* 0x0000000c021c1981 */ /* 0x0008e4000c1e1500 */
[----:B----4-:R-:W-:-:S04]  /*71b0*/  IADD3 R2, P0, PT, R26, UR4, RZ ;  /* 0x000000041a027c10 */ /* 0x010fc8000ff1e0ff */
[----:B------:R-:W-:-:S05]  /*71c0*/  IADD3.X R3, PT, PT, R27, UR5, RZ, P0, !PT ;  /* 0x000000051b037c10 */ /* 0x000fca00087fe4ff */
[----:B------:R0:W4:Y:S02]  /*71d0*/  @P1 LDG.E.U16 R6, desc[UR12][R2.64] ;  /* 0x0000000c02061981 */ /* 0x000124000c1e1500 */
[----:B0-----:R-:W-:-:S04]  /*71e0*/  IADD3 R2, P0, PT, R8, UR4, RZ ;  /* 0x0000000408027c10 */ /* 0x001fc8000ff1e0ff */
[----:B------:R-:W-:Y:S02]  /*71f0*/  IADD3.X R3, PT, PT, R9, UR5, RZ, P0, !PT ;  /* 0x0000000509037c10 */ /* 0x000fe400087fe4ff */
[----:B------:R-:W-:-:S03]  /*7200*/  ISETP.GT.AND P0, PT, R0, 0x1f, PT ;  /* 0x0000001f0000780c */ /* 0x000fc60003f04270 */
[----:B------:R2:W4:Y:S01]  /*7210*/  @P1 LDG.E.U16 R5, desc[UR12][R2.64] ;  /* 0x0000000c02051981 */ /* 0x000522000c1e1500 */
[----:B------:R-:W-:Y:S02]  /*7220*/  PRMT R4, RZ, 0x7610, R4 ;  /* 0x00007610ff047816 */ /* 0x000fe40000000004 */
[----:B--2---:R-:W-:-:S04]  /*7230*/  IADD3 R2, P1, PT, R12, UR4, RZ ;  /* 0x000000040c027c10 */ /* 0x004fc8000ff3e0ff */
[----:B------:R-:W-:-:S05]  /*7240*/  IADD3.X R3, PT, PT, R13, UR5, RZ, P1, !PT ;  /* 0x000000050d037c10 */ /* 0x000fca0008ffe4ff */
[----:B------:R-:W2:Y:S04]  /*7250*/  @P0 LDG.E.U16 R4, desc[UR12][R2.64] ;  /* 0x0000000c02040981 */ /* 0x000ea8000c1e1500 */
[----:B---3--:R0:W-:Y:S04]  /*7260*/  STL [R1+0xc], R28 ;  /* 0x00000c1c01007387 */ /* 0x0081e80000100800 */
[----:B------:R-:W3:Y:S04]  /*7270*/  LDL.64 R26, [R1+0x7f8] ;  /* 0x0007f800011a7983 */ /* 0x000ee80000100a00 */
[----:B0-----:R-:W3:Y:S04]  /*7280*/  LDL.64 R28, [R1+0x800] ;  /* 0x00080000011c7983 */ /* 0x001ee80000100a00 */
[----:B------:R-:W4:Y:S04]  /*7290*/  LDL.LU.64 R8, [R1+0xd80] ;  /* 0x000d800001087983 */ /* 0x000f280000300a00 */
[----:B------:R-:W4:Y:S04]  /*72a0*/  LDL.LU.64 R12, [R1+0xd78] ;  /* 0x000d7800010c7983 */ /* 0x000f280000300a00 */
[----:B--2---:R0:W-:Y:S02]  /*72b0*/  STL [R1], R4 ;  /* 0x0000000401007387 */ /* 0x0041e40000100800 */
[----:B0-----:R-:W0:Y:S01]  /*72c0*/  LDC R4, c[0x0][0x3a8] ;  /* 0x0000ea00ff047b82 */ /* 0x001e220000000800 */
[----:B---3--:R-:W-:-:S04]  /*72d0*/  IADD3 R2, P1, PT, R28, UR4, RZ ;  /* 0x000000041c027c10 */ /* 0x008fc8000ff3e0ff */
[----:B------:R-:W-:Y:S02]  /*72e0*/  IADD3.X R3, PT, PT, R29, UR5, RZ, P1, !PT ;  /* 0x000000051d037c10 */ /* 0x000fe40008ffe4ff */
[----:B------:R-:W2:Y:S02]  /*72f0*/  LDL.LU R29, [R1+0xd70] ;  /* 0x000d7000011d7983 */ /* 0x000ea40000300800 */
[----:B--2---:R-:W-:-:S06]  /*7300*/  PRMT R29, RZ, 0x7610, R29 ;  /* 0x00007610ff1d7816 */ /* 0x004fcc000000001d */
[----:B------:R1:W2:Y:S02]  /*7310*/  @P0 LDG.E.U16 R29, desc[UR12][R2.64] ;  /* 0x0000000c021d0981 */ /* 0x0002a4000c1e1500 */
[----:B-1----:R-:W-:-:S04]  /*7320*/  IADD3 R2, P1, PT, R26, UR4, RZ ;  /* 0x000000041a027c10 */ /* 0x002fc8000ff3e0ff */
[----:B------:R-:W-:Y:S01]  /*7330*/  IADD3.X R3, PT, PT, R27, UR5, RZ, P1, !PT ;  /* 0x000000051b037c10 */ /* 0x000fe20008ffe4ff */
[----:B--2---:R1:W-:Y:S04]  /*7340*/  STL [R1+0xcf0], R29 ;  /* 0x000cf01d01007387 */ /* 0x0043e80000100800 */
[----:B-1----:R-:W0:Y:S04]  /*7350*/  LDL.64 R28, [R1+0x2c0] ;  /* 0x0002c000011c7983 */ /* 0x002e280000100a00 */
[----:B------:R-:W2:Y:S01]  /*7360*/  LDL.LU.64 R26, [R1+0xd68] ;  /* 0x000d6800011a7983 */ /* 0x000ea20000300a00 */
[----:B------:R-:W-:-:S02]  /*7370*/  ISETP.GT.AND P2, PT, R0, 0x1, PT ;  /* 0x000000010000780c */ /* 0x000fc40003f44270 */
[----:B--2---:R-:W-:-:S06]  /*7380*/  PRMT R27, RZ, 0x7610, R27 ;  /* 0x00007610ff1b7816 */ /* 0x004fcc000000001b */
[----:B------:R0:W2:Y:S01]  /*7390*/  @P0 LDG.E.U16 R27, desc[UR12][R2.64] ;  /* 0x0000000c021b0981 */ /* 0x0000a2000c1e1500 */
[----:B------:R-:W-:Y:S01]  /*73a0*/  PRMT R26, RZ, 0x7610, R26 ;  /* 0x00007610ff1a7816 */ /* 0x000fe2000000001a */
[----:B0-----:R-:W-:-:S03]  /*73b0*/  IMAD.WIDE R2, R4, 0x2, R28 ;  /* 0x0000000204027825 */ /* 0x001fc600078e021c */
[----:B------:R-:W-:-:S04]  /*73c0*/  IADD3 R2, P1, PT, R2, UR4, RZ ;  /* 0x0000000402027c10 */ /* 0x000fc8000ff3e0ff */
[----:B------:R-:W-:-:S05]  /*73d0*/  IADD3.X R3, PT, PT, R3, UR5, RZ, P1, !PT ;  /* 0x0000000503037c10 */ /* 0x000fca0008ffe4ff */
[----:B------:R4:W3:Y:S02]  /*73e0*/  @P2 LDG.E.U16 R26, desc[UR12][R2.64] ;  /* 0x0000000c021a2981 */ /* 0x0008e4000c1e1500 */
[----:B----4-:R-:W-:Y:S01]  /*73f0*/  IMAD.WIDE R2, R4, 0x2, R12 ;  /* 0x0000000204027825 */ /* 0x010fe200078e020c */
[----:B------:R-:W-:Y:S02]  /*7400*/  PRMT R25, RZ, 0x7610, R25 ;  /* 0x00007610ff197816 */ /* 0x000fe40000000019 */
[----:B------:R-:W-:-:S04]  /*7410*/  IADD3 R2, P1, PT, R2, UR4, RZ ;  /* 0x0000000402027c10 */ /* 0x000fc8000ff3e0ff */
[----:B------:R-:W-:-:S05]  /*7420*/  IADD3.X R3, PT, PT, R3, UR5, RZ, P1, !PT ;  /* 0x0000000503037c10 */ /* 0x000fca0008ffe4ff */
[----:B------:R0:W4:Y:S02]  /*7430*/  @P2 LDG.E.U16 R25, desc[UR12][R2.64] ;  /* 0x0000000c02192981 */ /* 0x000124000c1e1500 */
[----:B0-----:R-:W-:Y:S02]  /*7440*/  IMAD.WIDE R2, R4, 0x2, R8 ;  /* 0x0000000204027825 */ /* 0x001fe400078e0208 */
[----:B--2---:R0:W-:Y:S04]  /*7450*/  STL [R1+0xcf4], R27 ;  /* 0x000cf41b01007387 */ /* 0x0041e80000100800 */
[----:B------:R-:W-:Y:S04]  /*7460*/  STL [R1+0x8], R6 ;  /* 0x0000080601007387 */ /* 0x000fe80000100800 */
[----:B------:R-:W2:Y:S04]  /*7470*/  LDL.LU.64 R12, [R1+0xd60] ;  /* 0x000d6000010c7983 */ /* 0x000ea80000300a00 */
[----:B------:R1:W-:Y:S04]  /*7480*/  STL [R1+0x4], R5 ;  /* 0x0000040501007387 */ /* 0x0003e80000100800 */
[----:B------:R-:W3:Y:S01]  /*7490*/  LDL.LU.64 R8, [R1+0xd58] ;  /* 0x000d580001087983 */ /* 0x000ee20000300a00 */
[----:B------:R-:W-:-:S02]  /*74a0*/  IADD3 R2, P1, PT, R2, UR4, RZ ;  /* 0x0000000402027c10 */ /* 0x000fc4000ff3e0ff */
[----:B------:R-:W-:Y:S02]  /*74b0*/  PRMT R7, RZ, 0x7610, R7 ;  /* 0x00007610ff077816 */ /* 0x000fe40000000007 */
[----:B------:R-:W-:-:S05]  /*74c0*/  IADD3.X R3, PT, PT, R3, UR5, RZ, P1, !PT ;  /* 0x0000000503037c10 */ /* 0x000fca0008ffe4ff */
[----:B------:R0:W4:Y:S01]  /*74d0*/  @P2 LDG.E.U16 R7, desc[UR12][R2.64] ;  /* 0x0000000c02072981 */ /* 0x000122000c1e1500 */
[----:B------:R-:W-:Y:S01]  /*74e0*/  PRMT R16, RZ, 0x7610, R16 ;  /* 0x00007610ff107816 */ /* 0x000fe20000000010 */
[----:B0-----:R-:W-:Y:S01]  /*74f0*/  IMAD.WIDE R2, R4, 0x2, R14 ;  /* 0x0000000204027825 */ /* 0x001fe200078e020e */
[----:B------:R-:W0:Y:S02]  /*7500*/  S2R R29, SR_TID.X ;  /* 0x00000000001d7919 */ /* 0x000e240000002100 */
[----:B------:R-:W-:Y:S01]  /*7510*/  IADD3 R2, P1, PT, R2, UR4, RZ ;  /* 0x0000000402027c10 */ /* 0x000fe2000ff3e0ff */
[----:B------:R-:W0:Y:S03]  /*7520*/  S2R R27, SR_TID.X ;  /* 0x00000000001b7919 */ /* 0x000e260000002100 */
[----:B------:R-:W-:-:S05]  /*7530*/  IADD3.X R3, PT, PT, R3, UR5, RZ, P1, !PT ;  /* 0x0000000503037c10 */ /* 0x000fca0008ffe4ff */
[----:B------:R1:W4:Y:S02]  /*7540*/  @P2 LDG.E.U16 R16, desc[UR12][R2.64] ;  /* 0x0000000c02102981 */ /* 0x000324000c1e1500 */
[----:B-1----:R-:W-:-:S04]  /*7550*/  IMAD R2, R4, 0x1f, RZ ;  /* 0x0000001f04027824 */ /* 0x002fc800078e02ff */
[----:B------:R-:W-:Y:S02]  /*7560*/  IMAD.WIDE R2, R2, 0x2, R14 ;  /* 0x0000000202027825 */ /* 0x000fe400078e020e */
[----:B------:R-:W4:Y:S01]  /*7570*/  LDL.LU.64 R14, [R1+0xd50] ;  /* 0x000d5000010e7983 */ /* 0x000f220000300a00 */
[----:B------:R-:W-:-:S04]  /*7580*/  IADD3 R2, P1, PT, R2, UR4, RZ ;  /* 0x0000000402027c10 */ /* 0x000fc8000ff3e0ff */
[----:B------:R-:W-:Y:S02]  /*7590*/  IADD3.X R3, PT, PT, R3, UR5, RZ, P1, !PT ;  /* 0x0000000503037c10 */ /* 0x000fe40008ffe4ff */
[----:B0-----:R-:W-:-:S05]  /*75a0*/  LOP3.LUT R28, R27, 0x1f, RZ, 0xc0, !PT ;  /* 0x0000001f1b1c7812 */ /* 0x001fca00078ec0ff */
[----:B------:R-:W-:Y:S01]  /*75b0*/  IMAD R28, R28, UR11, RZ ;  /* 0x0000000b1c1c7c24 */ /* 0x000fe2000f8e02ff */
[----:B--2---:R-:W-:-:S06]  /*75c0*/  PRMT R13, RZ, 0x7610, R13 ;  /* 0x00007610ff0d7816 */ /* 0x004fcc000000000d */
[----:B------:R0:W2:Y:S01]  /*75d0*/  @P0 LDG.E.U16 R13, desc[UR12][R2.64] ;  /* 0x0000000c020d0981 */ /* 0x0000a2000c1e1500 */
[----:B---3--:R-:W-:Y:S01]  /*75e0*/  IMAD.MOV.U32 R4, RZ, RZ, R9 ;  /* 0x000000ffff047224 */ /* 0x008fe200078e0009 */
[----:B0-----:R-:W-:-:S04]  /*75f0*/  LOP3.LUT R2, R29, 0x1f, RZ, 0xc0, !PT ;  /* 0x0000001f1d027812 */ /* 0x001fc800078ec0ff */
[----:B------:R-:W-:Y:S01]  /*7600*/  ISETP.GE.AND P0, PT, R2, R0, PT ;  /* 0x000000000200720c */ /* 0x000fe20003f06270 */
[----:B------:R-:W-:Y:S01]  /*7610*/  IMAD.MOV.U32 R5, RZ, RZ, R8 ;  /* 0x000000ffff057224 */ /* 0x000fe200078e0008 */
[----:B------:R-:W-:Y:S01]  /*7620*/  PRMT R12, RZ, 0x7610, R12 ;  /* 0x00007610ff0c7816 */ /* 0x000fe2000000000c */
[----:B------:R-:W-:Y:S01]  /*7630*/  IMAD.WIDE R2, R28, 0x2, R4 ;  /* 0x000000021c027825 */ /* 0x000fe200078e0204 */
[----:B------:R-:W-:Y:S09]  /*7640*/  BAR.SYNC.DEFER_BLOCKING 0x0 ;  /* 0x0000000000007b1d */ /* 0x000ff20000010000 */
[----:B------:R0:W3:Y:S01]  /*7650*/  @!P0 LDG.E.U16 R12, desc[UR12][R2.64] ;  /* 0x0000000c020c8981 */ /* 0x0000e2000c1e1500 */
[C---:B------:R-:W-:Y:S01]  /*7660*/  IMAD.SHL.U32 R6, R29.reuse, 0x2, RZ ;  /* 0x000000021d067824 */ /* 0x040fe200078e00ff */
[----:B0-----:R-:W-:-:S05]  /*7670*/  LOP3.LUT R2, R29, 0x7, RZ, 0xc0, !PT ;  /* 0x000000071d027812 */ /* 0x001fca00078ec0ff */
[----:B------:R-:W-:Y:S01]  /*7680*/  IMAD R3, R2, 0x210, RZ ;  /* 0x0000021002037824 */ /* 0x000fe200078e02ff */
[----:B--2---:R0:W-:Y:S04]  /*7690*/  STL [R1+0xcf8], R13 ;  /* 0x000cf80d01007387 */ /* 0x0041e80000100800 */
[----:B------:R1:W-:Y:S04]  /*76a0*/  STL [R1+0x85c], R0 ;  /* 0x00085c0001007387 */ /* 0x0003e80000100800 */
[----:B------:R2:W-:Y:S04]  /*76b0*/  STL.64 [R1+0x308], R4 ;  /* 0x0003080401007387 */ /* 0x0005e80000100a00 */
[----:B------:R-:W4:Y:S01]  /*76c0*/  LDL.LU R8, [R1+0x284] ;  /* 0x0002840001087983 */ /* 0x000f220000300800 */
[----:B0-----:R-:W-:-:S03]  /*76d0*/  IMAD.MOV.U32 R13, RZ, RZ, R10 ;  /* 0x000000ffff0d7224 */ /* 0x001fc600078e000a */
[----:B-1----:R-:W4:Y:S01]  /*76e0*/  LDL.LU R0, [R1+0x278] ;  /* 0x0002780001007983 */ /* 0x002f220000300800 */
[----:B--2---:R-:W-:Y:S01]  /*76f0*/  IMAD.SHL.U32 R5, R29, 0x8, RZ ;  /* 0x000000081d057824 */ /* 0x004fe200078e00ff */
[----:B------:R-:W-:-:S04]  /*7700*/  LOP3.LUT R4, R6, 0x10, RZ, 0xc0, !PT ;  /* 0x0000001006047812 */ /* 0x000fc800078ec0ff */
[----:B------:R-:W-:-:S05]  /*7710*/  LOP3.LUT R5, R5, 0x30, RZ, 0xc0, !PT ;  /* 0x0000003005057812 */ /* 0x000fca00078ec0ff */
[----:B------:R-:W-:Y:S01]  /*7720*/  IMAD R5, R2, 0x40, R5 ;  /* 0x0000004002057824 */ /* 0x000fe200078e0205 */
[----:B------:R-:W-:-:S04]  /*7730*/  LOP3.LUT R2, R4, 0x20, R29, 0xf8, !PT ;  /* 0x0000002004027812 */ /* 0x000fc800078ef81d */
[----:B------:R-:W-:Y:S02]  /*7740*/  LOP3.LUT R2, R3, R2, RZ, 0x3c, !PT ;  /* 0x0000000203027212 */ /* 0x000fe400078e3cff */
[----:B------:R-:W-:Y:S01]  /*7750*/  PRMT R4, RZ, 0x7610, R4 ;  /* 0x00007610ff047816 */ /* 0x000fe20000000004 */
[----:B---3--:R4:W-:Y:S04]  /*7760*/  STL [R1+0xcfc], R12 ;  /* 0x000cfc0c01007387 */ /* 0x0089e80000100800 */
[----:B------:R0:W-:Y:S01]  /*7770*/  STL [R1+0x384], R2 ;  /* 0x0003840201007387 */ /* 0x0001e20000100800 */
[----:B----4-:R-:W-:-:S04]  /*7780*/  IMAD.MOV.U32 R12, RZ, RZ, R14 ;  /* 0x000000ffff0c7224 */ /* 0x010fc800078e000e */
[----:B0-----:R-:W-:-:S05]  /*7790*/  IMAD.WIDE R2, R28, 0x2, R12 ;  /* 0x000000021c027825 */ /* 0x001fca00078e020c */
[----:B------:R0:W2:Y:S01]  /*77a0*/  @!P0 LDG.E.U16 R4, desc[UR12][R2.64] ;  /* 0x0000000c02048981 */ /* 0x0000a2000c1e1500 */
[----:B------:R-:W-:-:S03]  /*77b0*/  IMAD.MOV.U32 R9, RZ, RZ, R15 ;  /* 0x000000ffff097224 */ /* 0x000fc600078e000f */
[----:B------:R1:W-:Y:S04]  /*77c0*/  STL.64 [R1+0x300], R12 ;  /* 0x0003000c01007387 */ /* 0x0003e80000100a00 */
[----:B------:R-:W3:Y:S01]  /*77d0*/  LDL.LU R14, [R1+0x288] ;  /* 0x00028800010e7983 */ /* 0x000ee20000300800 */
[----:B0-----:R-:W-:-:S03]  /*77e0*/  LOP3.LUT R2, R5, 0x30, R6, 0x78, !PT ;  /* 0x0000003005027812 */ /* 0x001fc600078e7806 */
[----:B-1----:R-:W4:Y:S01]  /*77f0*/  LDL.LU R12, [R1+0x28c] ;  /* 0x00028c00010c7983 */ /* 0x002f220000300800 */
[----:B------:R-:W-:-:S03]  /*7800*/  PRMT R6, RZ, 0x7610, R6 ;  /* 0x00007610ff067816 */ /* 0x000fc60000000006 */
[----:B--2---:R0:W-:Y:S04]  /*7810*/  STL [R1+0xd00], R4 ;  /* 0x000d000401007387 */ /* 0x0041e80000100800 */
[----:B0-----:R-:W2:Y:S04]  /*7820*/  LDL.LU R4, [R1+0x280] ;  /* 0x0002800001047983 */ /* 0x001ea80000300800 */
[----:B------:R0:W-:Y:S04]  /*7830*/  STL [R1+0xd04], R2 ;  /* 0x000d040201007387 */ /* 0x0001e80000100800 */
[----:B------:R-:W2:Y:S04]  /*7840*/  LDL.LU R29, [R1+0x27c] ;  /* 0x00027c00011d7983 */ /* 0x000ea80000300800 */
[----:B0-----:R-:W2:Y:S04]  /*7850*/  LDL.LU R2, [R1+0x294] ;  /* 0x0002940001027983 */ /* 0x001ea80000300800 */
[----:B------:R0:W-:Y:S02]  /*7860*/  STL.64 [R1+0x2f8], R8 ;  /* 0x0002f80801007387 */ /* 0x0001e40000100a00 */
[----:B0-----:R-:W-:-:S05]  /*7870*/  IMAD.WIDE R8, R28, 0x2, R8 ;  /* 0x000000021c087825 */ /* 0x001fca00078e0208 */
[----:B------:R0:W2:Y:S01]  /*7880*/  @!P0 LDG.E.U16 R6, desc[UR12][R8.64] ;  /* 0x0000000c08068981 */ /* 0x0000a2000c1e1500 */
[----:B---3--:R-:W-:Y:S01]  /*7890*/  IMAD.MOV.U32 R15, RZ, RZ, R14 ;  /* 0x000000ffff0f7224 */ /* 0x008fe200078e000e */
[----:B------:R-:W-:Y:S01]  /*78a0*/  LOP3.LUT R10, R27, 0x3f, RZ, 0xc0, !PT ;  /* 0x0000003f1b0a7812 */ /* 0x000fe200078ec0ff */
[----:B----4-:R-:W-:Y:S01]  /*78b0*/  IMAD.MOV.U32 R14, RZ, RZ, R12 ;  /* 0x000000ffff0e7224 */ /* 0x010fe200078e000c */
[----:B------:R-:W3:Y:S04]  /*78c0*/  LDL.LU R27, [R1+0x298] ;  /* 0x00029800011b7983 */ /* 0x000ee80000300800 */
[----:B------:R-:W4:Y:S01]  /*78d0*/  LDL.LU R13, [R1+0x29c] ;  /* 0x00029c00010d7983 */ /* 0x000f220000300800 */
[----:B0-----:R-:W-:Y:S01]  /*78e0*/  PRMT R9, RZ, 0x7610, R9 ;  /* 0x00007610ff097816 */ /* 0x001fe20000000009 */
[----:B------:R-:W0:Y:S02]  /*78f0*/  S2UR UR8, SR_CgaCtaId ;  /* 0x00000000000879c3 */ /* 0x000e240000008800 */
[----:B--2---:R1:W-:Y:S04]  /*7900*/  STL [R1+0xd08], R6 ;  /* 0x000d080601007387 */ /* 0x0043e80000100800 */
[----:B-1----:R-:W2:Y:S04]  /*7910*/  LDL.LU R6, [R1+0x290] ;  /* 0x0002900001067983 */ /* 0x002ea80000300800 */
[----:B------:R1:W-:Y:S02]  /*7920*/  STL.64 [R1+0x2f0], R14 ;  /* 0x0002f00e01007387 */ /* 0x0003e40000100a00 */
[----:B-1----:R-:W-:-:S05]  /*7930*/  IMAD.WIDE R14, R28, 0x2, R14 ;  /* 0x000000021c0e7825 */ /* 0x002fca00078e020e */
[----:B------:R1:W3:Y:S01]  /*7940*/  @!P0 LDG.E.U16 R9, desc[UR12][R14.64] ;  /* 0x0000000c0e098981 */ /* 0x0002e2000c1e1500 */
[----:B------:R-:W-:Y:S02]  /*7950*/  UMOV UR6, 0x400 ;  /* 0x0000040000067882 */ /* 0x000fe40000000000 */
[----:B0-----:R-:W-:Y:S01]  /*7960*/  ULEA UR6, UR8, UR6, 0x18 ;  /* 0x0000000608067291 */ /* 0x001fe2000f8ec0ff */
[----:B------:R-:W-:Y:S02]  /*7970*/  IMAD.SHL.U32 R10, R10, 0x2, RZ ;  /* 0x000000020a0a7824 */ /* 0x000fe400078e00ff */
[----:B-1----:R-:W-:-:S06]  /*7980*/  IMAD.MOV.U32 R14, RZ, RZ, R2 ;  /* 0x000000ffff0e7224 */ /* 0x002fcc00078e0002 */
[----:B------:R-:W-:Y:S04]  /*7990*/  STS.U16 [R10+UR6+0x80], R0 ;  /* 0x000080000a007988 */ /* 0x000fe80008000406 */
[----:B------:R0:W-:Y:S02]  /*79a0*/  STS.U16 [R10+UR6], R11 ;  /* 0x0000000b0a007988 */ /* 0x0001e40008000406 */
[----:B0-----:R-:W-:Y:S01]  /*79b0*/  PRMT R11, RZ, 0x7610, R11 ;  /* 0x00007610ff0b7816 */ /* 0x001fe2000000000b */
[----:B--2---:R-:W-:Y:S01]  /*79c0*/  IMAD.MOV.U32 R15, RZ, RZ, R6 ;  /* 0x000000ffff0f7224 */ /* 0x004fe200078e0006 */
[----:B---3--:R-:W-:Y:S04]  /*79d0*/  STL [R1+0xd0c], R9 ;  /* 0x000d0c0901007387 */ /* 0x008fe80000100800 */
[----:B------:R-:W2:Y:S04]  /*79e0*/  LDL.LU R12, [R1+0x2a0] ;  /* 0x0002a000010c7983 */ /* 0x000ea80000300800 */
[----:B------:R-:W3:Y:S04]  /*79f0*/  LDL.LU R0, [R1+0x2a4] ;  /* 0x0002a40001007983 */ /* 0x000ee80000300800 */
[----:B------:R0:W-:Y:S02]  /*7a00*/  STL.64 [R1+0x2e8], R14 ;  /* 0x0002e80e01007387 */ /* 0x0001e40000100a00 */
[----:B0-----:R-:W-:-:S05]  /*7a10*/  IMAD.WIDE R14, R28, 0x2, R14 ;  /* 0x000000021c0e7825 */ /* 0x001fca00078e020e */
[----:B------:R4:W2:Y:S01]  /*7a20*/  @!P0 LDG.E.U16 R11, desc[UR12][R14.64] ;  /* 0x0000000c0e0b8981 */ /* 0x0008a2000c1e1500 */
[----:B------:R-:W-:-:S03]  /*7a30*/  PRMT R8, RZ, 0x7610, R8 ;  /* 0x00007610ff087816 */ /* 0x000fc60000000008 */
[----:B------:R0:W-:Y:S01]  /*7a40*/  STS.U16 [R10+UR6+0x100], R4 ;  /* 0x000100040a007988 */ /* 0x0001e20008000406 */
[----:B----4-:R-:W-:Y:S02]  /*7a50*/  IMAD.MOV.U32 R14, RZ, RZ, R13 ;  /* 0x000000ffff0e7224 */ /* 0x010fe400078e000d */
[----:B------:R-:W-:Y:S01]  /*7a60*/  IMAD.MOV.U32 R15, RZ, RZ, R27 ;  /* 0x000000ffff0f7224 */ /* 0x000fe200078e001b */
[----:B--2---:R-:W-:Y:S04]  /*7a70*/  STL [R1+0xd10], R11 ;  /* 0x000d100b01007387 */ /* 0x004fe80000100800 */
[----:B0-----:R-:W2:Y:S04]  /*7a80*/  LDL.LU R4, [R1+0x2a8] ;  /* 0x0002a80001047983 */ /* 0x001ea80000300800 */
[----:B------:R-:W4:Y:S04]  /*7a90*/  LDL.LU R2, [R1+0x2ac] ;  /* 0x0002ac0001027983 */ /* 0x000f280000300800 */
[----:B------:R0:W-:Y:S02]  /*7aa0*/  STL.64 [R1+0x2e0], R14 ;  /* 0x0002e00e01007387 */ /* 0x0001e40000100a00 */
[----:B0-----:R-:W-:-:S05]  /*7ab0*/  IMAD.WIDE R14, R28, 0x2, R14 ;  /* 0x000000021c0e7825 */ /* 0x001fca00078e020e */
[----:B------:R0:W2:Y:S01]  /*7ac0*/  @!P0 LDG.E.U16 R8, desc[UR12][R14.64] ;  /* 0x0000000c0e088981 */ /* 0x0000a2000c1e1500 */
[----:B------:R-:W-:Y:S02]  /*7ad0*/  IMAD.MOV.U32 R13, RZ, RZ, R12 ;  /* 0x000000ffff0d7224 */ /* 0x000fe400078e000c */
[----:B---3--:R-:W-:Y:S01]  /*7ae0*/  IMAD.MOV.U32 R12, RZ, RZ, R0 ;  /* 0x000000ffff0c7224 */ /* 0x008fe200078e0000 */
[----:B------:R-:W-:-:S03]  /*7af0*/  PRMT R5, RZ, 0x7610, R5 ;  /* 0x00007610ff057816 */ /* 0x000fc60000000005 */
[----:B0-----:R-:W-:-:S05]  /*7b00*/  IMAD.WIDE R14, R28, 0x2, R12 ;  /* 0x000000021c0e7825 */ /* 0x001fca00078e020c */
[----:B------:R-:W3:Y:S04]  /*7b10*/  @!P0 LDG.E.U16 R5, desc[UR12][R14.64] ;  /* 0x0000000c0e058981 */ /* 0x000ee8000c1e1500 */
[----:B--2---:R0:W-:Y:S04]  /*7b20*/  STL [R1+0xd14], R8 ;  /* 0x000d140801007387 */ /* 0x0041e80000100800 */
[----:B------:R-:W2:Y:S04]  /*7b30*/  LDL.LU R9, [R1+0x2c8] ;  /* 0x0002c80001097983 */ /* 0x000ea80000300800 */
[----:B------:R-:W2:Y:S04]  /*7b40*/  LDL.LU R6, [R1+0x2cc] ;  /* 0x0002cc0001067983 */ /* 0x000ea80000300800 */
[----:B------:R4:W-:Y:S01]  /*7b50*/  STL.64 [R1+0x2d8], R12 ;  /* 0x0002d80c01007387 */ /* 0x0009e20000100a00 */
[----:B------:R-:W-:-:S03]  /*7b60*/  PRMT R3, RZ, 0x7610, R3 ;  /* 0x00007610ff037816 */ /* 0x000fc60000000003 */
[----:B0-----:R-:W2:Y:S04]  /*7b70*/  LDL.LU R8, [R1+0x810] ;  /* 0x0008100001087983 */ /* 0x001ea80000300800 */
[----:B------:R-:W2:Y:S01]  /*7b80*/  LDL.LU R0, [R1+0x814] ;  /* 0x0008140001007983 */ /* 0x000ea20000300800 */
[----:B----4-:R-:W-:Y:S02]  /*7b90*/  IMAD.MOV.U32 R12, RZ, RZ, R2 ;  /* 0x000000ffff0c7224 */ /* 0x010fe400078e0002 */
[----:B------:R-:W-:Y:S01]  /*7ba0*/  IMAD.MOV.U32 R13, RZ, RZ, R4 ;  /* 0x000000ffff0d7224 */ /* 0x000fe200078e0004 */
[----:B---3--:R-:W-:Y:S01]  /*7bb0*/  STL [R1+0xd18], R5 ;  /* 0x000d180501007387 */ /* 0x008fe20000100800 */
[----:B------:R-:W-:-:S03]  /*7bc0*/  IMAD.WIDE R14, R28, 0x2, R12 ;  /* 0x000000021c0e7825 */ /* 0x000fc600078e020c */
[----:B------:R-:W-:Y:S04]  /*7bd0*/  STL.64 [R1+0x2d0], R12 ;  /* 0x0002d00c01007387 */ /* 0x000fe80000100a00 */
[----:B------:R0:W-:Y:S04]  /*7be0*/  STS.U16 [R10+UR6+0x1000], R17 ;  /* 0x001000110a007988 */ /* 0x0001e80008000406 */
[----:B------:R1:W3:Y:S04]  /*7bf0*/  @!P0 LDG.E.U16 R3, desc[UR12][R14.64] ;  /* 0x0000000c0e038981 */ /* 0x0002e8000c1e1500 */
[----:B------:R-:W4:Y:S01]  /*7c00*/  LDL.LU R4, [R1+0x818] ;  /* 0x0008180001047983 */ /* 0x000f220000300800 */
[----:B0-----:R-:W-:-:S03]  /*7c10*/  PRMT R17, RZ, 0x7610, R17 ;  /* 0x00007610ff117816 */ /* 0x001fc60000000011 */
[----:B------:R-:W4:Y:S01]  /*7c20*/  LDL.LU R2, [R1+0x81c] ;  /* 0x00081c0001027983 */ /* 0x000f220000300800 */
[----:B--2---:R-:W-:Y:S02]  /*7c30*/  IMAD.MOV.U32 R13, RZ, RZ, R9 ;  /* 0x000000ffff0d7224 */ /* 0x004fe400078e0009 */
[----:B------:R-:W-:-:S04]  /*7c40*/  IMAD.MOV.U32 R12, RZ, RZ, R6 ;  /* 0x000000ffff0c7224 */ /* 0x000fc800078e0006 */
[----:B-1----:R-:W-:-:S05]  /*7c50*/  IMAD.WIDE R14, R28, 0x2, R12 ;  /* 0x000000021c0e7825 */ /* 0x002fca00078e020c */
[----:B------:R0:W2:Y:S01]  /*7c60*/  @!P0 LDG.E.U16 R17, desc[UR12][R14.64] ;  /* 0x0000000c0e118981 */ /* 0x0000a2000c1e1500 */
[----:B------:R-:W-:Y:S02]  /*7c70*/  IMAD.MOV.U32 R9, RZ, RZ, R8 ;  /* 0x000000ffff097224 */ /* 0x000fe400078e0008 */
[----:B------:R-:W-:Y:S01]  /*7c80*/  IMAD.MOV.U32 R8, RZ, RZ, R0 ;  /* 0x000000ffff087224 */ /* 0x000fe200078e0000 */
[----:B------:R1:W-:Y:S03]  /*7c90*/  STS.U16 [R10+UR6+0x1080], R18 ;  /* 0x001080120a007988 */ /* 0x0003e60008000406 */
[----:B0-----:R-:W-:Y:S01]  /*7ca0*/  IMAD.WIDE R14, R28, 0x2, R8 ;  /* 0x000000021c0e7825 */ /* 0x001fe200078e0208 */
[----:B-1----:R-:W-:-:S06]  /*7cb0*/  PRMT R18, RZ, 0x7610, R18 ;  /* 0x00007610ff127816 */ /* 0x002fcc0000000012 */
[----:B------:R0:W4:Y:S04]  /*7cc0*/  @!P0 LDG.E.U16 R18, desc[UR12][R14.64] ;  /* 0x0000000c0e128981 */ /* 0x000128000c1e1500 */
[----:B---3--:R-:W-:Y:S04]  /*7cd0*/  STL [R1+0xd1c], R3 ;  /* 0x000d1c0301007387 */ /* 0x008fe80000100800 */
[----:B------:R-:W-:Y:S04]  /*7ce0*/  STL.64 [R1+0x2c8], R12 ;  /* 0x0002c80c01007387 */ /* 0x000fe80000100a00 */
[----:B------:R-:W3:Y:S04]  /*7cf0*/  LDL.LU R6, [R1+0x820] ;  /* 0x0008200001067983 */ /* 0x000ee80000300800 */
[----:B------:R-:W3:Y:S04]  /*7d00*/  LDL.LU R5, [R1+0x824] ;  /* 0x0008240001057983 */ /* 0x000ee80000300800 */
[----:B------:R1:W-:Y:S02]  /*7d10*/  STS.U16 [R10+UR6+0x1180], R19 ;  /* 0x001180130a007988 */ /* 0x0003e40008000406 */
[----:B-1----:R-:W-:-:S02]  /*7d20*/  PRMT R19, RZ, 0x7610, R19 ;  /* 0x00007610ff137816 */ /* 0x002fc40000000013 */
[----:B--2---:R-:W-:Y:S04]  /*7d30*/  STL [R1+0xd20], R17 ;  /* 0x000d201101007387 */ /* 0x004fe80000100800 */
[----:B------:R4:W-:Y:S04]  /*7d40*/  STL.64 [R1+0x2a8], R8 ;  /* 0x0002a80801007387 */ /* 0x0009e80000100a00 */
[----:B------:R-:W2:Y:S04]  /*7d50*/  LDL.LU R3, [R1+0x828] ;  /* 0x0008280001037983 */ /* 0x000ea80000300800 */
[----:B------:R-:W2:Y:S01]  /*7d60*/  LDL.LU R0, [R1+0x82c] ;  /* 0x00082c0001007983 */ /* 0x000ea20000300800 */
[----:B----4-:R-:W-:-:S02]  /*7d70*/  IMAD.MOV.U32 R8, RZ, RZ, R2 ;  /* 0x000000ffff087224 */ /* 0x010fc400078e0002 */
[----:B------:R-:W-:Y:S02]  /*7d80*/  IMAD.MOV.U32 R9, RZ, RZ, R4 ;  /* 0x000000ffff097224 */ /* 0x000fe400078e0004 */
[----:B0-----:R-:W-:-:S05]  /*7d90*/  IMAD.WIDE R14, R28, 0x2, R8 ;  /* 0x000000021c0e7825 */ /* 0x001fca00078e0208 */
[----:B------:R0:W4:Y:S04]  /*7da0*/  @!P0 LDG.E.U16 R19, desc[UR12][R14.64] ;  /* 0x0000000c0e138981 */ /* 0x000128000c1e1500 */
[----:B------:R-:W-:Y:S04]  /*7db0*/  STL [R1+0xd24], R18 ;  /* 0x000d241201007387 */ /* 0x000fe80000100800 */
[----:B------:R-:W2:Y:S04]  /*7dc0*/  LDL.LU R4, [R1+0x830] ;  /* 0x0008300001047983 */ /* 0x000ea80000300800 */
[----:B------:R-:W2:Y:S04]  /*7dd0*/  LDL.LU R2, [R1+0x834] ;  /* 0x0008340001027983 */ /* 0x000ea80000300800 */
[----:B------:R3:W-:Y:S04]  /*7de0*/  STL.64 [R1+0x2a0], R8 ;  /* 0x0002a00801007387 */ /* 0x0007e80000100a00 */
[----:B------:R1:W-:Y:S01]  /*7df0*/  STS.U16 [R10+UR6+0x2000], R20 ;  /* 0x002000140a007988 */ /* 0x0003e20008000406 */
[----:B---3--:R-:W-:-:S02]  /*7e00*/  IMAD.MOV.U32 R8, RZ, RZ, R5 ;  /* 0x000000ffff087224 */ /* 0x008fc400078e0005 */
[----:B------:R-:W-:Y:S01]  /*7e10*/  IMAD.MOV.U32 R9, RZ, RZ, R6 ;  /* 0x000000ffff097224 */ /* 0x000fe200078e0006 */
[----:B-1----:R-:W-:Y:S01]  /*7e20*/  PRMT R20, RZ, 0x7610, R20 ;  /* 0x00007610ff147816 */ /* 0x002fe20000000014 */
[----:B0-----:R-:W-:Y:S01]  /*7e30*/  IMAD.WIDE R14, R28, 0x2, R8 ;  /* 0x000000021c0e7825 */ /* 0x001fe200078e0208 */
[----:B------:R0:W-:Y:S04]  /*7e40*/  STS.U16 [R10+UR6+0x2080], R21 ;  /* 0x002080150a007988 */ /* 0x0001e80008000406 */
[----:B------:R1:W3:Y:S01]  /*7e50*/  @!P0 LDG.E.U16 R20, desc[UR12][R14.64] ;  /* 0x0000000c0e148981 */ /* 0x0002e2000c1e1500 */
[----:B0-----:R-:W-:-:S03]  /*7e60*/  PRMT R21, RZ, 0x7610, R21 ;  /* 0x00007610ff157816 */ /* 0x001fc60000000015 */
[----:B----4-:R-:W-:Y:S04]  /*7e70*/  STL [R1+0xd28], R19 ;  /* 0x000d281301007387 */ /* 0x010fe80000100800 */
[----:B------:R2:W-:Y:S02]  /*7e80*/  STL.64 [R1+0x298], R8 ;  /* 0x0002980801007387 */ /* 0x0005e40000100a00 */
[----:B--2---:R-:W-:Y:S02]  /*7e90*/  IMAD.MOV.U32 R8, RZ, RZ, R0 ;  /* 0x000000ffff087224 */ /* 0x004fe400078e0000 */
[----:B------:R-:W-:Y:S02]  /*7ea0*/  IMAD.MOV.U32 R9, RZ, RZ, R3 ;  /* 0x000000ffff097224 */ /* 0x000fe400078e0003 */
[----:B-1----:R-:W-:-:S05]  /*7eb0*/  IMAD.WIDE R14, R28, 0x2, R8 ;  /* 0x000000021c0e7825 */ /* 0x002fca00078e0208 */
[----:B------:R0:W2:Y:S01]  /*7ec0*/  @!P0 LDG.E.U16 R21, desc[UR12][R14.64] ;  /* 0x0000000c0e158981 */ /* 0x0000a2000c1e1500 */
[----:B------:R-:W-:-:S03]  /*7ed0*/  IMAD.MOV.U32 R5, RZ, RZ, R4 ;  /* 0x000000ffff057224 */ /* 0x000fc600078e0004 */
[----:B---3--:R-:W-:Y:S04]  /*7ee0*/  STL [R1+0xd2c], R20 ;  /* 0x000d2c1401007387 */ /* 0x008fe80000100800 */
[----:B------:R-:W3:Y:S04]  /*7ef0*/  LDL.LU R3, [R1+0x838] ;  /* 0x0008380001037983 */ /* 0x000ee80000300800 */
[----:B------:R-:W4:Y:S01]  /*7f00*/  LDL.LU R0, [R1+0x83c] ;  /* 0x00083c0001007983 */ /* 0x000f220000300800 */
[----:B------:R-:W-:-:S03]  /*7f10*/  IMAD.MOV.U32 R4, RZ, RZ, R2 ;  /* 0x000000ffff047224 */ /* 0x000fc600078e0002 */
[----:B------:R-:W-:Y:S01]  /*7f20*/  STL.64 [R1+0x290], R8 ;  /* 0x0002900801007387 */ /* 0x000fe20000100a00 */
[----:B0-----:R-:W-:-:S03]  /*7f30*/  IMAD.WIDE R14, R28, 0x2, R4 ;  /* 0x000000021c0e7825 */ /* 0x001fc600078e0204 */
[----:B------:R0:W-:Y:S02]  /*7f40*/  STS.U16 [R10+UR6+0x2100], R22 ;  /* 0x002100160a007988 */ /* 0x0001e40008000406 */
[----:B0-----:R-:W-:-:S06]  /*7f50*/  PRMT R22, RZ, 0x7610, R22 ;  /* 0x00007610ff167816 */ /* 0x001fcc0000000016 */
[----:B------:R0:W3:Y:S04]  /*7f60*/  @!P0 LDG.E.U16 R22, desc[UR12][R14.64] ;  /* 0x0000000c0e168981 */ /* 0x0000e8000c1e1500 */
[----:B--2---:R-:W-:Y:S04]  /*7f70*/  STL [R1+0xd30], R21 ;  /* 0x000d301501007387 */ /* 0x004fe80000100800 */
[----:B------:R-:W2:Y:S04]  /*7f80*/  LDL.LU R13, [R1+0x168] ;  /* 0x00016800010d7983 */ /* 0x000ea80000300800 */
[----:B------:R-:W2:Y:S04]  /*7f90*/  LDL.LU R19, [R1+0x16c] ;  /* 0x00016c0001137983 */ /* 0x000ea80000300800 */
[----:B------:R-:W2:Y:S04]  /*7fa0*/  LDL.LU R18, [R1+0x310] ;  /* 0x0003100001127983 */ /* 0x000ea80000300800 */
[----:B------:R4:W-:Y:S04]  /*7fb0*/  STL.64 [R1+0x288], R4 ;  /* 0x0002880401007387 */ /* 0x0009e80000100a00 */
[----:B------:R-:W2:Y:S04]  /*7fc0*/  LDL.LU R17, [R1+0x164] ;  /* 0x0001640001117983 */ /* 0x000ea80000300800 */
[----:B------:R-:W2:Y:S04]  /*7fd0*/  LDL.LU R9, [R1+0x840] ;  /* 0x0008400001097983 */ /* 0x000ea80000300800 */
[----:B------:R-:W2:Y:S01]  /*7fe0*/  LDL.LU R2, [R1+0x844] ;  /* 0x0008440001027983 */ /* 0x000ea20000300800 */
[----:B----4-:R-:W-:-:S02]  /*7ff0*/  IMAD.MOV.U32 R4, RZ, RZ, R0 ;  /* 0x000000ffff047224 */ /* 0x010fc400078e0000 */
[----:B---3--:R-:W-:Y:S01]  /*8000*/  IMAD.MOV.U32 R5, RZ, RZ, R3 ;  /* 0x000000ffff057224 */ /* 0x008fe200078e0003 */
[----:B------:R1:W-:Y:S01]  /*8010*/  STS.U16 [R10+UR6+0x2180], R23 ;  /* 0x002180170a007988 */ /* 0x0003e20008000406 */
[----:B0-----:R-:W-:Y:S01]  /*8020*/  IMAD.WIDE R14, R28, 0x2, R4 ;  /* 0x000000021c0e7825 */ /* 0x001fe200078e0204 */
[----:B-1----:R-:W-:-:S06]  /*8030*/  PRMT R23, RZ, 0x7610, R23 ;  /* 0x00007610ff177816 */ /* 0x002fcc0000000017 */
[----:B------:R0:W3:Y:S04]  /*8040*/  @!P0 LDG.E.U16 R23, desc[UR12][R14.64] ;  /* 0x0000000c0e178981 */ /* 0x0000e8000c1e1500 */
[----:B------:R1:W-:Y:S02]  /*8050*/  STS.U16 [R10+UR6+0x1100], R24 ;  /* 0x001100180a007988 */ /* 0x0003e40008000406 */
[----:B-1----:R-:W-:Y:S02]  /*8060*/  PRMT R24, RZ, 0x7610, R24 ;  /* 0x00007610ff187816 */ /* 0x002fe40000000018 */
[----:B------:R-:W-:Y:S04]  /*8070*/  STL [R1+0xd34], R22 ;  /* 0x000d341601007387 */ /* 0x000fe80000100800 */
[----:B------:R-:W4:Y:S04]  /*8080*/  LDL.LU R3, [R1+0x3ec] ;  /* 0x0003ec0001037983 */ /* 0x000f280000300800 */
[----:B------:R-:W4:Y:S04]  /*8090*/  LDL.LU R6, [R1+0x3f4] ;  /* 0x0003f40001067983 */ /* 0x000f280000300800 */
[----:B------:R-:W4:Y:S04]  /*80a0*/  LDL.LU R27, [R1+0x3f0] ;  /* 0x0003f000011b7983 */ /* 0x000f280000300800 */
[----:B------:R1:W-:Y:S04]  /*80b0*/  STS.U16 [R10+UR6+0x180], R29 ;  /* 0x0001801d0a007988 */ /* 0x0003e80008000406 */
[----:B------:R0:W-:Y:S04]  /*80c0*/  STL.64 [R1+0x280], R4 ;  /* 0x0002800401007387 */ /* 0x0001e80000100a00 */
[----:B-1----:R-:W4:Y:S04]  /*80d0*/  LDL.LU R29, [R1+0x3e0] ;  /* 0x0003e000011d7983 */ /* 0x002f280000300800 */
[----:B0-----:R-:W4:Y:S04]  /*80e0*/  LDL.LU R5, [R1+0x378] ;  /* 0x0003780001057983 */ /* 0x001f280000300800 */
[----:B------:R-:W4:Y:S04]  /*80f0*/  LDL.LU R8, [R1+0x380] ;  /* 0x0003800001087983 */ /* 0x000f280000300800 */
[----:B------:R-:W4:Y:S04]  /*8100*/  LDL.LU R4, [R1+0x37c] ;  /* 0x00037c0001047983 */ /* 0x000f280000300800 */
[----:B------:R-:W4:Y:S01]  /*8110*/  LDL.LU R0, [R1+0x36c] ;  /* 0x00036c0001007983 */ /* 0x000f220000300800 */
[----:B--2---:R-:W-:-:S02]  /*8120*/  IMAD.MOV.U32 R21, RZ, RZ, R9 ;  /* 0x000000ffff157224 */ /* 0x004fc400078e0009 */
[----:B------:R-:W-:-:S04]  /*8130*/  IMAD.MOV.U32 R20, RZ, RZ, R2 ;  /* 0x000000ffff147224 */ /* 0x000fc800078e0002 */
[----:B------:R-:W-:-:S05]  /*8140*/  IMAD.WIDE R14, R28, 0x2, R20 ;  /* 0x000000021c0e7825 */ /* 0x000fca00078e0214 */
[----:B------:R0:W2:Y:S04]  /*8150*/  @!P0 LDG.E.U16 R24, desc[UR12][R14.64] ;  /* 0x0000000c0e188981 */ /* 0x0000a8000c1e1500 */
[----:B---3--:R-:W-:Y:S04]  /*8160*/  STL [R1+0xd38], R23 ;  /* 0x000d381701007387 */ /* 0x008fe80000100800 */
[----:B------:R-:W3:Y:S04]  /*8170*/  LDL.LU R11, [R1+0xa8] ;  /* 0x0000a800010b7983 */ /* 0x000ee80000300800 */
[----:B------:R-:W3:Y:S04]  /*8180*/  LDL.LU R9, [R1+0xac] ;  /* 0x0000ac0001097983 */ /* 0x000ee80000300800 */
[----:B------:R-:W3:Y:S04]  /*8190*/  LDL.LU R2, [R1+0x384] ;  /* 0x0003840001027983 */ /* 0x000ee80000300800 */
[----:B------:R-:W-:Y:S04]  /*81a0*/  STL.64 [R1+0x278], R20 ;  /* 0x0002781401007387 */ /* 0x000fe80000100a00 */
[----:B------:R-:W3:Y:S01]  /*81b0*/  LDL.LU R12, [R1+0x160] ;  /* 0x00016000010c7983 */ /* 0x000ee20000300800 */
[----:B0-----:R-:W-:-:S03]  /*81c0*/  LOP3.LUT R14, R10, 0x10, RZ, 0x3c, !PT ;  /* 0x000000100a0e7812 */ /* 0x001fc600078e3cff */
[----:B------:R0:W-:Y:S04]  /*81d0*/  STS.U16 [R10+UR6+0x3000], R13 ;  /* 0x0030000d0a007988 */ /* 0x0001e80008000406 */
[----:B------:R-:W-:Y:S04]  /*81e0*/  STS.U16 [R10+UR6+0x3080], R19 ;  /* 0x003080130a007988 */ /* 0x000fe80008000406 */
[----:B------:R-:W-:Y:S04]  /*81f0*/  STS.U16 [R10+UR6+0x3100], R18 ;  /* 0x003100120a007988 */ /* 0x000fe80008000406 */
[----:B------:R-:W-:Y:S04]  /*8200*/  STS.U16 [R10+UR6+0x3180], R17 ;  /* 0x003180110a007988 */ /* 0x000fe80008000406 */
[----:B----4-:R1:W-:Y:S04]  /*8210*/  STS.U16 [R14+UR6+0x1300], R27 ;  /* 0x0013001b0e007988 */ /* 0x0103e80008000406 */
[----:B------:R4:W-:Y:S04]  /*8220*/  STS.U16 [R14+UR6+0x1280], R6 ;  /* 0x001280060e007988 */ /* 0x0009e80008000406 */
[----:B------:R0:W-:Y:S04]  /*8230*/  STS.U16 [R14+UR6+0x1380], R29 ;  /* 0x0013801d0e007988 */ /* 0x0001e80008000406 */
[----:B--2---:R-:W-:Y:S04]  /*8240*/  STL [R1+0xd3c], R24 ;  /* 0x000d3c1801007387 */ /* 0x004fe80000100800 */
[----:B0-----:R-:W2:Y:S04]  /*8250*/  LDL.LU R13, [R1+0xa4] ;  /* 0x0000a400010d7983 */ /* 0x001ea80000300800 */
[----:B-1----:R-:W2:Y:S04]  /*8260*/  LDL.LU R27, [R1+0x44c] ;  /* 0x00044c00011b7983 */ /* 0x002ea80000300800 */
[----:B----4-:R-:W4:Y:S04]  /*8270*/  LDL.LU R6, [R1+0x450] ;  /* 0x0004500001067983 */ /* 0x010f280000300800 */
[----:B------:R-:W4:Y:S04]  /*8280*/  LDL.LU R29, [R1+0x454] ;  /* 0x00045400011d7983 */ /* 0x000f280000300800 */
[----:B------:R0:W-:Y:S04]  /*8290*/  STS.U16 [R14+UR6+0x2380], R0 ;  /* 0x002380000e007988 */ /* 0x0001e80008000406 */
[----:B------:R1:W-:Y:S04]  /*82a0*/  STS.U16 [R14+UR6+0x2300], R4 ;  /* 0x002300040e007988 */ /* 0x0003e80008000406 */
[----:B0-----:R-:W4:Y:S01]  /*82b0*/  LDL.LU R0, [R1+0x448] ;  /* 0x0004480001007983 */ /* 0x001f220000300800 */
[----:B-1----:R-:W0:Y:S03]  /*82c0*/  S2R R4, SR_TID.X ;  /* 0x0000000000047919 */ /* 0x002e260000002100 */
[----:B------:R1:W-:Y:S04]  /*82d0*/  STS.U16 [R14+UR6+0x280], R25 ;  /* 0x000280190e007988 */ /* 0x0003e80008000406 */
[----:B---3--:R3:W-:Y:S04]  /*82e0*/  STS.U16 [R14+UR6+0x3300], R12 ;  /* 0x0033000c0e007988 */ /* 0x0087e80008000406 */
[----:B------:R0:W-:Y:S02]  /*82f0*/  STS.U16 [R14+UR6+0x200], R7 ;  /* 0x000200070e007988 */ /* 0x0001e40008000406 */
[C---:B0-----:R-:W-:Y:S01]  /*8300*/  IMAD.SHL.U32 R28, R4.reuse, 0x100, RZ ;  /* 0x00000100041c7824 */ /* 0x041fe200078e00ff */
[----:B-1----:R-:W-:-:S04]  /*8310*/  LOP3.LUT R25, R4, 0x3f, RZ, 0xc0, !PT ;  /* 0x0000003f04197812 */ /* 0x002fc800078ec0ff */
[----:B------:R-:W-:Y:S02]  /*8320*/  LOP3.LUT R28, R2, 0x1000, R28, 0xf8, !PT ;  /* 0x00001000021c7812 */ /* 0x000fe400078ef81c */
[----:B------:R-:W4:Y:S01]  /*8330*/  LDL.LU R2, [R1+0x3dc] ;  /* 0x0003dc0001027983 */ /* 0x000f220000300800 */
[----:B------:R-:W-:-:S03]  /*8340*/  IMAD.SHL.U32 R25, R25, 0x2, RZ ;  /* 0x0000000219197824 */ /* 0x000fc600078e00ff */
[----:B------:R-:W-:Y:S04]  /*8350*/  STL [R1+0xd40], R28 ;  /* 0x000d401c01007387 */ /* 0x000fe80000100800 */
[----:B---3--:R-:W3:Y:S04]  /*8360*/  LDL.LU R12, [R1+0x3e4] ;  /* 0x0003e400010c7983 */ /* 0x008ee80000300800 */
[----:B------:R-:W3:Y:S04]  /*8370*/  LDL.LU R10, [R1+0x3e8] ;  /* 0x0003e800010a7983 */ /* 0x000ee80000300800 */
[----:B------:R-:W3:Y:S04]  /*8380*/  LDL.LU R24, [R1+0x3d8] ;  /* 0x0003d80001187983 */ /* 0x000ee80000300800 */
[----:B------:R-:W3:Y:S01]  /*8390*/  LDL.LU R4, [R1+0x368] ;  /* 0x0003680001047983 */ /* 0x000ee20000300800 */
[----:B------:R-:W-:-:S03]  /*83a0*/  LOP3.LUT R7, R25, 0x20, RZ, 0x3c, !PT ;  /* 0x0000002019077812 */ /* 0x000fc600078e3cff */
[----:B------:R-:W3:Y:S04]  /*83b0*/  LDL.LU R15, [R1+0x370] ;  /* 0x00037000010f7983 */ /* 0x000ee80000300800 */
[----:B------:R-:W3:Y:S04]  /*83c0*/  LDL.LU R23, [R1+0x374] ;  /* 0x0003740001177983 */ /* 0x000ee80000300800 */
[----:B------:R-:W3:Y:S04]  /*83d0*/  LDL.LU R22, [R1+0x364] ;  /* 0x0003640001167983 */ /* 0x000ee80000300800 */
[----:B------:R-:W3:Y:S04]  /*83e0*/  LDL.LU R21, [R1+0x58] ;  /* 0x0000580001157983 */ /* 0x000ee80000300800 */
[----:B------:R-:W3:Y:S04]  /*83f0*/  LDL.LU R20, [R1+0x5c] ;  /* 0x00005c0001147983 */ /* 0x000ee80000300800 */
[----:B------:R-:W-:Y:S04]  /*8400*/  STS.U16 [R14+UR6+0x300], R26 ;  /* 0x0003001a0e007988 */ /* 0x000fe80008000406 */
[----:B------:R-:W-:Y:S04]  /*8410*/  STS.U16 [R14+UR6+0x380], R16 ;  /* 0x000380100e007988 */ /* 0x000fe80008000406 */
[----:B------:R-:W-:Y:S04]  /*8420*/  STS.U16 [R14+UR6+0x1200], R3 ;  /* 0x001200030e007988 */ /* 0x000fe80008000406 */
[----:B------:R-:W-:Y:S04]  /*8430*/  STS.U16 [R14+UR6+0x2200], R5 ;  /* 0x002200050e007988 */ /* 0x000fe80008000406 */
[----:B------:R-:W-:Y:S04]  /*8440*/  STS.U16 [R14+UR6+0x2280], R8 ;  /* 0x002280080e007988 */ /* 0x000fe80008000406 */
[----:B------:R-:W-:Y:S04]  /*8450*/  STS.U16 [R14+UR6+0x3200], R11 ;  /* 0x0032000b0e007988 */ /* 0x000fe80008000406 */
[----:B------:R-:W-:Y:S04]  /*8460*/  STS.U16 [R14+UR6+0x3280], R9 ;  /* 0x003280090e007988 */ /* 0x000fe80008000406 */
[----:B--2---:R0:W-:Y:S04]  /*8470*/  STS.U16 [R14+UR6+0x3380], R13 ;  /* 0x0033800d0e007988 */ /* 0x0041e80008000406 */
[----:B------:R1:W-:Y:S04]  /*8480*/  STS.U16 [R7+UR6+0x400], R27 ;  /* 0x0004001b07007988 */ /* 0x0003e80008000406 */
[----:B0-----:R-:W2:Y:S04]  /*8490*/  LDL.LU R13, [R1+0xa0] ;  /* 0x0000a000010d7983 */ /* 0x001ea80000300800 */
[----:B------:R-:W-:Y:S04]  /*84a0*/  STL [R1+0xd44], R14 ;  /* 0x000d440e01007387 */ /* 0x000fe80000100800 */
[----:B-1----:R-:W2:Y:S04]  /*84b0*/  LDL.LU R27, [R1+0x54] ;  /* 0x00005400011b7983 */ /* 0x002ea80000300800 */
[----:B------:R-:W2:Y:S04]  /*84c0*/  LDL.LU R19, [R1+0x43c] ;  /* 0x00043c0001137983 */ /* 0x000ea80000300800 */
[----:B------:R-:W2:Y:S04]  /*84d0*/  LDL.LU R18, [R1+0x444] ;  /* 0x0004440001127983 */ /* 0x000ea80000300800 */
[----:B----4-:R0:W-:Y:S04]  /*84e0*/  STS.U16 [R7+UR6+0x500], R29 ;  /* 0x0005001d07007988 */ /* 0x0101e80008000406 */
[----:B------:R-:W4:Y:S04]  /*84f0*/  LDL.LU R17, [R1+0x440] ;  /* 0x0004400001117983 */ /* 0x000f280000300800 */
[----:B0-----:R-:W4:Y:S04]  /*8500*/  LDL.LU R29, [R1+0x438] ;  /* 0x00043800011d7983 */ /* 0x001f280000300800 */
[----:B------:R-:W4:Y:S04]  /*8510*/  LDL.LU R3, [R1+0x3cc] ;  /* 0x0003cc0001037983 */ /* 0x000f280000300800 */
[----:B------:R-:W4:Y:S04]  /*8520*/  LDL.LU R5, [R1+0x3d4] ;  /* 0x0003d40001057983 */ /* 0x000f280000300800 */
[----:B------:R0:W-:Y:S04]  /*8530*/  STS.U16 [R7+UR6+0x580], R0 ;  /* 0x0005800007007988 */ /* 0x0001e80008000406 */
[----:B------:R-:W4:Y:S04]  /*8540*/  LDL.LU R8, [R1+0x3d0] ;  /* 0x0003d00001087983 */ /* 0x000f280000300800 */
[----:B0-----:R-:W4:Y:S04]  /*8550*/  LDL.LU R0, [R1+0x3c8] ;  /* 0x0003c80001007983 */ /* 0x001f280000300800 */
[----:B------:R-:W4:Y:S04]  /*8560*/  LDL.LU R11, [R1+0x358] ;  /* 0x00035800010b7983 */ /* 0x000f280000300800 */
[----:B------:R0:W-:Y:S04]  /*8570*/  STS.U16 [R7+UR6+0x480], R6 ;  /* 0x0004800607007988 */ /* 0x0001e80008000406 */
[----:B------:R-:W4:Y:S04]  /*8580*/  LDL.LU R9, [R1+0x360] ;  /* 0x0003600001097983 */ /* 0x000f280000300800 */
[----:B------:R1:W-:Y:S04]  /*8590*/  STS.U16 [R7+UR6+0x1400], R2 ;  /* 0x0014000207007988 */ /* 0x0003e80008000406 */
[----:B0-----:R-:W4:Y:S04]  /*85a0*/  LDL.LU R6, [R1+0x35c] ;  /* 0x00035c0001067983 */ /* 0x001f280000300800 */
[----:B---3--:R0:W-:Y:S04]  /*85b0*/  STS.U16 [R7+UR6+0x1480], R12 ;  /* 0x0014800c07007988 */ /* 0x0081e80008000406 */
[----:B-1----:R-:W3:Y:S04]  /*85c0*/  LDL.LU R2, [R1+0x354] ;  /* 0x0003540001027983 */ /* 0x002ee80000300800 */
[----:B0-----:R-:W3:Y:S04]  /*85d0*/  LDL.LU R12, [R1+0x38] ;  /* 0x00003800010c7983 */ /* 0x001ee80000300800 */
[----:B------:R0:W-:Y:S04]  /*85e0*/  STS.U16 [R7+UR6+0x2400], R4 ;  /* 0x0024000407007988 */ /* 0x0001e80008000406 */
[----:B------:R1:W-:Y:S04]  /*85f0*/  STS.U16 [R7+UR6+0x2480], R15 ;  /* 0x0024800f07007988 */ /* 0x0003e80008000406 */
[----:B0-----:R-:W3:Y:S01]  /*8600*/  LDL.LU R4, [R1+0x3c] ;  /* 0x00003c0001047983 */ /* 0x001ee20000300800 */
[----:B-1----:R-:W-:-:S03]  /*8610*/  LOP3.LUT R15, R25, 0x30, RZ, 0x3c, !PT ;  /* 0x00000030190f7812 */ /* 0x002fc600078e3cff */
[----:B------:R-:W-:Y:S04]  /*8620*/  STS.U16 [R7+UR6+0x1500], R10 ;  /* 0x0015000a07007988 */ /* 0x000fe80008000406 */
[----:B------:R-:W-:Y:S04]  /*8630*/  STS.U16 [R7+UR6+0x1580], R24 ;  /* 0x0015801807007988 */ /* 0x000fe80008000406 */
[----:B------:R-:W-:Y:S04]  /*8640*/  STS.U16 [R7+UR6+0x2500], R23 ;  /* 0x0025001707007988 */ /* 0x000fe80008000406 */
[----:B------:R-:W-:Y:S04]  /*8650*/  STS.U16 [R7+UR6+0x2580], R22 ;  /* 0x0025801607007988 */ /* 0x000fe80008000406 */
[----:B------:R-:W-:Y:S04]  /*8660*/  STS.U16 [R7+UR6+0x3400], R21 ;  /* 0x0034001507007988 */ /* 0x000fe80008000406 */
[----:B------:R-:W-:Y:S04]  /*8670*/  STS.U16 [R7+UR6+0x3480], R20 ;  /* 0x0034801407007988 */ /* 0x000fe80008000406 */
[----:B--2---:R0:W-:Y:S04]  /*8680*/  STS.U16 [R7+UR6+0x3500], R13 ;  /* 0x0035000d07007988 */ /* 0x0041e80008000406 */
[----:B0-----:R-:W2:Y:S04]  /*8690*/  LDL.LU R13, [R1+0x50] ;  /* 0x00005000010d7983 */ /* 0x001ea80000300800 */
[----:B------:R0:W-:Y:S04]  /*86a0*/  STS.U16 [R7+UR6+0x3580], R27 ;  /* 0x0035801b07007988 */ /* 0x0001e80008000406 */
[----:B0-----:R-:W2:Y:S04]  /*86b0*/  LDL.LU R27, [R1+0x34] ;  /* 0x00003400011b7983 */ /* 0x001ea80000300800 */
[----:B------:R-:W-:Y:S04]  /*86c0*/  STL [R1+0xd48], R7 ;  /* 0x000d480701007387 */ /* 0x000fe80000100800 */
[----:B----4-:R0:W-:Y:S04]  /*86d0*/  STS.U16 [R15+UR6+0x780], R29 ;  /* 0x0007801d0f007988 */ /* 0x0101e80008000406 */
[----:B0-----:R-:W4:Y:S04]  /*86e0*/  LDL.LU R29, [R1+0x42c] ;  /* 0x00042c00011d7983 */ /* 0x001f280000300800 */
[----:B------:R0:W-:Y:S04]  /*86f0*/  STS.U16 [R15+UR6+0x1780], R0 ;  /* 0x001780000f007988 */ /* 0x0001e80008000406 */
[----:B0-----:R-:W4:Y:S04]  /*8700*/  LDL.LU R0, [R1+0x430] ;  /* 0x0004300001007983 */ /* 0x001f280000300800 */
[----:B------:R-:W4:Y:S04]  /*8710*/  LDL.LU R7, [R1+0x434] ;  /* 0x0004340001077983 */ /* 0x000f280000300800 */
[----:B------:R-:W4:Y:S01]  /*8720*/  LDL.LU R14, [R1+0x428] ;  /* 0x00042800010e7983 */ /* 0x000f220000300800 */
[----:B------:R-:W-:-:S03]  /*8730*/  LOP3.LUT R16, R25, 0x40, RZ, 0x3c, !PT ;  /* 0x0000004019107812 */ /* 0x000fc600078e3cff */
[----:B------:R-:W-:Y:S04]  /*8740*/  STS.U16 [R15+UR6+0x600], R19 ;  /* 0x000600130f007988 */ /* 0x000fe80008000406 */
[----:B---3--:R0:W-:Y:S04]  /*8750*/  STS.U16 [R15+UR6+0x3600], R12 ;  /* 0x0036000c0f007988 */ /* 0x0081e80008000406 */
[----:B0-----:R-:W3:Y:S04]  /*8760*/  LDL.LU R12, [R1+0x3bc] ;  /* 0x0003bc00010c7983 */ /* 0x001ee80000300800 */
[----:B------:R-:W3:Y:S04]  /*8770*/  LDL.LU R28, [R1+0x3c0] ;  /* 0x0003c000011c7983 */ /* 0x000ee80000300800 */
[----:B------:R-:W3:Y:S04]  /*8780*/  LDL.LU R26, [R1+0x3c4] ;  /* 0x0003c400011a7983 */ /* 0x000ee80000300800 */
[----:B------:R-:W3:Y:S04]  /*8790*/  LDL.LU R10, [R1+0x3b8] ;  /* 0x0003b800010a7983 */ /* 0x000ee80000300800 */
        /* <DEDUP_REMOVED lines=17> */
[----:B------:R-:W2:Y:S04]  /*88b0*/  LDL.LU R19, [R1+0x30] ;  /* 0x0000300001137983 */ /* 0x000ea80000300800 */
[----:B------:R-:W2:Y:S04]  /*88c0*/  LDL.LU R18, [R1+0x24] ;  /* 0x0000240001127983 */ /* 0x000ea80000300800 */
[----:B------:R0:W-:Y:S04]  /*88d0*/  STS.U16 [R15+UR6+0x3780], R27 ;  /* 0x0037801b0f007988 */ /* 0x0001e80008000406 */
[----:B------:R-:W2:Y:S04]  /*88e0*/  LDL.LU R17, [R1+0x41c] ;  /* 0x00041c0001117983 */ /* 0x000ea80000300800 */
[----:B0-----:R-:W2:Y:S04]  /*88f0*/  LDL.LU R27, [R1+0x424] ;  /* 0x00042400011b7983 */ /* 0x001ea80000300800 */
[----:B------:R-:W2:Y:S04]  /*8900*/  LDL.LU R3, [R1+0x420] ;  /* 0x0004200001037983 */ /* 0x000ea80000300800 */
[----:B------:R-:W2:Y:S04]  /*8910*/  LDL.LU R5, [R1+0x414] ;  /* 0x0004140001057983 */ /* 0x000ea80000300800 */
[----:B----4-:R0:W-:Y:S04]  /*8920*/  STS.U16 [R16+UR6+0x800], R29 ;  /* 0x0008001d10007988 */ /* 0x0101e80008000406 */
[----:B------:R-:W4:Y:S04]  /*8930*/  LDL.LU R8, [R1+0x3ac] ;  /* 0x0003ac0001087983 */ /* 0x000f280000300800 */
[----:B0-----:R-:W4:Y:S04]  /*8940*/  LDL.LU R29, [R1+0x3b4] ;  /* 0x0003b400011d7983 */ /* 0x001f280000300800 */
[----:B------:R-:W4:Y:S04]  /*8950*/  LDL.LU R11, [R1+0x3b0] ;  /* 0x0003b000010b7983 */ /* 0x000f280000300800 */
[----:B------:R-:W4:Y:S04]  /*8960*/  LDL.LU R9, [R1+0x3a4] ;  /* 0x0003a40001097983 */ /* 0x000f280000300800 */
[----:B------:R-:W4:Y:S04]  /*8970*/  LDL.LU R6, [R1+0x338] ;  /* 0x0003380001067983 */ /* 0x000f280000300800 */
[----:B------:R-:W4:Y:S04]  /*8980*/  LDL.LU R2, [R1+0x340] ;  /* 0x0003400001027983 */ /* 0x000f280000300800 */
[----:B------:R0:W-:Y:S04]  /*8990*/  STS.U16 [R16+UR6+0x880], R0 ;  /* 0x0008800010007988 */ /* 0x0001e80008000406 */
[----:B------:R-:W4:Y:S04]  /*89a0*/  LDL.LU R4, [R1+0x33c] ;  /* 0x00033c0001047983 */ /* 0x000f280000300800 */
[----:B0-----:R-:W4:Y:S04]  /*89b0*/  LDL.LU R0, [R1+0x330] ;  /* 0x0003300001007983 */ /* 0x001f280000300800 */
[----:B---3--:R-:W-:Y:S04]  /*89c0*/  STS.U16 [R16+UR6+0x1800], R12 ;  /* 0x0018000c10007988 */ /* 0x008fe80008000406 */
[----:B------:R0:W-:Y:S04]  /*89d0*/  STS.U16 [R16+UR6+0x1900], R26 ;  /* 0x0019001a10007988 */ /* 0x0001e80008000406 */
[----:B------:R-:W-:Y:S04]  /*89e0*/  STS.U16 [R16+UR6+0x900], R7 ;  /* 0x0009000710007988 */ /* 0x000fe80008000406 */
[----:B------:R-:W-:Y:S01]  /*89f0*/  STS.U16 [R16+UR6+0x980], R14 ;  /* 0x0009800e10007988 */ /* 0x000fe20008000406 */
[----:B0-----:R-:W-:-:S03]  /*8a00*/  LOP3.LUT R26, R25, 0x50, RZ, 0x3c, !PT ;  /* 0x00000050191a7812 */ /* 0x001fc600078e3cff */
        /* <DEDUP_REMOVED lines=9> */
[----:B------:R-:W-:Y:S04]  /*8aa0*/  STS.U16 [R16+UR6+0x3900], R19 ;  /* 0x0039001310007988 */ /* 0x000fe80008000406 */
[----:B------:R-:W-:Y:S04]  /*8ab0*/  STS.U16 [R16+UR6+0x3980], R18 ;  /* 0x0039801210007988 */ /* 0x000fe80008000406 */
[----:B0-----:R-:W2:Y:S04]  /*8ac0*/  LDL.LU R13, [R1+0x1c] ;  /* 0x00001c00010d7983 */ /* 0x001ea80000300800 */
[----:B------:R0:W-:Y:S04]  /*8ad0*/  STS.U16 [R26+UR6+0xa80], R27 ;  /* 0x000a801b1a007988 */ /* 0x0001e80008000406 */
[----:B0-----:R-:W2:Y:S04]  /*8ae0*/  LDL.LU R27, [R1+0x20] ;  /* 0x00002000011b7983 */ /* 0x001ea80000300800 */
[----:B----4-:R0:W-:Y:S04]  /*8af0*/  STS.U16 [R26+UR6+0x1a80], R29 ;  /* 0x001a801d1a007988 */ /* 0x0101e80008000406 */
[----:B0-----:R-:W4:Y:S04]  /*8b00*/  LDL.LU R29, [R1+0x14] ;  /* 0x00001400011d7983 */ /* 0x001f280000300800 */
[----:B------:R-:W4:Y:S01]  /*8b10*/  LDL.LU R7, [R1+0x40c] ;  /* 0x00040c0001077983 */ /* 0x000f220000300800 */
[----:B------:R-:W-:-:S03]  /*8b20*/  LOP3.LUT R16, R25, 0x60, RZ, 0x3c, !PT ;  /* 0x0000006019107812 */ /* 0x000fc600078e3cff */
[----:B------:R0:W-:Y:S04]  /*8b30*/  STS.U16 [R26+UR6+0x2b80], R0 ;  /* 0x002b80001a007988 */ /* 0x0001e80008000406 */
[----:B0-----:R-:W4:Y:S04]  /*8b40*/  LDL.LU R0, [R1+0x410] ;  /* 0x0004100001007983 */ /* 0x001f280000300800 */
[----:B------:R-:W4:Y:S04]  /*8b50*/  LDL.LU R14, [R1+0x418] ;  /* 0x00041800010e7983 */ /* 0x000f280000300800 */
        /* <DEDUP_REMOVED lines=9> */
[----:B------:R0:W-:Y:S04]  /*8bf0*/  STS.U16 [R26+UR6+0xa00], R17 ;  /* 0x000a00111a007988 */ /* 0x0001e80008000406 */
[----:B------:R1:W-:Y:S04]  /*8c00*/  STS.U16 [R26+UR6+0xb00], R3 ;  /* 0x000b00031a007988 */ /* 0x0003e80008000406 */
[----:B------:R3:W-:Y:S04]  /*8c10*/  STS.U16 [R26+UR6+0xb80], R5 ;  /* 0x000b80051a007988 */ /* 0x0007e80008000406 */
[----:B0-----:R-:W4:Y:S04]  /*8c20*/  LDL.LU R17, [R1+0x8] ;  /* 0x0000080001117983 */ /* 0x001f280000300800 */
[----:B-1----:R-:W4:Y:S04]  /*8c30*/  LDL.LU R3, [R1+0xc] ;  /* 0x00000c0001037983 */ /* 0x002f280000300800 */
[----:B------:R0:W-:Y:S04]  /*8c40*/  STS.U16 [R26+UR6+0x1a00], R8 ;  /* 0x001a00081a007988 */ /* 0x0001e80008000406 */
[----:B---3--:R-:W3:Y:S04]  /*8c50*/  LDL.LU R5, [R1+0x10] ;  /* 0x0000100001057983 */ /* 0x008ee80000300800 */
[----:B------:R1:W-:Y:S04]  /*8c60*/  STS.U16 [R26+UR6+0x1b00], R11 ;  /* 0x001b000b1a007988 */ /* 0x0003e80008000406 */
[----:B0-----:R-:W3:Y:S04]  /*8c70*/  LDL.LU R8, [R1+0x4] ;  /* 0x0000040001087983 */ /* 0x001ee80000300800 */
[----:B------:R0:W-:Y:S04]  /*8c80*/  STS.U16 [R26+UR6+0x1b80], R9 ;  /* 0x001b80091a007988 */ /* 0x0001e80008000406 */
[----:B-1----:R-:W3:Y:S04]  /*8c90*/  LDL.LU R11, [R1+0x3fc] ;  /* 0x0003fc00010b7983 */ /* 0x002ee80000300800 */
        /* <DEDUP_REMOVED lines=8> */
[----:B0-----:R-:W3:Y:S04]  /*8d20*/  LDL.LU R12, [R1+0x394] ;  /* 0x00039400010c7983 */ /* 0x001ee80000300800 */
[----:B--2---:R0:W-:Y:S04]  /*8d30*/  STS.U16 [R26+UR6+0x3a80], R13 ;  /* 0x003a800d1a007988 */ /* 0x0041e80008000406 */
[----:B0-----:R-:W2:Y:S04]  /*8d40*/  LDL.LU R13, [R1+0x390] ;  /* 0x00039000010d7983 */ /* 0x001ea80000300800 */
[----:B------:R0:W-:Y:S04]  /*8d50*/  STS.U16 [R26+UR6+0x3b00], R27 ;  /* 0x003b001b1a007988 */ /* 0x0001e80008000406 */
[----:B0-----:R-:W2:Y:S04]  /*8d60*/  LDL.LU R27, [R1+0x388] ;  /* 0x00038800011b7983 */ /* 0x001ea80000300800 */
[----:B----4-:R0:W-:Y:S04]  /*8d70*/  STS.U16 [R26+UR6+0x3b80], R29 ;  /* 0x003b801d1a007988 */ /* 0x0101e80008000406 */
[----:B0-----:R-:W4:Y:S04]  /*8d80*/  LDL.LU R29, [R1+0x318] ;  /* 0x00031800011d7983 */ /* 0x001f280000300800 */
[----:B------:R-:W4:Y:S04]  /*8d90*/  LDL.LU R10, [R1+0x320] ;  /* 0x00032000010a7983 */ /* 0x000f280000300800 */
[----:B------:R-:W4:Y:S04]  /*8da0*/  LDL.LU R26, [R1+0x314] ;  /* 0x00031400011a7983 */ /* 0x000f280000300800 */
[----:B------:R0:W-:Y:S04]  /*8db0*/  STS.U16 [R16+UR6+0xc00], R7 ;  /* 0x000c000710007988 */ /* 0x0001e80008000406 */
[----:B------:R1:W-:Y:S04]  /*8dc0*/  STS.U16 [R16+UR6+0xc80], R0 ;  /* 0x000c800010007988 */ /* 0x0003e80008000406 */
[----:B0-----:R-:W4:Y:S04]  /*8dd0*/  LDL.LU R7, [R1+0xd48] ;  /* 0x000d480001077983 */ /* 0x001f280000300800 */
[----:B------:R0:W-:Y:S04]  /*8de0*/  STS.U16 [R16+UR6+0x2d80], R25 ;  /* 0x002d801910007988 */ /* 0x0001e80008000406 */
[----:B-1----:R-:W4:Y:S01]  /*8df0*/  LDL.LU R0, [R1] ;  /* 0x0000000001007983 */ /* 0x002f220000300800 */
[----:B0-----:R-:W0:Y:S03]  /*8e00*/  S2R R25, SR_TID.X ;  /* 0x0000000000197919 */ /* 0x001e260000002100 */
[----:B------:R1:W-:Y:S04]  /*8e10*/  STS.U16 [R16+UR6+0xd00], R14 ;  /* 0x000d000e10007988 */ /* 0x0003e80008000406 */
[----:B------:R1:W-:Y:S04]  /*8e20*/  STS.U16 [R16+UR6+0xd80], R28 ;  /* 0x000d801c10007988 */ /* 0x0003e80008000406 */
[----:B------:R1:W-:Y:S04]  /*8e30*/  STS.U16 [R16+UR6+0x1c00], R24 ;  /* 0x001c001810007988 */ /* 0x0003e80008000406 */
[----:B-1----:R-:W4:Y:S04]  /*8e40*/  LDL.LU R14, [R1+0xd44] ;  /* 0x000d4400010e7983 */ /* 0x002f280000300800 */
[----:B------:R-:W4:Y:S04]  /*8e50*/  LDL.LU R28, [R1+0xd40] ;  /* 0x000d4000011c7983 */ /* 0x000f280000300800 */
[----:B------:R-:W4:Y:S04]  /*8e60*/  LDL.LU R24, [R1+0xd3c] ;  /* 0x000d3c0001187983 */ /* 0x000f280000300800 */
[----:B------:R1:W-:Y:S01]  /*8e70*/  STS.U16 [R16+UR6+0x1c80], R23 ;  /* 0x001c801710007988 */ /* 0x0003e20008000406 */
[----:B0-----:R-:W-:-:S03]  /*8e80*/  LOP3.LUT R25, R25, 0x3f, RZ, 0xc0, !PT ;  /* 0x0000003f19197812 */ /* 0x001fc600078ec0ff */
[----:B------:R0:W-:Y:S02]  /*8e90*/  STS.U16 [R16+UR6+0x1d00], R22 ;  /* 0x001d001610007988 */ /* 0x0001e40008000406 */
[----:B------:R-:W-:Y:S02]  /*8ea0*/  IMAD.SHL.U32 R25, R25, 0x2, RZ ;  /* 0x0000000219197824 */ /* 0x000fe400078e00ff */
[----:B-1----:R-:W4:Y:S04]  /*8eb0*/  LDL.LU R23, [R1+0xd38] ;  /* 0x000d380001177983 */ /* 0x002f280000300800 */
[----:B------:R1:W-:Y:S04]  /*8ec0*/  STS.U16 [R16+UR6+0x1d80], R21 ;  /* 0x001d801510007988 */ /* 0x0003e80008000406 */
[----:B0-----:R-:W4:Y:S01]  /*8ed0*/  LDL.LU R22, [R1+0xd34] ;  /* 0x000d340001167983 */ /* 0x001f220000300800 */
[----:B------:R-:W-:-:S03]  /*8ee0*/  LOP3.LUT R25, R25, 0x70, RZ, 0x3c, !PT ;  /* 0x0000007019197812 */ /* 0x000fc600078e3cff */
[----:B------:R0:W-:Y:S04]  /*8ef0*/  STS.U16 [R16+UR6+0x2c00], R20 ;  /* 0x002c001410007988 */ /* 0x0001e80008000406 */
[----:B-1----:R-:W4:Y:S04]  /*8f00*/  LDL.LU R21, [R1+0xd30] ;  /* 0x000d300001157983 */ /* 0x002f280000300800 */
[----:B------:R1:W-:Y:S04]  /*8f10*/  STS.U16 [R16+UR6+0x2c80], R19 ;  /* 0x002c801310007988 */ /* 0x0003e80008000406 */
[----:B0-----:R-:W4:Y:S04]  /*8f20*/  LDL.LU R20, [R1+0xd2c] ;  /* 0x000d2c0001147983 */ /* 0x001f280000300800 */
[----:B------:R0:W-:Y:S04]  /*8f30*/  STS.U16 [R16+UR6+0x2d00], R18 ;  /* 0x002d001210007988 */ /* 0x0001e80008000406 */
[----:B-1----:R-:W4:Y:S04]  /*8f40*/  LDL.LU R19, [R1+0xd28] ;  /* 0x000d280001137983 */ /* 0x002f280000300800 */
[----:B------:R1:W-:Y:S04]  /*8f50*/  STS.U16 [R16+UR6+0x3c00], R17 ;  /* 0x003c001110007988 */ /* 0x0003e80008000406 */
[----:B0-----:R-:W4:Y:S04]  /*8f60*/  LDL.LU R18, [R1+0xd24] ;  /* 0x000d240001127983 */ /* 0x001f280000300800 */
[----:B------:R0:W-:Y:S04]  /*8f70*/  STS.U16 [R16+UR6+0x3c80], R3 ;  /* 0x003c800310007988 */ /* 0x0001e80008000406 */
[----:B-1----:R-:W4:Y:S04]  /*8f80*/  LDL.LU R17, [R1+0xd20] ;  /* 0x000d200001117983 */ /* 0x002f280000300800 */
[----:B---3--:R1:W-:Y:S04]  /*8f90*/  STS.U16 [R16+UR6+0x3d00], R5 ;  /* 0x003d000510007988 */ /* 0x0083e80008000406 */
[----:B0-----:R-:W3:Y:S04]  /*8fa0*/  LDL.LU R3, [R1+0xd1c] ;  /* 0x000d1c0001037983 */ /* 0x001ee80000300800 */
[----:B------:R0:W-:Y:S04]  /*8fb0*/  STS.U16 [R16+UR6+0x3d80], R8 ;  /* 0x003d800810007988 */ /* 0x0001e80008000406 */
[----:B-1----:R-:W3:Y:S04]  /*8fc0*/  LDL.LU R5, [R1+0xd18] ;  /* 0x000d180001057983 */ /* 0x002ee80000300800 */
[----:B------:R1:W-:Y:S04]  /*8fd0*/  STS.U16 [R25+UR6+0xe00], R11 ;  /* 0x000e000b19007988 */ /* 0x0003e80008000406 */
[----:B0-----:R-:W3:Y:S04]  /*8fe0*/  LDL.LU R8, [R1+0xd14] ;  /* 0x000d140001087983 */ /* 0x001ee80000300800 */
[----:B------:R-:W3:Y:S04]  /*8ff0*/  LDL.LU R16, [R1+0x31c] ;  /* 0x00031c0001107983 */ /* 0x000ee80000300800 */
[----:B-1----:R-:W3:Y:S04]  /*9000*/  LDL.LU R11, [R1+0xd10] ;  /* 0x000d1000010b7983 */ /* 0x002ee80000300800 */
[----:B------:R0:W-:Y:S04]  /*9010*/  STS.U16 [R25+UR6+0xe80], R9 ;  /* 0x000e800919007988 */ /* 0x0001e80008000406 */
[----:B------:R1:W-:Y:S04]  /*9020*/  STS.U16 [R25+UR6+0xf00], R6 ;  /* 0x000f000619007988 */ /* 0x0003e80008000406 */
[----:B------:R1:W-:Y:S04]  /*9030*/  STS.U16 [R25+UR6+0xf80], R2 ;  /* 0x000f800219007988 */ /* 0x0003e80008000406 */
[----:B0-----:R-:W3:Y:S04]  /*9040*/  LDL.LU R9, [R1+0xd0c] ;  /* 0x000d0c0001097983 */ /* 0x001ee80000300800 */
[----:B-1----:R-:W3:Y:S04]  /*9050*/  LDL.LU R6, [R1+0xd08] ;  /* 0x000d080001067983 */ /* 0x002ee80000300800 */
[----:B------:R-:W3:Y:S04]  /*9060*/  LDL.LU R2, [R1+0xd04] ;  /* 0x000d040001027983 */ /* 0x000ee80000300800 */
[----:B------:R0:W-:Y:S04]  /*9070*/  STS.U16 [R25+UR6+0x1e00], R4 ;  /* 0x001e000419007988 */ /* 0x0001e80008000406 */
[----:B------:R1:W-:Y:S04]  /*9080*/  STS.U16 [R25+UR6+0x1e80], R12 ;  /* 0x001e800c19007988 */ /* 0x0003e80008000406 */
[----:B0-----:R-:W3:Y:S04]  /*9090*/  LDL.LU R4, [R1+0xd00] ;  /* 0x000d000001047983 */ /* 0x001ee80000300800 */
[----:B-1----:R-:W3:Y:S04]  /*90a0*/  LDL.LU R12, [R1+0xcfc] ;  /* 0x000cfc00010c7983 */ /* 0x002ee80000300800 */
[----:B--2---:R0:W-:Y:S04]  /*90b0*/  STS.U16 [R25+UR6+0x1f00], R13 ;  /* 0x001f000d19007988 */ /* 0x0041e80008000406 */
[----:B0-----:R-:W2:Y:S04]  /*90c0*/  LDL.LU R13, [R1+0xcf8] ;  /* 0x000cf800010d7983 */ /* 0x001ea80000300800 */
[----:B------:R0:W-:Y:S04]  /*90d0*/  STS.U16 [R25+UR6+0x1f80], R27 ;  /* 0x001f801b19007988 */ /* 0x0001e80008000406 */
[----:B0-----:R-:W2:Y:S04]  /*90e0*/  LDL.LU R27, [R1+0xcf4] ;  /* 0x000cf400011b7983 */ /* 0x001ea80000300800 */
[----:B----4-:R0:W-:Y:S04]  /*90f0*/  STS.U16 [R25+UR6+0x2e00], R29 ;  /* 0x002e001d19007988 */ /* 0x0101e80008000406 */
[----:B0-----:R-:W4:Y:S04]  /*9100*/  LDL.LU R29, [R1+0xcf0] ;  /* 0x000cf000011d7983 */ /* 0x001f280000300800 */
[----:B------:R0:W-:Y:S02]  /*9110*/  STS.U16 [R25+UR6+0x2e80], R10 ;  /* 0x002e800a19007988 */ /* 0x0001e40008000406 */
[----:B0-----:R-:W0:Y:S01]  /*9120*/  S2R R10, SR_TID.X ;  /* 0x00000000000a7919 */ /* 0x001e220000002100 */
[----:B------:R-:W1:Y:S01]  /*9130*/  S2UR UR9, SR_CgaCtaId ;  /* 0x00000000000979c3 */ /* 0x000e620000008800 */
[----:B------:R-:W-:Y:S01]  /*9140*/  STS.U16 [R25+UR6+0x2f80], R26 ;  /* 0x002f801a19007988 */ /* 0x000fe20008000406 */
[----:B------:R-:W-:Y:S01]  /*9150*/  UMOV UR8, 0x400 ;  /* 0x0000040000087882 */ /* 0x000fe20000000000 */
[----:B0-----:R-:W-:-:S05]  /*9160*/  LOP3.LUT R10, R10, 0x3f, RZ, 0xc0, !PT ;  /* 0x0000003f0a0a7812 */ /* 0x001fca00078ec0ff */
[----:B------:R-:W-:Y:S01]  /*9170*/  IMAD.SHL.U32 R10, R10, 0x2, RZ ;  /* 0x000000020a0a7824 */ /* 0x000fe200078e00ff */
[----:B------:R-:W-:Y:S01]  /*9180*/  STS.U16 [R25+UR6+0x3f00], R0 ;  /* 0x003f000019007988 */ /* 0x000fe20008000406 */
[----:B-1----:R-:W-:-:S03]  /*9190*/  ULEA UR8, UR9, UR8, 0x18 ;  /* 0x0000000809087291 */ /* 0x002fc6000f8ec0ff */
[----:B---3--:R-:W-:Y:S04]  /*91a0*/  STS.U16 [R25+UR6+0x2f00], R16 ;  /* 0x002f001019007988 */ /* 0x008fe80008000406 */
[----:B--2---:R-:W-:Y:S04]  /*91b0*/  STS.U16 [R25+UR6+0x3f80], R13 ;  /* 0x003f800d19007988 */ /* 0x004fe80008000406 */
[----:B------:R-:W-:Y:S04]  /*91c0*/  STS.U16 [R25+UR6+0x3e00], R27 ;  /* 0x003e001b19007988 */ /* 0x000fe80008000406 */
[----:B----4-:R-:W-:Y:S04]  /*91d0*/  STS.U16 [R25+UR6+0x3e80], R29 ;  /* 0x003e801d19007988 */ /* 0x010fe80008000406 */
        /* <DEDUP_REMOVED lines=13> */
[----:B------:R0:W-:Y:S04]  /*92b0*/  STS.U16 [R15+UR6+0x4380], R3 ;  /* 0x004380030f007988 */ /* 0x0001e80008000406 */
[----:B------:R-:W-:Y:S04]  /*92c0*/  STS.U16 [R15+UR6+0x4580], R20 ;  /* 0x004580140f007988 */ /* 0x000fe80008000406 */
[----:B------:R-:W-:Y:S01]  /*92d0*/  STS.U16 [R15+UR6+0x4780], R24 ;  /* 0x004780180f007988 */ /* 0x000fe20008000406 */
[----:B------:R-:W-:Y:S01]  /*92e0*/  BAR.SYNC.DEFER_BLOCKING 0x0 ;  /* 0x0000000000007b1d */ /* 0x000fe20000010000 */
[----:B0-----:R-:W-:-:S05]  /*92f0*/  LOP3.LUT R3, R28, 0x40, RZ, 0x3c, !PT ;  /* 0x000000401c037812 */ /* 0x001fca00078e3cff */
[----:B------:R-:W0:Y:S04]  /*9300*/  LDSM.16.MT88.4 R20, [R28+UR8] ;  /* 0x000000081c14783b */ /* 0x000e280008004200 */
[----:B------:R-:W1:Y:S04]  /*9310*/  LDSM.16.M88.4 R4, [R2+UR8+0x4000] ;  /* 0x004000080204783b */ /* 0x000e680008000200 */
[----:B------:R-:W2:Y:S04]  /*9320*/  LDSM.16.MT88.4 R24, [R3+UR8] ;  /* 0x000000080318783b */ /* 0x000ea80008004200 */
[----:B------:R-:W3:Y:S04]  /*9330*/  LDSM.16.M88.4 R16, [R2+UR8+0x4200] ;  /* 0x004200080210783b */ /* 0x000ee80008000200 */
[----:B------:R-:W4:Y:S04]  /*9340*/  LDSM.16.M88.4 R12, [R2+UR8+0x4400] ;  /* 0x00440008020c783b */ /* 0x000f280008000200 */
[----:B------:R2:W3:Y:S04]  /*9350*/  LDSM.16.M88.4 R8, [R2+UR8+0x4600] ;  /* 0x004600080208783b */ /* 0x0004e80008000200 */
[----:B0-----:R-:W-:Y:S04]  /*9360*/  STL.64 [R1+0xce8], R22 ;  /* 0x000ce81601007387 */ /* 0x001fe80000100a00 */
[----:B------:R-:W-:Y:S04]  /*9370*/  STL.64 [R1+0xce0], R20 ;  /* 0x000ce01401007387 */ /* 0x000fe80000100a00 */
[----:B-1----:R0:W-:Y:S01]  /*9380*/  STL [R1+0xb54], R6 ;  /* 0x000b540601007387 */ /* 0x0021e20000100800 */
[----:B--2---:R-:W-:-:S03]  /*9390*/  IMAD.MOV.U32 R2, RZ, RZ, R26 ;  /* 0x000000ffff027224 */ /* 0x004fc600078e001a */
[----:B------:R-:W1:Y:S01]  /*93a0*/  LDSM.16.MT88.4 R20, [R28+UR8+0x80] ;  /* 0x000080081c14783b */ /* 0x000e620008004200 */
[----:B------:R-:W-:-:S03]  /*93b0*/  IMAD.MOV.U32 R0, RZ, RZ, R27 ;  /* 0x000000ffff007224 */ /* 0x000fc600078e001b */
[----:B------:R2:W-:Y:S01]  /*93c0*/  STL [R1+0xb50], R7 ;  /* 0x000b500701007387 */ /* 0x0005e20000100800 */
[----:B0-----:R-:W-:Y:S02]  /*93d0*/  IMAD.MOV.U32 R6, RZ, RZ, R25 ;  /* 0x000000ffff067224 */ /* 0x001fe400078e0019 */
[----:B--2---:R-:W-:Y:S02]  /*93e0*/  IMAD.MOV.U32 R7, RZ, RZ, R24 ;  /* 0x000000ffff077224 */ /* 0x004fe400078e0018 */
[----:B------:R-:W0:Y:S04]  /*93f0*/  LDSM.16.MT88.4 R24, [R3+UR8+0x80] ;  /* 0x000080080318783b */ /* 0x000e280008004200 */
[----:B---3--:R-:W-:Y:S04]  /*9400*/  STL [R1+0xb4c], R18 ;  /* 0x000b4c1201007387 */ /* 0x008fe80000100800 */
[----:B------:R-:W-:Y:S04]  /*9410*/  STL [R1+0xb48], R19 ;  /* 0x000b481301007387 */ /* 0x000fe80000100800 */
[----:B----4-:R-:W-:Y:S04]  /*9420*/  STL [R1+0xaac], R14 ;  /* 0x000aac0e01007387 */ /* 0x010fe80000100800 */
[----:B------:R-:W-:Y:S04]  /*9430*/  STL [R1+0xaa8], R15 ;  /* 0x000aa80f01007387 */ /* 0x000fe80000100800 */
[----:B------:R1:W-:Y:S04]  /*9440*/  STL.64 [R1+0xcc8], R12 ;  /* 0x000cc80c01007387 */ /* 0x0003e80000100a00 */
[----:B------:R2:W-:Y:S04]  /*9450*/  STL [R1+0xc64], R10 ;  /* 0x000c640a01007387 */ /* 0x0005e80000100800 */
[----:B------:R3:W-:Y:S01]  /*9460*/  STL [R1+0xc60], R11 ;  /* 0x000c600b01007387 */ /* 0x0007e20000100800 */
[----:B-1----:R-:W-:-:S02]  /*9470*/  IMAD.MOV.U32 R13, RZ, RZ, R20 ;  /* 0x000000ffff0d7224 */ /* 0x002fc400078e0014 */
[----:B--2---:R-:W-:Y:S02]  /*9480*/  IMAD.MOV.U32 R10, RZ, RZ, R23 ;  /* 0x000000ffff0a7224 */ /* 0x004fe400078e0017 */
[----:B------:R-:W-:Y:S02]  /*9490*/  IMAD.MOV.U32 R12, RZ, RZ, R21 ;  /* 0x000000ffff0c7224 */ /* 0x000fe400078e0015 */
[----:B---3--:R-:W-:Y:S01]  /*94a0*/  IMAD.MOV.U32 R11, RZ, RZ, R22 ;  /* 0x000000ffff0b7224 */ /* 0x008fe200078e0016 */
[----:B0-----:R0:W-:Y:S04]  /*94b0*/  STL.64 [R1+0xc48], R26 ;  /* 0x000c481a01007387 */ /* 0x0011e80000100a00 */
[----:B------:R1:W-:Y:S04]  /*94c0*/  STL.64 [R1+0xc40], R24 ;  /* 0x000c401801007387 */ /* 0x0003e80000100a00 */
[----:B------:R-:W2:Y:S01]  /*94d0*/  LDSM.16.MT88.4 R20, [R28+UR8+0x100] ;  /* 0x000100081c14783b */ /* 0x000ea20008004200 */
[----:B0-----:R-:W-:-:S02]  /*94e0*/  IMAD.MOV.U32 R26, RZ, RZ, R11 ;  /* 0x000000ffff1a7224 */ /* 0x001fc400078e000b */
[----:B------:R-:W-:Y:S02]  /*94f0*/  IMAD.MOV.U32 R27, RZ, RZ, R10 ;  /* 0x000000ffff1b7224 */ /* 0x000fe400078e000a */
[----:B-1----:R-:W-:Y:S02]  /*9500*/  IMAD.MOV.U32 R24, RZ, RZ, R13 ;  /* 0x000000ffff187224 */ /* 0x002fe400078e000d */
[----:B------:R-:W-:Y:S01]  /*9510*/  IMAD.MOV.U32 R25, RZ, RZ, R12 ;  /* 0x000000ffff197224 */ /* 0x000fe200078e000c */
[----:B------:R0:W-:Y:S04]  /*9520*/  STL.64 [R1+0xc80], R26 ;  /* 0x000c801a01007387 */ /* 0x0001e80000100a00 */
[----:B------:R1:W-:Y:S04]  /*9530*/  STL.64 [R1+0xc78], R24 ;  /* 0x000c781801007387 */ /* 0x0003e80000100a00 */
[----:B------:R-:W3:Y:S04]  /*9540*/  LDL.LU.64 R12, [R1+0x240] ;  /* 0x00024000010c7983 */ /* 0x000ee80000300a00 */
[----:B------:R-:W4:Y:S01]  /*9550*/  LDL.LU.64 R14, [R1+0x248] ;  /* 0x00024800010e7983 */ /* 0x000f220000300a00 */
[----:B0-----:R-:W-:-:S02]  /*9560*/  IMAD.MOV.U32 R26, RZ, RZ, R2 ;  /* 0x000000ffff1a7224 */ /* 0x001fc400078e0002 */
[----:B------:R-:W-:Y:S02]  /*9570*/  IMAD.MOV.U32 R27, RZ, RZ, R0 ;  /* 0x000000ffff1b7224 */ /* 0x000fe400078e0000 */
[----:B-1----:R-:W-:Y:S02]  /*9580*/  IMAD.MOV.U32 R24, RZ, RZ, R7 ;  /* 0x000000ffff187224 */ /* 0x002fe400078e0007 */
[----:B------:R-:W-:Y:S01]  /*9590*/  IMAD.MOV.U32 R25, RZ, RZ, R6 ;  /* 0x000000ffff197224 */ /* 0x000fe200078e0006 */
[----:B----4-:R-:W-:Y:S04]  /*95a0*/  STL.64 [R1+0xcd8], R14 ;  /* 0x000cd80e01007387 */ /* 0x010fe80000100a00 */
[----:B---3--:R0:W-:Y:S04]  /*95b0*/  STL.64 [R1+0xcd0], R12 ;  /* 0x000cd00c01007387 */ /* 0x0081e80000100a00 */
[----:B0-----:R-:W3:Y:S04]  /*95c0*/  LDL.LU.64 R12, [R1+0x1b0] ;  /* 0x0001b000010c7983 */ /* 0x001ee80000300a00 */
[----:B------:R-:W3:Y:S04]  /*95d0*/  LDL.LU.64 R14, [R1+0x1b8] ;  /* 0x0001b800010e7983 */ /* 0x000ee80000300a00 */
[----:B------:R-:W-:Y:S04]  /*95e0*/  STL.64 [R1+0xcb0], R26 ;  /* 0x000cb01a01007387 */ /* 0x000fe80000100a00 */
[----:B------:R0:W-:Y:S04]  /*95f0*/  STL.64 [R1+0xca8], R24 ;  /* 0x000ca81801007387 */ /* 0x0001e80000100a00 */
[----:B0-----:R-:W4:Y:S04]  /*9600*/  LDL.LU.64 R24, [R1+0x230] ;  /* 0x0002300001187983 */ /* 0x001f280000300a00 */
[----:B------:R-:W3:Y:S01]  /*9610*/  LDL.LU.64 R26, [R1+0x238] ;  /* 0x00023800011a7983 */ /* 0x000ee20000300a00 */
[----:B--2---:R-:W-:-:S02]  /*9620*/  IMAD.MOV.U32 R10, RZ, RZ, R22 ;  /* 0x000000ffff0a7224 */ /* 0x004fc400078e0016 */
[----:B------:R-:W-:Y:S01]  /*9630*/  IMAD.MOV.U32 R11, RZ, RZ, R23 ;  /* 0x000000ffff0b7224 */ /* 0x000fe200078e0017 */
[----:B---3--:R-:W-:Y:S04]  /*9640*/  STL.64 [R1+0xcc0], R26 ;  /* 0x000cc01a01007387 */ /* 0x008fe80000100a00 */
[----:B----4-:R0:W-:Y:S04]  /*9650*/  STL.64 [R1+0xcb8], R24 ;  /* 0x000cb81801007387 */ /* 0x0101e80000100a00 */
[----:B0-----:R-:W2:Y:S04]  /*9660*/  LDL.LU.64 R24, [R1+0x250] ;  /* 0x0002500001187983 */ /* 0x001ea80000300a00 */
[----:B------:R-:W2:Y:S04]  /*9670*/  LDL.LU.64 R26, [R1+0x258] ;  /* 0x00025800011a7983 */ /* 0x000ea80000300a00 */
[----:B------:R0:W-:Y:S04]  /*9680*/  STL.64 [R1+0x20], R20 ;  /* 0x0000201401007387 */ /* 0x0001e80000100a00 */
[----:B------:R-:W3:Y:S04]  /*9690*/  LDL.LU.64 R22, [R1+0xce8] ;  /* 0x000ce80001167983 */ /* 0x000ee80000300a00 */
[----:B0-----:R-:W3:Y:S02]  /*96a0*/  LDL.LU.64 R20, [R1+0xce0] ;  /* 0x000ce00001147983 */ /* 0x001ee40000300a00 */
[----:B---3--:R-:W-:-:S15]  /*96b0*/  HMMA.16816.F32 R12, R20, R4, R12 ;  /* 0x00000004140c723c */ /* 0x008fde000000180c */
[----:B------:R-:W-:-:S04]  /*96c0*/  NOP ;  /* 0x0000000000007918 */ /* 0x000fc80000000000 */
[----:B------:R-:W-:Y:S01]  /*96d0*/  IMAD.MOV.U32 R18, RZ, RZ, R14 ;  /* 0x000000ffff127224 */ /* 0x000fe200078e000e */
[----:B------:R0:W-:Y:S01]  /*96e0*/  STL.64 [R1+0x1b0], R12 ;  /* 0x0001b00c01007387 */ /* 0x0001e20000100a00 */
[----:B------:R-:W-:-:S03]  /*96f0*/  IMAD.MOV.U32 R19, RZ, RZ, R15 ;  /* 0x000000ffff137224 */ /* 0x000fc600078e000f */
[----:B------:R-:W3:Y:S04]  /*9700*/  LDL.LU.64 R14, [R1+0xcd8] ;  /* 0x000cd800010e7983 */ /* 0x000ee80000300a00 */
[----:B0-----:R-:W3:Y:S04]  /*9710*/  LDL.LU.64 R12, [R1+0xcd0] ;  /* 0x000cd000010c7983 */ /* 0x001ee80000300a00 */
[----:B------:R-:W-:Y:S04]  /*9720*/  STL [R1+0xb5c], R19 ;  /* 0x000b5c1301007387 */ /* 0x000fe80000100800 */
[----:B------:R-:W-:Y:S01]  /*9730*/  STL [R1+0xb58], R18 ;  /* 0x000b581201007387 */ /* 0x000fe20000100800 */
[----:B---3--:R-:W-:-:S15]  /*9740*/  HMMA.16816.F32 R12, R20, R16, R12 ;  /* 0x00000010140c723c */ /* 0x008fde000000180c */
[----:B------:R-:W-:-:S04]  /*9750*/  NOP ;  /* 0x0000000000007918 */ /* 0x000fc80000000000 */
[----:B------:R0:W-:Y:S04]  /*9760*/  STL.64 [R1+0x240], R12 ;  /* 0x0002400c01007387 */ /* 0x0001e80000100a00 */
[----:B------:R-:W-:Y:S04]  /*9770*/  STL.64 [R1+0x248], R14 ;  /* 0x0002480e01007387 */ /* 0x000fe80000100a00 */
[----:B0-----:R-:W2:Y:S04]  /*9780*/  LDL.LU.64 R12, [R1+0xcc8] ;  /* 0x000cc800010c7983 */ /* 0x001ea80000300a00 */
[----:B------:R0:W-:Y:S04]  /*9790*/  STL.64 [R1+0xca0], R16 ;  /* 0x000ca01001007387 */ /* 0x0001e80000100a00 */
[----:B0-----:R-:W3:Y:S04]  /*97a0*/  LDL.LU.64 R16, [R1+0x220] ;  /* 0x0002200001107983 */ /* 0x001ee80000300a00 */
[----:B------:R-:W3:Y:S01]  /*97b0*/  LDL.LU.64 R18, [R1+0x228] ;  /* 0x0002280001127983 */ /* 0x000ee20000300a00 */
[----:B--2---:R-:W-:-:S15]  /*97c0*/  HMMA.16816.F32 R24, R20, R12, R24 ;  /* 0x0000000c1418723c */ /* 0x004fde0000001818 */
[----:B------:R-:W-:-:S04]  /*97d0*/  NOP ;  /* 0x0000000000007918 */ /* 0x000fc80000000000 */
[----:B------:R-:W-:Y:S04]  /*97e0*/  STL.64 [R1+0x250], R24 ;  /* 0x0002501801007387 */ /* 0x000fe80000100a00 */
[----:B------:R0:W-:Y:S04]  /*97f0*/  STL.64 [R1+0x258], R26 ;  /* 0x0002581a01007387 */ /* 0x0001e80000100a00 */
[----:B0-----:R-:W2:Y:S04]  /*9800*/  LDL.LU.64 R26, [R1+0xcc0] ;  /* 0x000cc000011a7983 */ /* 0x001ea80000300a00 */
[----:B------:R-:W2:Y:S02]  /*9810*/  LDL.LU.64 R24, [R1+0xcb8] ;  /* 0x000cb80001187983 */ /* 0x000ea40000300a00 */
[----:B--2---:R-:W-:Y:S02]  /*9820*/  HMMA.16816.F32 R20, R20, R8, R24 ;  /* 0x000000081414723c */ /* 0x004fe40000001818 */
[----:B------:R-:W3:Y:S04]  /*9830*/  LDL.LU.64 R26, [R1+0xcb0] ;  /* 0x000cb000011a7983 */ /* 0x000ee80000300a00 */
[----:B------:R-:W3:Y:S04]  /*9840*/  LDL.LU.64 R24, [R1+0xca8] ;  /* 0x000ca80001187983 */ /* 0x000ee80000300a00 */
[----:B------:R-:W-:Y:S04]  /*9850*/  STL.64 [R1+0xc98], R10 ;  /* 0x000c980a01007387 */ /* 0x000fe80000100a00 */
[----:B------:R0:W-:Y:S05]  /*9860*/  STL.64 [R1+0xc90], R8 ;  /* 0x000c900801007387 */ /* 0x0001ea0000100a00 */
[----:B------:R-:W-:Y:S04]  /*9870*/  STL.64 [R1+0x230], R20 ;  /* 0x0002301401007387 */ /* 0x000fe80000100a00 */
[----:B------:R-:W-:Y:S04]  /*9880*/  STL.64 [R1+0x238], R22 ;  /* 0x0002381601007387 */ /* 0x000fe80000100a00 */
[----:B------:R-:W1:Y:S04]  /*9890*/  LDSM.16.MT88.4 R20, [R3+UR8+0x100] ;  /* 0x000100080314783b */ /* 0x000e680008004200 */
[----:B0-----:R-:W2:Y:S04]  /*98a0*/  LDL.LU.64 R8, [R1+0x200] ;  /* 0x0002000001087983 */ /* 0x001ea80000300a00 */
[----:B------:R-:W2:Y:S04]  /*98b0*/  LDL.LU.64 R10, [R1+0x208] ;  /* 0x00020800010a7983 */ /* 0x000ea80000300a00 */
[----:B-1----:R-:W-:Y:S04]  /*98c0*/  STL.64 [R1+0xbd0], R22 ;  /* 0x000bd01601007387 */ /* 0x002fe80000100a00 */
[----:B------:R0:W-:Y:S04]  /*98d0*/  STL.64 [R1+0xbc8], R20 ;  /* 0x000bc81401007387 */ /* 0x0001e80000100a00 */
[----:B0-----:R-:W4:Y:S04]  /*98e0*/  LDL.LU.64 R20, [R1+0x210] ;  /* 0x0002100001147983 */ /* 0x001f280000300a00 */
[----:B------:R-:W4:Y:S04]  /*98f0*/  LDL.LU.64 R22, [R1+0x218] ;  /* 0x0002180001167983 */ /* 0x000f280000300a00 */
[----:B------:R0:W-:Y:S01]  /*9900*/  STL.64 [R1+0xc88], R4 ;  /* 0x000c880401007387 */ /* 0x0001e20000100a00 */
[----:B---3--:R-:W-:Y:S03]  /*9910*/  HMMA.16816.F32 R16, R24, R4, R16 ;  /* 0x000000041810723c */ /* 0x008fe60000001810 */
[----:B0-----:R-:W3:-:S15]  /*9920*/  LDL.LU.64 R4, [R1+0x1f0] ;  /* 0x0001f00001047983 */ /* 0x001ede0000300a00 */
[----:B------:R-:W-:Y:S01]  /*9930*/  NOP ;  /* 0x0000000000007918 */ /* 0x000fe20000000000 */
[----:B------:R-:W-:Y:S04]  /*9940*/  STL.64 [R1+0x220], R16 ;  /* 0x0002201001007387 */ /* 0x000fe80000100a00 */
[----:B------:R-:W-:Y:S04]  /*9950*/  STL.64 [R1+0x228], R18 ;  /* 0x0002281201007387 */ /* 0x000fe80000100a00 */
[----:B------:R-:W0:Y:S04]  /*9960*/  LDSM.16.MT88.4 R16, [R28+UR8+0x180] ;  /* 0x000180081c10783b */ /* 0x000e280008004200 */
[----:B------:R-:W3:Y:S04]  /*9970*/  LDL.LU.64 R6, [R1+0x1f8] ;  /* 0x0001f80001067983 */ /* 0x000ee80000300a00 */
[----:B0-----:R0:W-:Y:S04]  /*9980*/  STL.64 [R1], R16 ;  /* 0x0000001001007387 */ /* 0x0011e80000100a00 */
[----:B------:R-:W-:Y:S04]  /*9990*/  STL [R1+0x8], R18 ;  /* 0x0000081201007387 */ /* 0x000fe80000100800 */
[----:B0-----:R-:W4:Y:S01]  /*99a0*/  LDL.LU.64 R16, [R1+0xca0] ;  /* 0x000ca00001107983 */ /* 0x001f220000300a00 */
[----:B--2---:R-:W-:-:S15]  /*99b0*/  HMMA.16816.F32 R8, R24, R12, R8 ;  /* 0x0000000c1808723c */ /* 0x004fde0000001808 */
[----:B------:R-:W-:-:S04]  /*99c0*/  NOP ;  /* 0x0000000000007918 */ /* 0x000fc80000000000 */
[----:B------:R-:W-:Y:S02]  /*99d0*/  IMAD.MOV.U32 R15, RZ, RZ, R10 ;  /* 0x000000ffff0f7224 */ /* 0x000fe400078e000a */
[----:B------:R-:W-:Y:S01]  /*99e0*/  IMAD.MOV.U32 R14, RZ, RZ, R9 ;  /* 0x000000ffff0e7224 */ /* 0x000fe200078e0009 */
[----:B----4-:R-:W-:-:S15]  /*99f0*/  HMMA.16816.F32 R20, R24, R16, R20 ;  /* 0x000000101814723c */ /* 0x010fde0000001814 */
[----:B------:R-:W-:-:S04]  /*9a00*/  NOP ;  /* 0x0000000000007918 */ /* 0x000fc80000000000 */
[----:B------:R-:W-:Y:S01]  /*9a10*/  IMAD.MOV.U32 R2, RZ, RZ, R23 ;  /* 0x000000ffff027224 */ /* 0x000fe200078e0017 */
[----:B------:R0:W-:Y:S01]  /*9a20*/  STL.64 [R1+0x210], R20 ;  /* 0x0002101401007387 */ /* 0x0001e20000100a00 */
[----:B------:R-:W-:-:S03]  /*9a30*/  IMAD.MOV.U32 R29, RZ, RZ, R22 ;  /* 0x000000ffff1d7224 */ /* 0x000fc600078e0016 */
[----:B0-----:R-:W2:Y:S04]  /*9a40*/  LDL.LU.64 R20, [R1+0x1e0] ;  /* 0x0001e00001147983 */ /* 0x001ea80000300a00 */
[----:B------:R-:W2:Y:S04]  /*9a50*/  LDL.LU.64 R22, [R1+0x1e8] ;  /* 0x0001e80001167983 */ /* 0x000ea80000300a00 */
[----:B------:R-:W-:Y:S04]  /*9a60*/  STL [R1+0xab4], R2 ;  /* 0x000ab40201007387 */ /* 0x000fe80000100800 */
[----:B------:R-:W-:Y:S04]  /*9a70*/  STL [R1+0xab0], R29 ;  /* 0x000ab01d01007387 */ /* 0x000fe80000100800 */
[----:B------:R-:W-:Y:S04]  /*9a80*/  STL [R1+0x200], R8 ;  /* 0x0002000801007387 */ /* 0x000fe80000100800 */
[----:B------:R0:W-:Y:S04]  /*9a90*/  STL [R1+0x20c], R11 ;  /* 0x00020c0b01007387 */ /* 0x0001e80000100800 */
[----:B0-----:R-:W4:Y:S04]  /*9aa0*/  LDL.LU.64 R10, [R1+0xc98] ;  /* 0x000c9800010a7983 */ /* 0x001f280000300a00 */
[----:B------:R-:W3:Y:S04]  /*9ab0*/  LDL.LU.64 R8, [R1+0xc90] ;  /* 0x000c900001087983 */ /* 0x000ee80000300a00 */
[----:B------:R-:W-:Y:S04]  /*9ac0*/  STL [R1+0xabc], R15 ;  /* 0x000abc0f01007387 */ /* 0x000fe80000100800 */
[----:B------:R-:W-:Y:S01]  /*9ad0*/  STL [R1+0xab8], R14 ;  /* 0x000ab80e01007387 */ /* 0x000fe20000100800 */
[----:B---3--:R-:W-:Y:S03]  /*9ae0*/  HMMA.16816.F32 R24, R24, R8, R4 ;  /* 0x000000081818723c */ /* 0x008fe60000001804 */
[----:B------:R-:W2:-:S15]  /*9af0*/  LDL.LU.64 R4, [R1+0xc88] ;  /* 0x000c880001047983 */ /* 0x000e9e0000300a00 */
[----:B------:R-:W-:Y:S01]  /*9b00*/  NOP ;  /* 0x0000000000007918 */ /* 0x000fe20000000000 */
[----:B------:R-:W-:Y:S01]  /*9b10*/  IMAD.MOV.U32 R2, RZ, RZ, R26 ;  /* 0x000000ffff027224 */ /* 0x000fe200078e001a */
[----:B------:R0:W-:Y:S01]  /*9b20*/  STL.64 [R1+0x1f0], R24 ;  /* 0x0001f01801007387 */ /* 0x0001e20000100a00 */
[----:B------:R-:W-:-:S03]  /*9b30*/  IMAD.MOV.U32 R29, RZ, RZ, R27 ;  /* 0x000000ffff1d7224 */ /* 0x000fc600078e001b */
[----:B------:R-:W2:Y:S04]  /*9b40*/  LDL.LU.64 R26, [R1+0xc80] ;  /* 0x000c8000011a7983 */ /* 0x000ea80000300a00 */
[----:B0-----:R-:W2:Y:S04]  /*9b50*/  LDL.LU.64 R24, [R1+0xc78] ;  /* 0x000c780001187983 */ /* 0x001ea80000300a00 */
[----:B----4-:R-:W-:Y:S04]  /*9b60*/  STL.64 [R1+0xc70], R10 ;  /* 0x000c700a01007387 */ /* 0x010fe80000100a00 */
[----:B------:R-:W-:Y:S04]  /*9b70*/  STL.64 [R1+0xc68], R8 ;  /* 0x000c680801007387 */ /* 0x000fe80000100a00 */
[----:B------:R-:W0:Y:S04]  /*9b80*/  LDSM.16.MT88.4 R8, [R3+UR8+0x180] ;  /* 0x000180080308783b */ /* 0x000e280008004200 */
[----:B------:R-:W-:Y:S04]  /*9b90*/  STL [R1+0xac4], R29 ;  /* 0x000ac41d01007387 */ /* 0x000fe80000100800 */
[----:B------:R-:W-:Y:S01]  /*9ba0*/  STL [R1+0xac0], R2 ;  /* 0x000ac00201007387 */ /* 0x000fe20000100800 */
[----:B------:R-:W-:-:S02]  /*9bb0*/  IMAD.MOV.U32 R0, RZ, RZ, R19 ;  /* 0x000000ffff007224 */ /* 0x000fc400078e0013 */
[----:B0-----:R-:W-:Y:S02]  /*9bc0*/  IMAD.MOV.U32 R6, RZ, RZ, R10 ;  /* 0x000000ffff067224 */ /* 0x001fe400078e000a */
[----:B------:R-:W-:Y:S02]  /*9bd0*/  IMAD.MOV.U32 R7, RZ, RZ, R11 ;  /* 0x000000ffff077224 */ /* 0x000fe400078e000b */
[----:B------:R-:W-:Y:S02]  /*9be0*/  IMAD.MOV.U32 R19, RZ, RZ, R8 ;  /* 0x000000ffff137224 */ /* 0x000fe400078e0008 */
[----:B------:R-:W-:Y:S01]  /*9bf0*/  IMAD.MOV.U32 R18, RZ, RZ, R9 ;  /* 0x000000ffff127224 */ /* 0x000fe200078e0009 */
[----:B--2---:R-:W-:-:S15]  /*9c00*/  HMMA.16816.F32 R20, R24, R4, R20 ;  /* 0x000000041814723c */ /* 0x004fde0000001814 */
        /* <DEDUP_REMOVED lines=8> */
[----:B------:R-:W3:Y:S04]  /*9c90*/  LDL.LU.64 R10, [R1+0xc70] ;  /* 0x000c7000010a7983 */ /* 0x000ee80000300a00 */
[----:B------:R-:W4:Y:S04]  /*9ca0*/  LDL.LU.64 R8, [R1+0xc68] ;  /* 0x000c680001087983 */ /* 0x000f280000300a00 */
[----:B------:R-:W-:Y:S04]  /*9cb0*/  STL.64 [R1+0xc58], R6 ;  /* 0x000c580601007387 */ /* 0x000fe80000100a00 */
[----:B------:R0:W-:Y:S04]  /*9cc0*/  STL.64 [R1+0xc50], R4 ;  /* 0x000c500401007387 */ /* 0x0001e80000100a00 */
[----:B0-----:R-:W2:Y:S04]  /*9cd0*/  LDL.LU.64 R4, [R1+0x1d0] ;  /* 0x0001d00001047983 */ /* 0x001ea80000300a00 */
[----:B------:R-:W2:Y:S02]  /*9ce0*/  LDL.LU.64 R6, [R1+0x1d8] ;  /* 0x0001d80001067983 */ /* 0x000ea40000300a00 */
[----:B--2---:R-:W-:-:S15]  /*9cf0*/  HMMA.16816.F32 R4, R24, R16, R4 ;  /* 0x000000101804723c */ /* 0x004fde0000001804 */
[----:B------:R-:W-:-:S04]  /*9d00*/  NOP ;  /* 0x0000000000007918 */ /* 0x000fc80000000000 */
[----:B------:R-:W-:Y:S02]  /*9d10*/  IMAD.MOV.U32 R14, RZ, RZ, R4 ;  /* 0x000000ffff0e7224 */ /* 0x000fe400078e0004 */
[----:B------:R-:W-:Y:S02]  /*9d20*/  IMAD.MOV.U32 R15, RZ, RZ, R5 ;  /* 0x000000ffff0f7224 */ /* 0x000fe400078e0005 */
[----:B------:R-:W-:Y:S01]  /*9d30*/  IMAD.MOV.U32 R29, RZ, RZ, R6 ;  /* 0x000000ffff1d7224 */ /* 0x000fe200078e0006 */
[----:B------:R-:W4:Y:S01]  /*9d40*/  LDL.LU.64 R4, [R1+0x1a0] ;  /* 0x0001a00001047983 */ /* 0x000f220000300a00 */
[----:B------:R-:W-:-:S03]  /*9d50*/  IMAD.MOV.U32 R2, RZ, RZ, R7 ;  /* 0x000000ffff027224 */ /* 0x000fc600078e0007 */
[----:B------:R-:W4:Y:S04]  /*9d60*/  LDL.LU.64 R6, [R1+0x1a8] ;  /* 0x0001a80001067983 */ /* 0x000f280000300a00 */
[----:B------:R-:W-:Y:S04]  /*9d70*/  STL.64 [R1+0xc38], R18 ;  /* 0x000c381201007387 */ /* 0x000fe80000100a00 */
[----:B------:R0:W-:Y:S02]  /*9d80*/  STL.64 [R1+0xc30], R16 ;  /* 0x000c301001007387 */ /* 0x0001e40000100a00 */
[----:B0-----:R-:W-:Y:S02]  /*9d90*/  HMMA.16816.F32 R16, R24, R12, R20 ;  /* 0x0000000c1810723c */ /* 0x001fe40000001814 */
[----:B------:R-:W-:Y:S04]  /*9da0*/  STL [R1+0xadc], R2 ;  /* 0x000adc0201007387 */ /* 0x000fe80000100800 */
[----:B------:R-:W-:Y:S04]  /*9db0*/  STL [R1+0xad8], R29 ;  /* 0x000ad81d01007387 */ /* 0x000fe80000100800 */
[----:B------:R-:W-:Y:S04]  /*9dc0*/  STL [R1+0xad4], R15 ;  /* 0x000ad40f01007387 */ /* 0x000fe80000100800 */
[----:B------:R-:W-:Y:S04]  /*9dd0*/  STL [R1+0xad0], R14 ;  /* 0x000ad00e01007387 */ /* 0x000fe80000100800 */
[----:B------:R-:W2:Y:S04]  /*9de0*/  LDL.LU R20, [R1+0x20] ;  /* 0x0000200001147983 */ /* 0x000ea80000300800 */
[----:B------:R0:W-:Y:S04]  /*9df0*/  STL.64 [R1+0x1c0], R16 ;  /* 0x0001c01001007387 */ /* 0x0001e80000100a00 */
[----:B------:R1:W-:Y:S04]  /*9e00*/  STL.64 [R1+0x1c8], R18 ;  /* 0x0001c81201007387 */ /* 0x0003e80000100a00 */
[----:B------:R-:W2:Y:S01]  /*9e10*/  LDL.LU R21, [R1+0x24] ;  /* 0x0000240001157983 */ /* 0x000ea20000300800 */
[----:B---3--:R-:W-:-:S02]  /*9e20*/  IMAD.MOV.U32 R22, RZ, RZ, R10 ;  /* 0x000000ffff167224 */ /* 0x008fc400078e000a */
[----:B------:R-:W-:Y:S01]  /*9e30*/  IMAD.MOV.U32 R23, RZ, RZ, R11 ;  /* 0x000000ffff177224 */ /* 0x000fe200078e000b */
[----:B------:R-:W3:Y:S04]  /*9e40*/  LDL.LU R10, [R1+0xc64] ;  /* 0x000c6400010a7983 */ /* 0x000ee80000300800 */
[----:B------:R-:W3:Y:S04]  /*9e50*/  LDL.LU R11, [R1+0xc60] ;  /* 0x000c6000010b7983 */ /* 0x000ee80000300800 */
[----:B0-----:R-:W3:Y:S04]  /*9e60*/  LDL.LU.64 R16, [R1+0x190] ;  /* 0x0001900001107983 */ /* 0x001ee80000300a00 */
[----:B-1----:R-:W3:Y:S04]  /*9e70*/  LDL.LU.64 R18, [R1+0x198] ;  /* 0x0001980001127983 */ /* 0x002ee80000300a00 */
[----:B------:R-:W-:Y:S04]  /*9e80*/  STL.64 [R1+0xc18], R22 ;  /* 0x000c181601007387 */ /* 0x000fe80000100a00 */
[----:B--2---:R0:W-:Y:S04]  /*9e90*/  STL.64 [R1+0xc10], R20 ;  /* 0x000c101401007387 */ /* 0x0041e80000100a00 */
[----:B0-----:R-:W2:Y:S04]  /*9ea0*/  LDL.LU.64 R20, [R1+0x170] ;  /* 0x0001700001147983 */ /* 0x001ea80000300a00 */
[----:B------:R-:W2:Y:S01]  /*9eb0*/  LDL.LU.64 R22, [R1+0x178] ;  /* 0x0001780001167983 */ /* 0x000ea20000300a00 */
[----:B----4-:R-:W-:-:S15]  /*9ec0*/  HMMA.16816.F32 R24, R24, R8, R4 ;  /* 0x000000081818723c */ /* 0x010fde0000001804 */
[----:B------:R-:W-:-:S04]  /*9ed0*/  NOP ;  /* 0x0000000000007918 */ /* 0x000fc80000000000 */
[----:B------:R-:W-:Y:S02]  /*9ee0*/  IMAD.MOV.U32 R15, RZ, RZ, R26 ;  /* 0x000000ffff0f7224 */ /* 0x000fe400078e001a */
[----:B------:R-:W-:Y:S02]  /*9ef0*/  IMAD.MOV.U32 R14, RZ, RZ, R27 ;  /* 0x000000ffff0e7224 */ /* 0x000fe400078e001b */
[----:B------:R-:W-:Y:S02]  /*9f00*/  IMAD.MOV.U32 R2, RZ, RZ, R24 ;  /* 0x000000ffff027224 */ /* 0x000fe400078e0018 */
[----:B------:R-:W-:Y:S01]  /*9f10*/  IMAD.MOV.U32 R29, RZ, RZ, R25 ;  /* 0x000000ffff1d7224 */ /* 0x000fe200078e0019 */
[----:B--2---:R-:W-:Y:S04]  /*9f20*/  STL.64 [R1+0xc28], R22 ;  /* 0x000c281601007387 */ /* 0x004fe80000100a00 */
[----:B------:R0:W-:Y:S04]  /*9f30*/  STL.64 [R1+0xc20], R20 ;  /* 0x000c201401007387 */ /* 0x0001e80000100a00 */
[----:B0-----:R-:W2:Y:S04]  /*9f40*/  LDL.LU.64 R20, [R1+0x180] ;  /* 0x0001800001147983 */ /* 0x001ea80000300a00 */
[----:B------:R-:W2:Y:S04]  /*9f50*/  LDL.LU.64 R22, [R1+0x188] ;  /* 0x0001880001167983 */ /* 0x000ea80000300a00 */
[----:B------:R-:W4:Y:S04]  /*9f60*/  LDL.LU.64 R6, [R1+0xc58] ;  /* 0x000c580001067983 */ /* 0x000f280000300a00 */
[----:B------:R-:W3:Y:S04]  /*9f70*/  LDL.LU.64 R4, [R1+0xc50] ;  /* 0x000c500001047983 */ /* 0x000ee80000300a00 */
[----:B------:R-:W3:Y:S04]  /*9f80*/  LDL.LU.64 R26, [R1+0xc48] ;  /* 0x000c4800011a7983 */ /* 0x000ee80000300a00 */
[----:B------:R-:W3:Y:S04]  /*9f90*/  LDL.LU.64 R24, [R1+0xc40] ;  /* 0x000c400001187983 */ /* 0x000ee80000300a00 */
[----:B------:R-:W-:Y:S04]  /*9fa0*/  STL [R1+0xaec], R14 ;  /* 0x000aec0e01007387 */ /* 0x000fe80000100800 */
[----:B------:R-:W-:Y:S04]  /*9fb0*/  STL [R1+0xae8], R15 ;  /* 0x000ae80f01007387 */ /* 0x000fe80000100800 */
[----:B------:R-:W-:Y:S04]  /*9fc0*/  STL [R1+0xae4], R29 ;  /* 0x000ae41d01007387 */ /* 0x000fe80000100800 */
[----:B------:R-:W-:Y:S01]  /*9fd0*/  STL [R1+0xae0], R2 ;  /* 0x000ae00201007387 */ /* 0x000fe20000100800 */
[----:B---3--:R-:W-:-:S15]  /*9fe0*/  HMMA.16816.F32 R16, R24, R4, R16 ;  /* 0x000000041810723c */ /* 0x008fde0000001810 */
[----:B------:R-:W-:-:S04]  /*9ff0*/  NOP ;  /* 0x0000000000007918 */ /* 0x000fc80000000000 */
[----:B------:R-:W-:Y:S04]  /*a000*/  STL.64 [R1+0x190], R16 ;  /* 0x0001901001007387 */ /* 0x000fe80000100a00 */
[----:B------:R0:W-:Y:S04]  /*a010*/  STL.64 [R1+0x198], R18 ;  /* 0x0001981201007387 */ /* 0x0001e80000100a00 */
[----:B0-----:R-:W3:Y:S04]  /*a020*/  LDL.LU.64 R18, [R1+0xc38] ;  /* 0x000c380001127983 */ /* 0x001ee80000300a00 */
[----:B------:R-:W2:Y:S02]  /*a030*/  LDL.LU.64 R16, [R1+0xc30] ;  /* 0x000c300001107983 */ /* 0x000ea40000300a00 */
[----:B--2---:R-:W-:-:S15]  /*a040*/  HMMA.16816.F32 R20, R24, R16, R20 ;  /* 0x000000101814723c */ /* 0x004fde0000001814 */
[----:B------:R-:W-:-:S04]  /*a050*/  NOP ;  /* 0x0000000000007918 */ /* 0x000fc80000000000 */
[----:B------:R-:W-:Y:S04]  /*a060*/  STL.64 [R1+0x180], R20 ;  /* 0x0001801401007387 */ /* 0x000fe80000100a00 */
[----:B------:R0:W-:Y:S04]  /*a070*/  STL.64 [R1+0x188], R22 ;  /* 0x0001881601007387 */ /* 0x0001e80000100a00 */
[----:B0-----:R-:W2:Y:S04]  /*a080*/  LDL.LU.64 R22, [R1+0xc28] ;  /* 0x000c280001167983 */ /* 0x001ea80000300a00 */
[----:B------:R-:W2:Y:S04]  /*a090*/  LDL.LU.64 R20, [R1+0xc20] ;  /* 0x000c200001147983 */ /* 0x000ea80000300a00 */
[----:B---3--:R-:W-:Y:S04]  /*a0a0*/  STL.64 [R1+0xc08], R18 ;  /* 0x000c081201007387 */ /* 0x008fe80000100a00 */
        /* <DEDUP_REMOVED lines=8> */
[----:B------:R-:W2:Y:S04]  /*a130*/  LDL.LU.64 R20, [R1+0xc10] ;  /* 0x000c100001147983 */ /* 0x000ea80000300a00 */
[----:B------:R3:W-:Y:S02]  /*a140*/  STL.64 [R1+0xbf8], R12 ;  /* 0x000bf80c01007387 */ /* 0x0007e40000100a00 */
[----:B---3--:R-:W-:Y:S02]  /*a150*/  HMMA.16816.F32 R12, R24, R8, R16 ;  /* 0x00000008180c723c */ /* 0x008fe40000001810 */
[----:B------:R-:W2:Y:S04]  /*a160*/  LDL.LU.64 R16, [R1+0x150] ;  /* 0x0001500001107983 */ /* 0x000ea80000300a00 */
[----:B------:R-:W2:-:S13]  /*a170*/  LDL.LU.64 R18, [R1+0x158] ;  /* 0x0001580001127983 */ /* 0x000e9a0000300a00 */
[----:B------:R0:W-:Y:S04]  /*a180*/  STL.64 [R1+0x160], R12 ;  /* 0x0001600c01007387 */ /* 0x0001e80000100a00 */
[----:B------:R1:W-:Y:S04]  /*a190*/  STL.64 [R1+0x168], R14 ;  /* 0x0001680e01007387 */ /* 0x0003e80000100a00 */
[----:B------:R-:W-:Y:S04]  /*a1a0*/  STL.64 [R1+0xbf0], R10 ;  /* 0x000bf00a01007387 */ /* 0x000fe80000100a00 */
[----:B------:R3:W-:Y:S04]  /*a1b0*/  STL.64 [R1+0xbe8], R8 ;  /* 0x000be80801007387 */ /* 0x0007e80000100a00 */
[----:B------:R-:W2:Y:S04]  /*a1c0*/  LDL.LU R24, [R1] ;  /* 0x0000000001187983 */ /* 0x000ea80000300800 */
[----:B------:R-:W2:Y:S04]  /*a1d0*/  LDL.LU R25, [R1+0x4] ;  /* 0x0000040001197983 */ /* 0x000ea80000300800 */
[----:B------:R-:W2:Y:S01]  /*a1e0*/  LDL.LU R26, [R1+0x8] ;  /* 0x00000800011a7983 */ /* 0x000ea20000300800 */
[----:B------:R-:W-:-:S03]  /*a1f0*/  IMAD.MOV.U32 R27, RZ, RZ, R0 ;  /* 0x000000ffff1b7224 */ /* 0x000fc600078e0000 */
[----:B0-----:R-:W4:Y:S04]  /*a200*/  LDL.LU.64 R12, [R1+0x140] ;  /* 0x00014000010c7983 */ /* 0x001f280000300a00 */
[----:B-1----:R-:W4:Y:S04]  /*a210*/  LDL.LU.64 R14, [R1+0x148] ;  /* 0x00014800010e7983 */ /* 0x002f280000300a00 */
[----:B---3--:R-:W3:Y:S04]  /*a220*/  LDL.LU.64 R8, [R1+0x130] ;  /* 0x0001300001087983 */ /* 0x008ee80000300a00 */
[----:B------:R-:W3:Y:S04]  /*a230*/  LDL.LU.64 R10, [R1+0x138] ;  /* 0x00013800010a7983 */ /* 0x000ee80000300a00 */
[----:B--2---:R-:W-:Y:S04]  /*a240*/  STL.64 [R1+0xb90], R26 ;  /* 0x000b901a01007387 */ /* 0x004fe80000100a00 */
[----:B------:R0:W-:Y:S04]  /*a250*/  STL.64 [R1+0xb88], R24 ;  /* 0x000b881801007387 */ /* 0x0001e80000100a00 */
[----:B0-----:R-:W2:Y:S04]  /*a260*/  LDL.LU.64 R24, [R1+0xe0] ;  /* 0x0000e00001187983 */ /* 0x001ea80000300a00 */
[----:B------:R-:W2:Y:S04]  /*a270*/  LDL.LU.64 R26, [R1+0xe8] ;  /* 0x0000e800011a7983 */ /* 0x000ea80000300a00 */
[----:B--2---:R-:W-:Y:S04]  /*a280*/  STL.64 [R1+0xba0], R26 ;  /* 0x000ba01a01007387 */ /* 0x004fe80000100a00 */
[----:B------:R0:W-:Y:S04]  /*a290*/  STL.64 [R1+0xb98], R24 ;  /* 0x000b981801007387 */ /* 0x0001e80000100a00 */
[----:B0-----:R-:W2:Y:S04]  /*a2a0*/  LDL.LU.64 R24, [R1+0xf0] ;  /* 0x0000f00001187983 */ /* 0x001ea80000300a00 */
[----:B------:R-:W2:Y:S04]  /*a2b0*/  LDL.LU.64 R26, [R1+0xf8] ;  /* 0x0000f800011a7983 */ /* 0x000ea80000300a00 */
[----:B--2---:R-:W-:Y:S04]  /*a2c0*/  STL.64 [R1+0xbb0], R26 ;  /* 0x000bb01a01007387 */ /* 0x004fe80000100a00 */
[----:B------:R0:W-:Y:S04]  /*a2d0*/  STL.64 [R1+0xba8], R24 ;  /* 0x000ba81801007387 */ /* 0x0001e80000100a00 */
[----:B0-----:R-:W2:Y:S04]  /*a2e0*/  LDL.LU.64 R24, [R1+0x100] ;  /* 0x0001000001187983 */ /* 0x001ea80000300a00 */
[----:B------:R-:W2:Y:S01]  /*a2f0*/  LDL.LU.64 R26, [R1+0x108] ;  /* 0x00010800011a7983 */ /* 0x000ea20000300a00 */
[C---:B------:R-:W-:Y:S03]  /*a300*/  HMMA.16816.F32 R16, R20.reuse, R4, R16 ;  /* 0x000000041410723c */ /* 0x040fe60000001810 */
        /* <DEDUP_REMOVED lines=8> */
[----:B------:R-:W-:Y:S04]  /*a390*/  STL.64 [R1+0x150], R16 ;  /* 0x0001501001007387 */ /* 0x000fe80000100a00 */
[----:B------:R-:W-:Y:S04]  /*a3a0*/  STL.64 [R1+0x158], R18 ;  /* 0x0001581201007387 */ /* 0x000fe80000100a00 */
[----:B------:R-:W0:Y:S04]  /*a3b0*/  LDSM.16.MT88.4 R16, [R28+UR8+0x2000] ;  /* 0x002000081c10783b */ /* 0x000e280008004200 */
[----:B0-----:R-:W-:Y:S04]  /*a3c0*/  STL.64 [R1+0x60], R16 ;  /* 0x0000601001007387 */ /* 0x001fe80000100a00 */
[----:B------:R0:W-:Y:S04]  /*a3d0*/  STL.64 [R1+0x68], R18 ;  /* 0x0000681201007387 */ /* 0x0001e80000100a00 */
[----:B0-----:R-:W2:Y:S04]  /*a3e0*/  LDL.LU.64 R18, [R1+0xc08] ;  /* 0x000c080001127983 */ /* 0x001ea80000300a00 */
[----:B------:R-:W4:Y:S02]  /*a3f0*/  LDL.LU.64 R16, [R1+0xc00] ;  /* 0x000c000001107983 */ /* 0x000f240000300a00 */
[----:B----4-:R-:W-:-:S15]  /*a400*/  HMMA.16816.F32 R12, R20, R16, R12 ;  /* 0x00000010140c723c */ /* 0x010fde000000180c */
[----:B------:R-:W-:-:S04]  /*a410*/  NOP ;  /* 0x0000000000007918 */ /* 0x000fc80000000000 */
[----:B------:R0:W-:Y:S04]  /*a420*/  STL.64 [R1+0x140], R12 ;  /* 0x0001400c01007387 */ /* 0x0001e80000100a00 */
[----:B------:R-:W-:Y:S04]  /*a430*/  STL.64 [R1+0x148], R14 ;  /* 0x0001480e01007387 */ /* 0x000fe80000100a00 */
[----:B0-----:R-:W3:Y:S02]  /*a440*/  LDL.LU.64 R12, [R1+0xbf8] ;  /* 0x000bf800010c7983 */ /* 0x001ee40000300a00 */
[----:B---3--:R-:W-:-:S15]  /*a450*/  HMMA.16816.F32 R8, R20, R12, R8 ;  /* 0x0000000c1408723c */ /* 0x008fde0000001808 */
[----:B------:R-:W-:-:S04]  /*a460*/  NOP ;  /* 0x0000000000007918 */ /* 0x000fc80000000000 */
[----:B------:R-:W-:Y:S04]  /*a470*/  STL.64 [R1+0x130], R8 ;  /* 0x0001300801007387 */ /* 0x000fe80000100a00 */
[----:B------:R0:W-:Y:S04]  /*a480*/  STL.64 [R1+0x138], R10 ;  /* 0x0001380a01007387 */ /* 0x0001e80000100a00 */
[----:B0-----:R-:W3:Y:S04]  /*a490*/  LDL.LU.64 R10, [R1+0xbf0] ;  /* 0x000bf000010a7983 */ /* 0x001ee80000300a00 */
[----:B------:R-:W2:Y:S02]  /*a4a0*/  LDL.LU.64 R8, [R1+0xbe8] ;  /* 0x000be80001087983 */ /* 0x000ea40000300a00 */
[----:B--2---:R-:W-:Y:S02]  /*a4b0*/  HMMA.16816.F32 R20, R20, R8, R24 ;  /* 0x000000081414723c */ /* 0x004fe40000001818 */
[----:B------:R-:W2:Y:S04]  /*a4c0*/  LDL.LU.64 R26, [R1+0xbe0] ;  /* 0x000be000011a7983 */ /* 0x000ea80000300a00 */
[----:B------:R-:W2:-:S13]  /*a4d0*/  LDL.LU.64 R24, [R1+0xbd8] ;  /* 0x000bd80001187983 */ /* 0x000e9a0000300a00 */
[----:B------:R-:W-:Y:S04]  /*a4e0*/  STL.64 [R1+0x120], R20 ;  /* 0x0001201401007387 */ /* 0x000fe80000100a00 */
[----:B------:R0:W-:Y:S04]  /*a4f0*/  STL.64 [R1+0x128], R22 ;  /* 0x0001281601007387 */ /* 0x0001e80000100a00 */
[----:B0-----:R-:W2:Y:S04]  /*a500*/  LDL.LU.64 R22, [R1+0xbd0] ;  /* 0x000bd00001167983 */ /* 0x001ea80000300a00 */
[----:B------:R-:W2:Y:S02]  /*a510*/  LDL.LU.64 R20, [R1+0xbc8] ;  /* 0x000bc80001147983 */ /* 0x000ea40000300a00 */
[----:B--2---:R-:W-:-:S15]  /*a520*/  HMMA.16816.F32 R24, R20, R4, R24 ;  /* 0x000000041418723c */ /* 0x004fde0000001818 */
[----:B------:R-:W-:-:S04]  /*a530*/  NOP ;  /* 0x0000000000007918 */ /* 0x000fc80000000000 */
        /* <DEDUP_REMOVED lines=9> */
[----:B------:R-:W2:Y:S04]  /*a5d0*/  LDL.LU.64 R24, [R1+0xba8] ;  /* 0x000ba80001187983 */ /* 0x000ea80000300a00 */
[----:B------:R-:W-:Y:S04]  /*a5e0*/  STL.64 [R1+0xb80], R18 ;  /* 0x000b801201007387 */ /* 0x000fe80000100a00 */
[----:B------:R0:W-:Y:S04]  /*a5f0*/  STL.64 [R1+0xb78], R16 ;  /* 0x000b781001007387 */ /* 0x0001e80000100a00 */
[----:B0-----:R-:W4:Y:S04]  /*a600*/  LDL.LU.64 R16, [R1+0xd0] ;  /* 0x0000d00001107983 */ /* 0x001f280000300a00 */
[----:B------:R-:W4:Y:S01]  /*a610*/  LDL.LU.64 R18, [R1+0xd8] ;  /* 0x0000d80001127983 */ /* 0x000f220000300a00 */
[----:B--2---:R-:W-:-:S15]  /*a620*/  HMMA.16816.F32 R24, R20, R12, R24 ;  /* 0x0000000c1418723c */ /* 0x004fde0000001818 */
[----:B------:R-:W-:-:S04]  /*a630*/  NOP ;  /* 0x0000000000007918 */ /* 0x000fc80000000000 */
[----:B------:R-:W-:Y:S04]  /*a640*/  STL.64 [R1+0xf0], R24 ;  /* 0x0000f01801007387 */ /* 0x000fe80000100a00 */
[----:B------:R0:W-:Y:S04]  /*a650*/  STL.64 [R1+0xf8], R26 ;  /* 0x0000f81a01007387 */ /* 0x0001e80000100a00 */
[----:B0-----:R-:W2:Y:S04]  /*a660*/  LDL.LU.64 R26, [R1+0xba0] ;  /* 0x000ba000011a7983 */ /* 0x001ea80000300a00 */
[----:B------:R-:W2:Y:S04]  /*a670*/  LDL.LU.64 R24, [R1+0xb98] ;  /* 0x000b980001187983 */ /* 0x000ea80000300a00 */
[----:B------:R0:W-:Y:S04]  /*a680*/  STL.64 [R1+0xb70], R12 ;  /* 0x000b700c01007387 */ /* 0x0001e80000100a00 */
[----:B0-----:R-:W4:Y:S04]  /*a690*/  LDL.LU.64 R12, [R1+0xc0] ;  /* 0x0000c000010c7983 */ /* 0x001f280000300a00 */
[----:B------:R-:W4:Y:S01]  /*a6a0*/  LDL.LU.64 R14, [R1+0xc8] ;  /* 0x0000c800010e7983 */ /* 0x000f220000300a00 */
[----:B--2---:R-:W-:Y:S03]  /*a6b0*/  HMMA.16816.F32 R20, R20, R8, R24 ;  /* 0x000000081414723c */ /* 0x004fe60000001818 */
[----:B------:R-:W4:Y:S04]  /*a6c0*/  LDL.LU.64 R26, [R1+0xb90] ;  /* 0x000b9000011a7983 */ /* 0x000f280000300a00 */
[----:B------:R-:W4:Y:S04]  /*a6d0*/  LDL.LU.64 R24, [R1+0xb88] ;  /* 0x000b880001187983 */ /* 0x000f280000300a00 */
[----:B---3--:R-:W-:Y:S04]  /*a6e0*/  STL.64 [R1+0xb68], R10 ;  /* 0x000b680a01007387 */ /* 0x008fe80000100a00 */
[----:B------:R0:W-:Y:S04]  /*a6f0*/  STL.64 [R1+0xb60], R8 ;  /* 0x000b600801007387 */ /* 0x0001e80000100a00 */
[----:B------:R1:W-:Y:S04]  /*a700*/  STL.64 [R1+0xe0], R20 ;  /* 0x0000e01401007387 */ /* 0x0003e80000100a00 */
[----:B------:R2:W-:Y:S04]  /*a710*/  STL.64 [R1+0xe8], R22 ;  /* 0x0000e81601007387 */ /* 0x0005e80000100a00 */
[----:B0-----:R-:W3:Y:S04]  /*a720*/  LDL.LU.64 R8, [R1+0xb0] ;  /* 0x0000b00001087983 */ /* 0x001ee80000300a00 */
[----:B------:R-:W3:Y:S04]  /*a730*/  LDL.LU.64 R10, [R1+0xb8] ;  /* 0x0000b800010a7983 */ /* 0x000ee80000300a00 */
[----:B-1----:R-:W3:Y:S04]  /*a740*/  LDL.LU.64 R20, [R1+0x40] ;  /* 0x0000400001147983 */ /* 0x002ee80000300a00 */
[----:B--2---:R-:W2:Y:S01]  /*a750*/  LDL.LU.64 R22, [R1+0x48] ;  /* 0x0000480001167983 */ /* 0x004ea20000300a00 */
[----:B----4-:R-:W-:-:S15]  /*a760*/  HMMA.16816.F32 R16, R24, R4, R16 ;  /* 0x000000041810723c */ /* 0x010fde0000001810 */
[----:B------:R-:W-:-:S04]  /*a770*/  NOP ;  /* 0x0000000000007918 */ /* 0x000fc80000000000 */
[----:B------:R-:W-:Y:S04]  /*a780*/  STL.64 [R1+0xd0], R16 ;  /* 0x0000d01001007387 */ /* 0x000fe80000100a00 */
[----:B------:R0:W-:Y:S04]  /*a790*/  STL.64 [R1+0xd8], R18 ;  /* 0x0000d81201007387 */ /* 0x0001e80000100a00 */
[----:B0-----:R-:W4:Y:S04]  /*a7a0*/  LDL.LU.64 R18, [R1+0xb80] ;  /* 0x000b800001127983 */ /* 0x001f280000300a00 */
[----:B------:R-:W2:Y:S02]  /*a7b0*/  LDL.LU.64 R16, [R1+0xb78] ;  /* 0x000b780001107983 */ /* 0x000ea40000300a00 */
[----:B--2---:R-:W-:-:S15]  /*a7c0*/  HMMA.16816.F32 R12, R24, R16, R12 ;  /* 0x00000010180c723c */ /* 0x004fde000000180c */
        /* <DEDUP_REMOVED lines=8> */
[----:B0-----:R-:W2:Y:S04]  /*a850*/  LDL.LU.64 R10, [R1+0xb68] ;  /* 0x000b6800010a7983 */ /* 0x001ea80000300a00 */
[----:B------:R-:W3:Y:S02]  /*a860*/  LDL.LU.64 R8, [R1+0xb60] ;  /* 0x000b600001087983 */ /* 0x000ee40000300a00 */
[----:B---3--:R-:W-:-:S15]  /*a870*/  HMMA.16816.F32 R20, R24, R8, R20 ;  /* 0x000000081814723c */ /* 0x008fde0000001814 */
[----:B------:R-:W-:-:S04]  /*a880*/  NOP ;  /* 0x0000000000007918 */ /* 0x000fc80000000000 */
[----:B------:R0:W-:Y:S04]  /*a890*/  STL.64 [R1+0xa0], R20 ;  /* 0x0000a01401007387 */ /* 0x0001e80000100a00 */
[----:B------:R1:W-:Y:S04]  /*a8a0*/  STL [R1+0xa8], R22 ;  /* 0x0000a81601007387 */ /* 0x0003e80000100800 */
[----:B------:R-:W3:Y:S01]  /*a8b0*/  LDL.LU.64 R24, [R1+0x90] ;  /* 0x0000900001187983 */ /* 0x000ee20000300a00 */
[----:B------:R-:W-:-:S03]  /*a8c0*/  IMAD.MOV.U32 R0, RZ, RZ, R23 ;  /* 0x000000ffff007224 */ /* 0x000fc600078e0017 */
[----:B------:R-:W3:Y:S04]  /*a8d0*/  LDL.LU.64 R26, [R1+0x98] ;  /* 0x00009800011a7983 */ /* 0x000ee80000300a00 */
[----:B--2---:R-:W-:Y:S04]  /*a8e0*/  STL.64 [R1+0xb30], R10 ;  /* 0x000b300a01007387 */ /* 0x004fe80000100a00 */
[----:B------:R-:W-:Y:S04]  /*a8f0*/  STL.64 [R1+0xb28], R8 ;  /* 0x000b280801007387 */ /* 0x000fe80000100a00 */
[----:B0-----:R-:W2:Y:S04]  /*a900*/  LDL.LU.64 R20, [R1+0x60] ;  /* 0x0000600001147983 */ /* 0x001ea80000300a00 */
[----:B-1----:R-:W2:Y:S04]  /*a910*/  LDL.LU.64 R22, [R1+0x68] ;  /* 0x0000680001167983 */ /* 0x002ea80000300a00 */
[----:B------:R-:W0:Y:S02]  /*a920*/  LDSM.16.MT88.4 R8, [R3+UR8+0x2000] ;  /* 0x002000080308783b */ /* 0x000e240008004200 */
[----:B0-----:R-:W-:-:S02]  /*a930*/  IMAD.MOV.U32 R14, RZ, RZ, R8 ;  /* 0x000000ffff0e7224 */ /* 0x001fc400078e0008 */
[----:B------:R-:W-:Y:S02]  /*a940*/  IMAD.MOV.U32 R15, RZ, RZ, R9 ;  /* 0x000000ffff0f7224 */ /* 0x000fe400078e0009 */
[----:B------:R-:W-:Y:S02]  /*a950*/  IMAD.MOV.U32 R29, RZ, RZ, R10 ;  /* 0x000000ffff1d7224 */ /* 0x000fe400078e000a */
[----:B------:R-:W-:Y:S02]  /*a960*/  IMAD.MOV.U32 R2, RZ, RZ, R11 ;  /* 0x000000ffff027224 */ /* 0x000fe400078e000b */
[----:B------:R-:W0:Y:S04]  /*a970*/  LDSM.16.MT88.4 R8, [R28+UR8+0x2080] ;  /* 0x002080081c08783b */ /* 0x000e280008004200 */
[----:B--2---:R1:W-:Y:S04]  /*a980*/  STL.64 [R1+0xb18], R22 ;  /* 0x000b181601007387 */ /* 0x0043e80000100a00 */
[----:B------:R4:W-:Y:S01]  /*a990*/  STL.64 [R1+0xb10], R20 ;  /* 0x000b101401007387 */ /* 0x0009e20000100a00 */
[----:B-1----:R-:W-:-:S02]  /*a9a0*/  IMAD.MOV.U32 R22, RZ, RZ, R6 ;  /* 0x000000ffff167224 */ /* 0x002fc400078e0006 */
[----:B----4-:R-:W-:Y:S02]  /*a9b0*/  IMAD.MOV.U32 R20, RZ, RZ, R19 ;  /* 0x000000ffff147224 */ /* 0x010fe400078e0013 */
[----:B------:R-:W2:Y:S01]  /*a9c0*/  LDL.LU R19, [R1+0xb5c] ;  /* 0x000b5c0001137983 */ /* 0x000ea20000300800 */
[----:B------:R-:W-:Y:S02]  /*a9d0*/  IMAD.MOV.U32 R21, RZ, RZ, R18 ;  /* 0x000000ffff157224 */ /* 0x000fe400078e0012 */
[----:B------:R-:W-:Y:S01]  /*a9e0*/  IMAD.MOV.U32 R23, RZ, RZ, R7 ;  /* 0x000000ffff177224 */ /* 0x000fe200078e0007 */
[----:B------:R-:W4:Y:S04]  /*a9f0*/  LDL.LU R18, [R1+0xb58] ;  /* 0x000b580001127983 */ /* 0x000f280000300800 */
[----:B------:R-:W2:Y:S04]  /*aa00*/  LDL.LU R6, [R1+0xb54] ;  /* 0x000b540001067983 */ /* 0x000ea80000300800 */
[----:B------:R-:W2:Y:S04]  /*aa10*/  LDL.LU R7, [R1+0xb50] ;  /* 0x000b500001077983 */ /* 0x000ea80000300800 */
[----:B------:R-:W-:Y:S04]  /*aa20*/  STL [R1+0x910], R0 ;  /* 0x0009100001007387 */ /* 0x000fe80000100800 */
[----:B------:R-:W-:Y:S04]  /*aa30*/  STL [R1+0xafc], R2 ;  /* 0x000afc0201007387 */ /* 0x000fe80000100800 */
[----:B------:R-:W-:Y:S04]  /*aa40*/  STL [R1+0xaf8], R29 ;  /* 0x000af81d01007387 */ /* 0x000fe80000100800 */
[----:B------:R-:W-:Y:S04]  /*aa50*/  STL [R1+0xaf4], R15 ;  /* 0x000af40f01007387 */ /* 0x000fe80000100800 */
[----:B------:R-:W-:Y:S04]  /*aa60*/  STL [R1+0xaf0], R14 ;  /* 0x000af00e01007387 */ /* 0x000fe80000100800 */
[----:B0-----:R-:W-:Y:S04]  /*aa70*/  STL.64 [R1+0x40], R8 ;  /* 0x0000400801007387 */ /* 0x001fe80000100a00 */
[----:B------:R3:W-:Y:S02]  /*aa80*/  STL.64 [R1+0x48], R10 ;  /* 0x0000480a01007387 */ /* 0x0007e40000100a00 */
[----:B---3--:R-:W-:Y:S02]  /*aa90*/  HMMA.16816.F32 R8, R20, R4, R24 ;  /* 0x000000041408723c */ /* 0x008fe40000001818 */
[----:B------:R-:W0:-:S15]  /*aaa0*/  LDSM.16.MT88.4 R24, [R3+UR8+0x2080] ;  /* 0x002080080318783b */ /* 0x000e1e0008004200 */
[----:B------:R-:W-:Y:S02]  /*aab0*/  NOP ;  /* 0x0000000000007918 */ /* 0x000fe40000000000 */
[----:B------:R1:W-:Y:S01]  /*aac0*/  STL.64 [R1+0x90], R8 ;  /* 0x0000900801007387 */ /* 0x0003e20000100a00 */
[----:B------:R-:W-:-:S03]  /*aad0*/  IMAD.MOV.U32 R0, RZ, RZ, R10 ;  /* 0x000000ffff007224 */ /* 0x000fc600078e000a */
[----:B------:R3:W-:Y:S04]  /*aae0*/  STL [R1+0x9c], R11 ;  /* 0x00009c0b01007387 */ /* 0x0007e80000100800 */
[----:B-1----:R-:W2:Y:S04]  /*aaf0*/  LDL.LU.64 R8, [R1+0x70] ;  /* 0x0000700001087983 */ /* 0x002ea80000300a00 */
[----:B---3--:R-:W3:Y:S01]  /*ab00*/  LDL.LU.64 R10, [R1+0x78] ;  /* 0x00007800010a7983 */ /* 0x008ee20000300a00 */
[----:B0-----:R-:W-:Y:S02]  /*ab10*/  IMAD.MOV.U32 R2, RZ, RZ, R24 ;  /* 0x000000ffff027224 */ /* 0x001fe400078e0018 */
[----:B------:R-:W-:-:S02]  /*ab20*/  IMAD.MOV.U32 R29, RZ, RZ, R25 ;  /* 0x000000ffff1d7224 */ /* 0x000fc400078e0019 */
[----:B------:R-:W-:Y:S02]  /*ab30*/  IMAD.MOV.U32 R15, RZ, RZ, R26 ;  /* 0x000000ffff0f7224 */ /* 0x000fe400078e001a */
[----:B------:R-:W-:Y:S01]  /*ab40*/  IMAD.MOV.U32 R14, RZ, RZ, R27 ;  /* 0x000000ffff0e7224 */ /* 0x000fe200078e001b */
[----:B---3--:R-:W-:Y:S04]  /*ab50*/  STL.64 [R1+0xb40], R10 ;  /* 0x000b400a01007387 */ /* 0x008fe80000100a00 */
[----:B--2---:R0:W-:Y:S04]  /*ab60*/  STL.64 [R1+0xb38], R8 ;  /* 0x000b380801007387 */ /* 0x0041e80000100a00 */
[----:B0-----:R-:W2:Y:S04]  /*ab70*/  LDL.LU.64 R8, [R1+0x80] ;  /* 0x0000800001087983 */ /* 0x001ea80000300a00 */
[----:B------:R-:W2:Y:S04]  /*ab80*/  LDL.LU.64 R10, [R1+0x88] ;  /* 0x00008800010a7983 */ /* 0x000ea80000300a00 */
[----:B------:R0:W-:Y:S04]  /*ab90*/  STL.64 [R1+0xb20], R6 ;  /* 0x000b200601007387 */ /* 0x0001e80000100a00 */
[----:B------:R-:W3:Y:S04]  /*aba0*/  LDL.LU.64 R4, [R1+0x260] ;  /* 0x0002600001047983 */ /* 0x000ee80000300a00 */
[----:B0-----:R-:W3:Y:S04]  /*abb0*/  LDL.LU.64 R6, [R1+0x268] ;  /* 0x0002680001067983 */ /* 0x001ee80000300a00 */
[----:B------:R0:W-:Y:S04]  /*abc0*/  STL [R1+0x914], R0 ;  /* 0x0009140001007387 */ /* 0x0001e80000100800 */
[----:B------:R-:W3:Y:S04]  /*abd0*/  LDL.LU R24, [R1+0x240] ;  /* 0x0002400001187983 */ /* 0x000ee80000300800 */
[----:B------:R-:W3:Y:S04]  /*abe0*/  LDL.LU R25, [R1+0x244] ;  /* 0x0002440001197983 */ /* 0x000ee80000300800 */
[----:B------:R-:W3:Y:S04]  /*abf0*/  LDL.LU R26, [R1+0x248] ;  /* 0x00024800011a7983 */ /* 0x000ee80000300800 */
[----:B------:R-:W3:Y:S01]  /*ac00*/  LDL.LU R27, [R1+0x24c] ;  /* 0x00024c00011b7983 */ /* 0x000ee20000300800 */
[----:B--2---:R-:W-:-:S15]  /*ac10*/  HMMA.16816.F32 R8, R20, R16, R8 ;  /* 0x000000101408723c */ /* 0x004fde0000001808 */
[----:B------:R-:W-:-:S04]  /*ac20*/  NOP ;  /* 0x0000000000007918 */ /* 0x000fc80000000000 */
[----:B0-----:R-:W-:Y:S01]  /*ac30*/  IMAD.MOV.U32 R0, RZ, RZ, R9 ;  /* 0x000000ffff007224 */ /* 0x001fe200078e0009 */
[----:B---3--:R4:W-:Y:S04]  /*ac40*/  STL.64 [R1+0xb08], R26 ;  /* 0x000b081a01007387 */ /* 0x0089e80000100a00 */
[----:B------:R0:W-:Y:S01]  /*ac50*/  STL.64 [R1+0xb00], R24 ;  /* 0x000b001801007387 */ /* 0x0001e20000100a00 */
[----:B----4-:R-:W-:Y:S02]  /*ac60*/  IMAD.MOV.U32 R26, RZ, RZ, R18 ;  /* 0x000000ffff1a7224 */ /* 0x010fe400078e0012 */
[----:B------:R-:W-:Y:S01]  /*ac70*/  IMAD.MOV.U32 R27, RZ, RZ, R19 ;  /* 0x000000ffff1b7224 */ /* 0x000fe200078e0013 */
[----:B0-----:R-:W2:Y:S04]  /*ac80*/  LDL.LU R24, [R1+0x1b0] ;  /* 0x0001b00001187983 */ /* 0x001ea80000300800 */
[----:B------:R-:W2:Y:S04]  /*ac90*/  LDL.LU R25, [R1+0x1b4] ;  /* 0x0001b40001197983 */ /* 0x000ea80000300800 */
[----:B------:R-:W3:Y:S04]  /*aca0*/  LDL.LU R18, [R1+0xb4c] ;  /* 0x000b4c0001127983 */ /* 0x000ee80000300800 */
[----:B------:R-:W3:Y:S04]  /*acb0*/  LDL.LU R19, [R1+0xb48] ;  /* 0x000b480001137983 */ /* 0x000ee80000300800 */
[----:B------:R-:W-:Y:S04]  /*acc0*/  STL [R1+0x80], R8 ;  /* 0x0000800801007387 */ /* 0x000fe80000100800 */
[----:B------:R0:W-:Y:S04]  /*acd0*/  STL.64 [R1+0x88], R10 ;  /* 0x0000880a01007387 */ /* 0x0001e80000100a00 */
[----:B0-----:R-:W4:Y:S04]  /*ace0*/  LDL.LU.64 R10, [R1+0xb40] ;  /* 0x000b4000010a7983 */ /* 0x001f280000300a00 */
[----:B------:R-:W4:Y:S04]  /*acf0*/  LDL.LU.64 R8, [R1+0xb38] ;  /* 0x000b380001087983 */ /* 0x000f280000300a00 */
[----:B------:R-:W-:Y:S01]  /*ad00*/  STL [R1+0x918], R0 ;  /* 0x0009180001007387 */ /* 0x000fe20000100800 */
[----:B----4-:R-:W-:-:S15]  /*ad10*/  HMMA.16816.F32 R8, R20, R12, R8 ;  /* 0x0000000c1408723c */ /* 0x010fde0000001808 */
[----:B------:R-:W-:-:S04]  /*ad20*/  NOP ;  /* 0x0000000000007918 */ /* 0x000fc80000000000 */
[----:B------:R-:W-:Y:S04]  /*ad30*/  STL.64 [R1+0x70], R8 ;  /* 0x0000700801007387 */ /* 0x000fe80000100a00 */
[----:B------:R0:W-:Y:S04]  /*ad40*/  STL.64 [R1+0x78], R10 ;  /* 0x0000780a01007387 */ /* 0x0001e80000100a00 */
[----:B0-----:R-:W4:Y:S04]  /*ad50*/  LDL.LU.64 R10, [R1+0xb30] ;  /* 0x000b3000010a7983 */ /* 0x001f280000300a00 */
[----:B------:R-:W2:Y:S02]  /*ad60*/  LDL.LU.64 R8, [R1+0xb28] ;  /* 0x000b280001087983 */ /* 0x000ea40000300a00 */
[----:B--2---:R-:W-:Y:S02]  /*ad70*/  HMMA.16816.F32 R20, R20, R8, R4 ;  /* 0x000000081414723c */ /* 0x004fe40000001804 */
[----:B------:R-:W2:-:S15]  /*ad80*/  LDL.LU.64 R6, [R1+0xb20] ;  /* 0x000b200001067983 */ /* 0x000e9e0000300a00 */
[----:B------:R-:W-:Y:S02]  /*ad90*/  NOP ;  /* 0x0000000000007918 */ /* 0x000fe40000000000 */
[----:B------:R-:W-:Y:S01]  /*ada0*/  STL.64 [R1+0x50], R20 ;  /* 0x0000501401007387 */ /* 0x000fe20000100a00 */
[----:B------:R-:W-:-:S03]  /*adb0*/  IMAD.MOV.U32 R0, RZ, RZ, R23 ;  /* 0x000000ffff007224 */ /* 0x000fc600078e0017 */
[----:B------:R-:W-:Y:S04]  /*adc0*/  STL [R1+0x58], R22 ;  /* 0x0000581601007387 */ /* 0x000fe80000100800 */
[----:B------:R-:W0:Y:S02]  /*add0*/  LDSM.16.MT88.4 R20, [R28+UR8+0x2100] ;  /* 0x002100081c14783b */ /* 0x000e240008004200 */
[----:B0-----:R-:W-:Y:S02]  /*ade0*/  IMAD.MOV.U32 R5, RZ, RZ, R22 ;  /* 0x000000ffff057224 */ /* 0x001fe400078e0016 */
[----:B------:R-:W-:Y:S02]  /*adf0*/  IMAD.MOV.U32 R4, RZ, RZ, R23 ;  /* 0x000000ffff047224 */ /* 0x000fe400078e0017 */
[----:B------:R-:W-:Y:S01]  /*ae00*/  IMAD.MOV.U32 R9, RZ, RZ, R20 ;  /* 0x000000ffff097224 */ /* 0x000fe200078e0014 */
[----:B------:R-:W2:Y:S01]  /*ae10*/  LDL.LU.64 R22, [R1+0xb18] ;  /* 0x000b180001167983 */ /* 0x000ea20000300a00 */
[----:B------:R-:W-:-:S03]  /*ae20*/  IMAD.MOV.U32 R8, RZ, RZ, R21 ;  /* 0x000000ffff087224 */ /* 0x000fc600078e0015 */
[----:B------:R-:W2:Y:S02]  /*ae30*/  LDL.LU.64 R20, [R1+0xb10] ;  /* 0x000b100001147983 */ /* 0x000ea40000300a00 */
[----:B--2---:R-:W-:-:S15]  /*ae40*/  HMMA.16816.F32 R24, R20, R6, R24 ;  /* 0x000000061418723c */ /* 0x004fde0000001818 */
[----:B------:R-:W-:-:S04]  /*ae50*/  NOP ;  /* 0x0000000000007918 */ /* 0x000fc80000000000 */
[----:B------:R-:W-:Y:S04]  /*ae60*/  STL.64 [R1+0x1b0], R24 ;  /* 0x0001b01801007387 */ /* 0x000fe80000100a00 */
[----:B------:R0:W-:Y:S04]  /*ae70*/  STL.64 [R1+0x1b8], R26 ;  /* 0x0001b81a01007387 */ /* 0x0001e80000100a00 */
[----:B0-----:R-:W2:Y:S04]  /*ae80*/  LDL.LU.64 R26, [R1+0xb08] ;  /* 0x000b0800011a7983 */ /* 0x001ea80000300a00 */
[----:B------:R-:W2:Y:S01]  /*ae90*/  LDL.LU.64 R24, [R1+0xb00] ;  /* 0x000b000001187983 */ /* 0x000ea20000300a00 */
[----:B------:R-:W-:-:S02]  /*aea0*/  IMAD.MOV.U32 R17, RZ, RZ, R20 ;  /* 0x000000ffff117224 */ /* 0x000fc400078e0014 */
[----:B------:R-:W-:Y:S02]  /*aeb0*/  IMAD.MOV.U32 R16, RZ, RZ, R21 ;  /* 0x000000ffff107224 */ /* 0x000fe400078e0015 */
[----:B------:R-:W-:Y:S02]  /*aec0*/  IMAD.MOV.U32 R13, RZ, RZ, R22 ;  /* 0x000000ffff0d7224 */ /* 0x000fe400078e0016 */
[----:B------:R-:W-:Y:S02]  /*aed0*/  IMAD.MOV.U32 R12, RZ, RZ, R23 ;  /* 0x000000ffff0c7224 */ /* 0x000fe400078e0017 */
[----:B------:R-:W0:Y:S04]  /*aee0*/  LDSM.16.MT88.4 R20, [R3+UR8+0x2100] ;  /* 0x002100080314783b */ /* 0x000e280008004200 */
[----:B0-----:R0:W-:Y:S04]  /*aef0*/  STL.64 [R1+0x948], R22 ;  /* 0x0009481601007387 */ /* 0x0011e80000100a00 */
[----:B------:R1:W-:Y:S01]  /*af00*/  STL.64 [R1+0x940], R20 ;  /* 0x0009401401007387 */ /* 0x0003e20000100a00 */
[----:B0-----:R-:W-:-:S02]  /*af10*/  IMAD.MOV.U32 R22, RZ, RZ, R5 ;  /* 0x000000ffff167224 */ /* 0x001fc400078e0005 */
[----:B------:R-:W-:Y:S02]  /*af20*/  IMAD.MOV.U32 R23, RZ, RZ, R4 ;  /* 0x000000ffff177224 */ /* 0x000fe400078e0004 */
[----:B-1----:R-:W-:Y:S02]  /*af30*/  IMAD.MOV.U32 R20, RZ, RZ, R9 ;  /* 0x000000ffff147224 */ /* 0x002fe400078e0009 */
[----:B------:R-:W-:Y:S01]  /*af40*/  IMAD.MOV.U32 R21, RZ, RZ, R8 ;  /* 0x000000ffff157224 */ /* 0x000fe200078e0008 */
[----:B------:R-:W-:Y:S04]  /*af50*/  STL.64 [R1+0x998], R22 ;  /* 0x0009981601007387 */ /* 0x000fe80000100a00 */
[----:B------:R-:W-:Y:S04]  /*af60*/  STL.64 [R1+0x990], R20 ;  /* 0x0009901401007387 */ /* 0x000fe80000100a00 */
[----:B------:R-:W0:Y:S04]  /*af70*/  LDSM.16.MT88.4 R20, [R28+UR8+0x2180] ;  /* 0x002180081c14783b */ /* 0x000e280008004200 */
[----:B----4-:R-:W-:Y:S01]  /*af80*/  STL.64 [R1+0xaa0], R10 ;  /* 0x000aa00a01007387 */ /* 0x010fe20000100a00 */
[----:B0-----:R-:W-:-:S02]  /*af90*/  IMAD.MOV.U32 R9, RZ, RZ, R20 ;  /* 0x000000ffff097224 */ /* 0x001fc400078e0014 */
[----:B------:R-:W-:Y:S02]  /*afa0*/  IMAD.MOV.U32 R8, RZ, RZ, R21 ;  /* 0x000000ffff087224 */ /* 0x000fe400078e0015 */
[----:B------:R-:W-:Y:S02]  /*afb0*/  IMAD.MOV.U32 R5, RZ, RZ, R22 ;  /* 0x000000ffff057224 */ /* 0x000fe400078e0016 */
[----:B------:R-:W-:Y:S01]  /*afc0*/  IMAD.MOV.U32 R4, RZ, RZ, R23 ;  /* 0x000000ffff047224 */ /* 0x000fe200078e0017 */
[----:B------:R-:W-:Y:S04]  /*afd0*/  STL.64 [R1+0xa98], R8 ;  /* 0x000a980801007387 */ /* 0x000fe80000100a00 */
[----:B------:R0:W-:Y:S04]  /*afe0*/  STL.64 [R1+0xa80], R6 ;  /* 0x000a800601007387 */ /* 0x0001e80000100a00 */
[----:B------:R1:W-:Y:S01]  /*aff0*/  STL.64 [R1+0xa78], R4 ;  /* 0x000a780401007387 */ /* 0x0003e20000100a00 */
[----:B0-----:R-:W-:-:S02]  /*b000*/  IMAD.MOV.U32 R6, RZ, RZ, R13 ;  /* 0x000000ffff067224 */ /* 0x001fc400078e000d */
[----:B------:R-:W-:Y:S02]  /*b010*/  IMAD.MOV.U32 R7, RZ, RZ, R12 ;  /* 0x000000ffff077224 */ /* 0x000fe400078e000c */
[----:B-1----:R-:W-:Y:S02]  /*b020*/  IMAD.MOV.U32 R4, RZ, RZ, R17 ;  /* 0x000000ffff047224 */ /* 0x002fe400078e0011 */
[----:B------:R-:W-:Y:S01]  /*b030*/  IMAD.MOV.U32 R5, RZ, RZ, R16 ;  /* 0x000000ffff057224 */ /* 0x000fe200078e0010 */
[----:B---3--:R-:W-:Y:S06]  /*b040*/  STL.64 [R1+0xa70], R18 ;  /* 0x000a701201007387 */ /* 0x008fec0000100a00 */
[----:B--2---:R-:W-:Y:S01]  /*b050*/  HMMA.16816.F32 R8, R4, R18, R24 ;  /* 0x000000120408723c */ /* 0x004fe20000001818 */
[----:B------:R-:W0:-:S15]  /*b060*/  LDSM.16.MT88.4 R24, [R3+UR8+0x2180] ;  /* 0x002180080318783b */ /* 0x000e1e0008004200 */
[----:B------:R-:W-:-:S03]  /*b070*/  NOP ;  /* 0x0000000000007918 */ /* 0x000fc60000000000 */
[----:B------:R-:W-:Y:S04]  /*b080*/  STL.64 [R1+0x240], R8 ;  /* 0x0002400801007387 */ /* 0x000fe80000100a00 */
[----:B------:R-:W-:Y:S04]  /*b090*/  STL.64 [R1+0x248], R10 ;  /* 0x0002480a01007387 */ /* 0x000fe80000100a00 */
[----:B0-----:R-:W-:Y:S04]  /*b0a0*/  STL.64 [R1+0x8c8], R26 ;  /* 0x0008c81a01007387 */ /* 0x001fe80000100a00 */
[----:B------:R0:W-:Y:S04]  /*b0b0*/  STL.64 [R1+0x8c0], R24 ;  /* 0x0008c01801007387 */ /* 0x0001e80000100a00 */
[----:B0-----:R-:W2:Y:S04]  /*b0c0*/  LDL.LU R24, [R1+0x100] ;  /* 0x0001000001187983 */ /* 0x001ea80000300800 */
[----:B------:R-:W2:Y:S04]  /*b0d0*/  LDL.LU R25, [R1+0x104] ;  /* 0x0001040001197983 */ /* 0x000ea80000300800 */
[----:B------:R-:W3:Y:S04]  /*b0e0*/  LDL.LU R26, [R1+0x108] ;  /* 0x00010800011a7983 */ /* 0x000ee80000300800 */
[----:B------:R-:W3:Y:S01]  /*b0f0*/  LDL.LU R27, [R1+0x10c] ;  /* 0x00010c00011b7983 */ /* 0x000ee20000300800 */
[----:B------:R-:W-:-:S03]  /*b100*/  IMAD.MOV.U32 R20, RZ, RZ, R2 ;  /* 0x000000ffff147224 */ /* 0x000fc600078e0002 */
[----:B---3--:R-:W-:Y:S04]  /*b110*/  STL.64 [R1+0x938], R26 ;  /* 0x0009381a01007387 */ /* 0x008fe80000100a00 */
[----:B--2---:R0:W-:Y:S04]  /*b120*/  STL.64 [R1+0x930], R24 ;  /* 0x0009301801007387 */ /* 0x0041e80000100a00 */
[----:B0-----:R-:W2:Y:S04]  /*b130*/  LDL.LU R24, [R1+0x110] ;  /* 0x0001100001187983 */ /* 0x001ea80000300800 */
[----:B------:R-:W2:Y:S04]  /*b140*/  LDL.LU R25, [R1+0x114] ;  /* 0x0001140001197983 */ /* 0x000ea80000300800 */
[----:B------:R-:W3:Y:S04]  /*b150*/  LDL.LU R26, [R1+0x118] ;  /* 0x00011800011a7983 */ /* 0x000ee80000300800 */
[----:B------:R-:W3:Y:S01]  /*b160*/  LDL.LU R27, [R1+0x11c] ;  /* 0x00011c00011b7983 */ /* 0x000ee20000300800 */
[----:B------:R-:W-:-:S02]  /*b170*/  IMAD.MOV.U32 R22, RZ, RZ, R15 ;  /* 0x000000ffff167224 */ /* 0x000fc400078e000f */
[----:B------:R-:W-:Y:S01]  /*b180*/  IMAD.MOV.U32 R23, RZ, RZ, R14 ;  /* 0x000000ffff177224 */ /* 0x000fe200078e000e */
[----:B------:R-:W4:Y:S01]  /*b190*/  LDL.LU R2, [R1+0xafc] ;  /* 0x000afc0001027983 */ /* 0x000f220000300800 */
[----:B------:R-:W-:-:S03]  /*b1a0*/  IMAD.MOV.U32 R21, RZ, RZ, R29 ;  /* 0x000000ffff157224 */ /* 0x000fc600078e001d */
[----:B------:R-:W4:Y:S04]  /*b1b0*/  LDL.LU R29, [R1+0xaf8] ;  /* 0x000af800011d7983 */ /* 0x000f280000300800 */
[----:B------:R-:W4:Y:S04]  /*b1c0*/  LDL.LU R15, [R1+0xaf4] ;  /* 0x000af400010f7983 */ /* 0x000f280000300800 */
[----:B------:R-:W4:Y:S04]  /*b1d0*/  LDL.LU R14, [R1+0xaf0] ;  /* 0x000af000010e7983 */ /* 0x000f280000300800 */
[----:B------:R-:W-:Y:S04]  /*b1e0*/  STL.64 [R1+0x9e8], R22 ;  /* 0x0009e81601007387 */ /* 0x000fe80000100a00 */
[----:B------:R-:W-:Y:S04]  /*b1f0*/  STL.64 [R1+0x9e0], R20 ;  /* 0x0009e01401007387 */ /* 0x000fe80000100a00 */
[----:B---3--:R-:W-:Y:S04]  /*b200*/  STL.64 [R1+0x958], R26 ;  /* 0x0009581a01007387 */ /* 0x008fe80000100a00 */
[----:B--2---:R0:W-:Y:S04]  /*b210*/  STL.64 [R1+0x950], R24 ;  /* 0x0009501801007387 */ /* 0x0041e80000100a00 */
[----:B0-----:R-:W2:Y:S04]  /*b220*/  LDL.LU R24, [R1+0x120] ;  /* 0x0001200001187983 */ /* 0x001ea80000300800 */
[----:B------:R-:W2:Y:S04]  /*b230*/  LDL.LU R25, [R1+0x124] ;  /* 0x0001240001197983 */ /* 0x000ea80000300800 */
[----:B------:R-:W3:Y:S04]  /*b240*/  LDL.LU R26, [R1+0x128] ;  /* 0x00012800011a7983 */ /* 0x000ee80000300800 */
[----:B------:R-:W3:Y:S04]  /*b250*/  LDL.LU R27, [R1+0x12c] ;  /* 0x00012c00011b7983 */ /* 0x000ee80000300800 */
        /* <DEDUP_REMOVED lines=18> */
[----:B------:R-:W2:Y:S04]  /*b380*/  LDL.LU R20, [R1+0x40] ;  /* 0x0000400001147983 */ /* 0x000ea80000300800 */
[----:B------:R-:W2:Y:S04]  /*b390*/  LDL.LU R21, [R1+0x44] ;  /* 0x0000440001157983 */ /* 0x000ea80000300800 */
[----:B------:R-:W2:Y:S04]  /*b3a0*/  LDL.LU R22, [R1+0x48] ;  /* 0x0000480001167983 */ /* 0x000ea80000300800 */
[----:B------:R-:W2:Y:S04]  /*b3b0*/  LDL.LU R23, [R1+0x4c] ;  /* 0x00004c0001177983 */ /* 0x000ea80000300800 */
[----:B--2---:R-:W-:Y:S04]  /*b3c0*/  STL.64 [R1+0xa38], R22 ;  /* 0x000a381601007387 */ /* 0x004fe80000100a00 */
[----:B------:R-:W-:Y:S04]  /*b3d0*/  STL.64 [R1+0xa30], R20 ;  /* 0x000a301401007387 */ /* 0x000fe80000100a00 */
[----:B---3--:R-:W-:Y:S04]  /*b3e0*/  STL.64 [R1+0x9a8], R26 ;  /* 0x0009a81a01007387 */ /* 0x008fe80000100a00 */
[----:B------:R0:W-:Y:S04]  /*b3f0*/  STL.64 [R1+0x9a0], R24 ;  /* 0x0009a01801007387 */ /* 0x0001e80000100a00 */
        /* <DEDUP_REMOVED lines=9> */
[----:B------:R-:W3:Y:S01]  /*b490*/  LDL.LU R27, [R1+0x17c] ;  /* 0x00017c00011b7983 */ /* 0x000ee20000300800 */
[----:B----4-:R-:W-:-:S03]  /*b4a0*/  IMAD.MOV.U32 R20, RZ, RZ, R14 ;  /* 0x000000ffff147224 */ /* 0x010fc600078e000e */
        /* <DEDUP_REMOVED lines=21> */
[----:B---3--:R4:W-:Y:S04]  /*b600*/  STL.64 [R1+0x9f8], R26 ;  /* 0x0009f81a01007387 */ /* 0x0089e80000100a00 */
[----:B--2---:R0:W-:Y:S01]  /*b610*/  STL.64 [R1+0x9f0], R24 ;  /* 0x0009f01801007387 */ /* 0x0041e20000100a00 */
[----:B----4-:R-:W-:-:S02]  /*b620*/  IMAD.MOV.U32 R26, RZ, RZ, R15 ;  /* 0x000000ffff1a7224 */ /* 0x010fc400078e000f */
[----:B------:R-:W-:Y:S02]  /*b630*/  IMAD.MOV.U32 R27, RZ, RZ, R14 ;  /* 0x000000ffff1b7224 */ /* 0x000fe400078e000e */
[----:B0-----:R-:W-:Y:S02]  /*b640*/  IMAD.MOV.U32 R24, RZ, RZ, R2 ;  /* 0x000000ffff187224 */ /* 0x001fe400078e0002 */
[----:B------:R-:W2:Y:S01]  /*b650*/  LDL.LU R2, [R1+0xadc] ;  /* 0x000adc0001027983 */ /* 0x000ea20000300800 */
[----:B------:R-:W-:-:S03]  /*b660*/  IMAD.MOV.U32 R25, RZ, RZ, R29 ;  /* 0x000000ffff197224 */ /* 0x000fc600078e001d */
[----:B------:R-:W3:Y:S04]  /*b670*/  LDL.LU R29, [R1+0xad8] ;  /* 0x000ad800011d7983 */ /* 0x000ee80000300800 */
[----:B------:R-:W4:Y:S04]  /*b680*/  LDL.LU R15, [R1+0xad4] ;  /* 0x000ad400010f7983 */ /* 0x000f280000300800 */
[----:B------:R-:W2:Y:S04]  /*b690*/  LDL.LU R14, [R1+0xad0] ;  /* 0x000ad000010e7983 */ /* 0x000ea80000300800 */
[----:B------:R-:W-:Y:S04]  /*b6a0*/  STL.64 [R1+0xa08], R26 ;  /* 0x000a081a01007387 */ /* 0x000fe80000100a00 */
[----:B------:R0:W-:Y:S04]  /*b6b0*/  STL.64 [R1+0xa00], R24 ;  /* 0x000a001801007387 */ /* 0x0001e80000100a00 */
[----:B0-----:R-:W2:Y:S04]  /*b6c0*/  LDL.LU R24, [R1+0x1c0] ;  /* 0x0001c00001187983 */ /* 0x001ea80000300800 */
[----:B------:R-:W2:Y:S04]  /*b6d0*/  LDL.LU R25, [R1+0x1c4] ;  /* 0x0001c40001197983 */ /* 0x000ea80000300800 */
[----:B------:R-:W2:Y:S04]  /*b6e0*/  LDL.LU R26, [R1+0x1c8] ;  /* 0x0001c800011a7983 */ /* 0x000ea80000300800 */
[----:B------:R-:W2:Y:S04]  /*b6f0*/  LDL.LU R27, [R1+0x1cc] ;  /* 0x0001cc00011b7983 */ /* 0x000ea80000300800 */
[----:B------:R-:W3:Y:S04]  /*b700*/  LDL.LU R16, [R1+0x220] ;  /* 0x0002200001107983 */ /* 0x000ee80000300800 */
[----:B------:R-:W3:Y:S04]  /*b710*/  LDL.LU R17, [R1+0x224] ;  /* 0x0002240001117983 */ /* 0x000ee80000300800 */
[----:B------:R-:W3:Y:S04]  /*b720*/  LDL.LU R18, [R1+0x228] ;  /* 0x0002280001127983 */ /* 0x000ee80000300800 */
        /* <DEDUP_REMOVED lines=9> */
[----:B--2---:R3:W-:Y:S04]  /*b7c0*/  STL.64 [R1+0xa18], R26 ;  /* 0x000a181a01007387 */ /* 0x0047e80000100a00 */
[----:B------:R0:W-:Y:S01]  /*b7d0*/  STL.64 [R1+0xa10], R24 ;  /* 0x000a101801007387 */ /* 0x0001e20000100a00 */
[----:B---3--:R-:W-:-:S02]  /*b7e0*/  IMAD.MOV.U32 R26, RZ, RZ, R29 ;  /* 0x000000ffff1a7224 */ /* 0x008fc400078e001d */
[----:B------:R-:W-:Y:S02]  /*b7f0*/  IMAD.MOV.U32 R27, RZ, RZ, R2 ;  /* 0x000000ffff1b7224 */ /* 0x000fe400078e0002 */
[----:B0-----:R-:W-:Y:S02]  /*b800*/  IMAD.MOV.U32 R24, RZ, RZ, R14 ;  /* 0x000000ffff187224 */ /* 0x001fe400078e000e */
[----:B------:R-:W2:Y:S01]  /*b810*/  LDL.LU R14, [R1+0xacc] ;  /* 0x000acc00010e7983 */ /* 0x000ea20000300800 */
[----:B----4-:R-:W-:-:S03]  /*b820*/  IMAD.MOV.U32 R25, RZ, RZ, R15 ;  /* 0x000000ffff197224 */ /* 0x010fc600078e000f */
[----:B------:R-:W3:Y:S04]  /*b830*/  LDL.LU R15, [R1+0xac8] ;  /* 0x000ac800010f7983 */ /* 0x000ee80000300800 */
[----:B------:R-:W4:Y:S04]  /*b840*/  LDL.LU R29, [R1+0xac4] ;  /* 0x000ac400011d7983 */ /* 0x000f280000300800 */
[----:B------:R-:W4:Y:S04]  /*b850*/  LDL.LU R2, [R1+0xac0] ;  /* 0x000ac00001027983 */ /* 0x000f280000300800 */
[----:B------:R-:W-:Y:S04]  /*b860*/  STL.64 [R1+0xa28], R26 ;  /* 0x000a281a01007387 */ /* 0x000fe80000100a00 */
[----:B------:R0:W-:Y:S04]  /*b870*/  STL.64 [R1+0xa20], R24 ;  /* 0x000a201801007387 */ /* 0x0001e80000100a00 */
[----:B0-----:R-:W4:Y:S04]  /*b880*/  LDL.LU R24, [R1+0x1e0] ;  /* 0x0001e00001187983 */ /* 0x001f280000300800 */
[----:B------:R-:W4:Y:S01]  /*b890*/  LDL.LU R25, [R1+0x1e4] ;  /* 0x0001e40001197983 */ /* 0x000f220000300800 */
[----:B--2---:R-:W-:-:S02]  /*b8a0*/  IMAD.MOV.U32 R27, RZ, RZ, R14 ;  /* 0x000000ffff1b7224 */ /* 0x004fc400078e000e */
[----:B---3--:R-:W-:Y:S02]  /*b8b0*/  IMAD.MOV.U32 R26, RZ, RZ, R15 ;  /* 0x000000ffff1a7224 */ /* 0x008fe400078e000f */
[----:B------:R-:W2:Y:S04]  /*b8c0*/  LDL.LU R15, [R1+0xabc] ;  /* 0x000abc00010f7983 */ /* 0x000ea80000300800 */
[----:B------:R-:W3:Y:S04]  /*b8d0*/  LDL.LU R14, [R1+0xab8] ;  /* 0x000ab800010e7983 */ /* 0x000ee80000300800 */
[----:B------:R-:W-:Y:S04]  /*b8e0*/  STL.64 [R1+0xa48], R26 ;  /* 0x000a481a01007387 */ /* 0x000fe80000100a00 */
[----:B----4-:R0:W-:Y:S04]  /*b8f0*/  STL.64 [R1+0xa40], R24 ;  /* 0x000a401801007387 */ /* 0x0101e80000100a00 */
[----:B0-----:R-:W4:Y:S04]  /*b900*/  LDL.LU R24, [R1+0x1f0] ;  /* 0x0001f00001187983 */ /* 0x001f280000300800 */
[----:B------:R-:W4:Y:S01]  /*b910*/  LDL.LU R25, [R1+0x1f4] ;  /* 0x0001f40001197983 */ /* 0x000f220000300800 */
[----:B------:R-:W-:-:S02]  /*b920*/  IMAD.MOV.U32 R26, RZ, RZ, R2 ;  /* 0x000000ffff1a7224 */ /* 0x000fc400078e0002 */
[----:B------:R-:W-:Y:S01]  /*b930*/  IMAD.MOV.U32 R27, RZ, RZ, R29 ;  /* 0x000000ffff1b7224 */ /* 0x000fe200078e001d */
[----:B------:R-:W3:Y:S04]  /*b940*/  LDL.LU R2, [R1+0xab4] ;  /* 0x000ab40001027983 */ /* 0x000ee80000300800 */
[----:B------:R-:W3:Y:S04]  /*b950*/  LDL.LU R29, [R1+0xab0] ;  /* 0x000ab000011d7983 */ /* 0x000ee80000300800 */
[----:B------:R2:W-:Y:S02]  /*b960*/  STL.64 [R1+0xa58], R26 ;  /* 0x000a581a01007387 */ /* 0x0005e40000100a00 */
[----:B--2---:R-:W-:-:S02]  /*b970*/  IMAD.MOV.U32 R26, RZ, RZ, R15 ;  /* 0x000000ffff1a7224 */ /* 0x004fc400078e000f */
[----:B----4-:R0:W-:Y:S04]  /*b980*/  STL.64 [R1+0xa50], R24 ;  /* 0x000a501801007387 */ /* 0x0101e80000100a00 */
[----:B0-----:R-:W2:Y:S01]  /*b990*/  LDL.LU R24, [R1+0x200] ;  /* 0x0002000001187983 */ /* 0x001ea20000300800 */
[----:B---3--:R-:W-:-:S03]  /*b9a0*/  IMAD.MOV.U32 R25, RZ, RZ, R14 ;  /* 0x000000ffff197224 */ /* 0x008fc600078e000e */
[----:B------:R-:W3:Y:S04]  /*b9b0*/  LDL.LU R14, [R1+0xaac] ;  /* 0x000aac00010e7983 */ /* 0x000ee80000300800 */
[----:B------:R-:W3:Y:S04]  /*b9c0*/  LDL.LU R15, [R1+0xaa8] ;  /* 0x000aa800010f7983 */ /* 0x000ee80000300800 */
[----:B------:R-:W4:Y:S01]  /*b9d0*/  LDL.LU R27, [R1+0x20c] ;  /* 0x00020c00011b7983 */ /* 0x000f220000300800 */
[C---:B---3--:R-:W-:Y:S03]  /*b9e0*/  HMMA.16816.F32 R8, R4.reuse, R14, R8 ;  /* 0x0000000e0408723c */ /* 0x048fe60000001808 */
[----:B----4-:R-:W-:Y:S04]  /*b9f0*/  STL.64 [R1+0xa68], R26 ;  /* 0x000a681a01007387 */ /* 0x010fe80000100a00 */
[----:B--2---:R0:W-:Y:S04]  /*ba00*/  STL.64 [R1+0xa60], R24 ;  /* 0x000a601801007387 */ /* 0x0041e80000100a00 */
[----:B0-----:R-:W2:Y:S04]  /*ba10*/  LDL.LU R24, [R1+0x210] ;  /* 0x0002100001187983 */ /* 0x001ea80000300800 */
[----:B------:R-:W2:Y:S04]  /*ba20*/  LDL.LU R25, [R1+0x214] ;  /* 0x0002140001197983 */ /* 0x000ea80000300800 */
[----:B------:R-:W-:Y:S04]  /*ba30*/  STL.64 [R1+0x250], R8 ;  /* 0x0002500801007387 */ /* 0x000fe80000100a00 */
[----:B------:R0:W-:Y:S04]  /*ba40*/  STL.64 [R1+0x258], R10 ;  /* 0x0002580a01007387 */ /* 0x0001e80000100a00 */
[----:B0-----:R-:W3:Y:S04]  /*ba50*/  LDL.LU.64 R10, [R1+0xaa0] ;  /* 0x000aa000010a7983 */ /* 0x001ee80000300a00 */
[----:B------:R-:W4:Y:S01]  /*ba60*/  LDL.LU.64 R8, [R1+0xa98] ;  /* 0x000a980001087983 */ /* 0x000f220000300a00 */
[----:B---3--:R-:W-:Y:S03]  /*ba70*/  HMMA.16816.F32 R4, R4, R10, R20 ;  /* 0x0000000a0404723c */ /* 0x008fe60000001814 */
[----:B------:R-:W3:Y:S04]  /*ba80*/  LDL.LU.64 R22, [R1+0xa90] ;  /* 0x000a900001167983 */ /* 0x000ee80000300a00 */
[----:B------:R-:W3:-:S12]  /*ba90*/  LDL.LU.64 R20, [R1+0xa88] ;  /* 0x000a880001147983 */ /* 0x000ed80000300a00 */
[----:B------:R-:W-:Y:S04]  /*baa0*/  STL.64 [R1+0x230], R4 ;  /* 0x0002300401007387 */ /* 0x000fe80000100a00 */
[----:B------:R0:W-:Y:S04]  /*bab0*/  STL.64 [R1+0x238], R6 ;  /* 0x0002380601007387 */ /* 0x0001e80000100a00 */
[----:B0-----:R-:W3:Y:S04]  /*bac0*/  LDL.LU.64 R6, [R1+0xa80] ;  /* 0x000a800001067983 */ /* 0x001ee80000300a00 */
[----:B------:R-:W2:Y:S01]  /*bad0*/  LDL.LU.64 R4, [R1+0xa78] ;  /* 0x000a780001047983 */ /* 0x000ea20000300a00 */
[----:B---3--:R-:W-:-:S15]  /*bae0*/  HMMA.16816.F32 R16, R20, R6, R16 ;  /* 0x000000061410723c */ /* 0x008fde0000001810 */
[----:B------:R-:W-:-:S04]  /*baf0*/  NOP ;  /* 0x0000000000007918 */ /* 0x000fc80000000000 */
[----:B------:R-:W-:Y:S04]  /*bb00*/  STL.64 [R1+0x220], R16 ;  /* 0x0002201001007387 */ /* 0x000fe80000100a00 */
[----:B------:R0:W-:Y:S04]  /*bb10*/  STL.64 [R1+0x228], R18 ;  /* 0x0002281201007387 */ /* 0x0001e80000100a00 */
[----:B0-----:R-:W2:Y:S01]  /*bb20*/  LDL.LU.64 R18, [R1+0xa70] ;  /* 0x000a700001127983 */ /* 0x001ea20000300a00 */
[----:B------:R-:W-:Y:S02]  /*bb30*/  IMAD.MOV.U32 R26, RZ, RZ, R29 ;  /* 0x000000ffff1a7224 */ /* 0x000fe400078e001d */
[----:B------:R-:W-:-:S02]  /*bb40*/  IMAD.MOV.U32 R27, RZ, RZ, R2 ;  /* 0x000000ffff1b7224 */ /* 0x000fc400078e0002 */
[----:B------:R-:W0:Y:S05]  /*bb50*/  LDC R2, c[0x0][0x3ac] ;  /* 0x0000eb00ff027b82 */ /* 0x000e2a0000000800 */
[----:B--2---:R-:W-:-:S15]  /*bb60*/  HMMA.16816.F32 R24, R20, R18, R24 ;  /* 0x000000121418723c */ /* 0x004fde0000001818 */
[----:B------:R-:W-:-:S04]  /*bb70*/  NOP ;  /* 0x0000000000007918 */ /* 0x000fc80000000000 */
[----:B------:R-:W-:Y:S04]  /*bb80*/  STL.64 [R1+0x210], R24 ;  /* 0x0002101801007387 */ /* 0x000fe80000100a00 */
[----:B------:R1:W-:Y:S04]  /*bb90*/  STL.64 [R1+0x218], R26 ;  /* 0x0002181a01007387 */ /* 0x0003e80000100a00 */
[----:B-1----:R-:W2:Y:S04]  /*bba0*/  LDL.LU.64 R26, [R1+0xa68] ;  /* 0x000a6800011a7983 */ /* 0x002ea80000300a00 */
[----:B------:R-:W2:Y:S02]  /*bbb0*/  LDL.LU.64 R24, [R1+0xa60] ;  /* 0x000a600001187983 */ /* 0x000ea40000300a00 */
[----:B--2---:R-:W-:-:S15]  /*bbc0*/  HMMA.16816.F32 R24, R20, R14, R24 ;  /* 0x0000000e1418723c */ /* 0x004fde0000001818 */
[----:B------:R-:W-:-:S04]  /*bbd0*/  NOP ;  /* 0x0000000000007918 */ /* 0x000fc80000000000 */
[----:B------:R-:W-:Y:S04]  /*bbe0*/  STL.64 [R1+0x200], R24 ;  /* 0x0002001801007387 */ /* 0x000fe80000100a00 */
[----:B------:R1:W-:Y:S04]  /*bbf0*/  STL.64 [R1+0x208], R26 ;  /* 0x0002081a01007387 */ /* 0x0003e80000100a00 */
[----:B-1----:R-:W2:Y:S04]  /*bc00*/  LDL.LU.64 R26, [R1+0xa58] ;  /* 0x000a5800011a7983 */ /* 0x002ea80000300a00 */
[----:B------:R-:W2:Y:S02]  /*bc10*/  LDL.LU.64 R24, [R1+0xa50] ;  /* 0x000a500001187983 */ /* 0x000ea40000300a00 */
[----:B--2---:R-:W-:Y:S02]  /*bc20*/  HMMA.16816.F32 R20, R20, R10, R24 ;  /* 0x0000000a1414723c */ /* 0x004fe40000001818 */
[----:B------:R-:W2:Y:S04]  /*bc30*/  LDL.LU.64 R26, [R1+0xa48] ;  /* 0x000a4800011a7983 */ /* 0x000ea80000300a00 */
[----:B------:R-:W2:-:S13]  /*bc40*/  LDL.LU.64 R24, [R1+0xa40] ;  /* 0x000a400001187983 */ /* 0x000e9a0000300a00 */
        /* <DEDUP_REMOVED lines=65> */
[----:B------:R-:W2:Y:S04]  /*c060*/  LDL.LU.64 R24, [R1+0x970] ;  /* 0x0009700001187983 */ /* 0x000ea80000300a00 */
[----:B------:R-:W3:Y:S04]  /*c070*/  LDL.LU.64 R28, [R1+0x288] ;  /* 0x00028800011c7983 */ /* 0x000ee80000300a00 */
[----:B---3--:R1:W-:Y:S04]  /*c080*/  STL.64 [R1+0x870], R28 ;  /* 0x0008701c01007387 */ /* 0x0083e80000100a00 */
[----:B-1----:R-:W3:Y:S01]  /*c090*/  LDL.LU.64 R28, [R1+0x280] ;  /* 0x00028000011c7983 */ /* 0x002ee20000300a00 */
[----:B--2---:R-:W-:Y:S03]  /*c0a0*/  HMMA.16816.F32 R24, R20, R14, R24 ;  /* 0x0000000e1418723c */ /* 0x004fe60000001818 */
[----:B---3--:R1:W-:Y:S04]  /*c0b0*/  STL.64 [R1+0x878], R28 ;  /* 0x0008781c01007387 */ /* 0x0083e80000100a00 */
[----:B-1----:R-:W2:-:S12]  /*c0c0*/  LDL.LU.64 R28, [R1+0x278] ;  /* 0x00027800011c7983 */ /* 0x002e980000300a00 */
[----:B------:R-:W-:Y:S04]  /*c0d0*/  STL.64 [R1+0x130], R24 ;  /* 0x0001301801007387 */ /* 0x000fe80000100a00 */
[----:B------:R1:W-:Y:S04]  /*c0e0*/  STL.64 [R1+0x138], R26 ;  /* 0x0001381a01007387 */ /* 0x0003e80000100a00 */
[----:B-1----:R-:W3:Y:S04]  /*c0f0*/  LDL.LU.64 R26, [R1+0x968] ;  /* 0x00096800011a7983 */ /* 0x002ee80000300a00 */
[----:B------:R-:W3:Y:S02]  /*c100*/  LDL.LU.64 R24, [R1+0x960] ;  /* 0x0009600001187983 */ /* 0x000ee40000300a00 */
[----:B---3--:R-:W-:Y:S02]  /*c110*/  HMMA.16816.F32 R20, R20, R10, R24 ;  /* 0x0000000a1414723c */ /* 0x008fe40000001818 */
[----:B------:R-:W3:Y:S04]  /*c120*/  LDL.LU.64 R26, [R1+0x958] ;  /* 0x00095800011a7983 */ /* 0x000ee80000300a00 */
[----:B------:R-:W3:-:S13]  /*c130*/  LDL.LU.64 R24, [R1+0x950] ;  /* 0x0009500001187983 */ /* 0x000eda0000300a00 */
[----:B------:R-:W-:Y:S04]  /*c140*/  STL.64 [R1+0x120], R20 ;  /* 0x0001201401007387 */ /* 0x000fe80000100a00 */
[----:B------:R1:W-:Y:S04]  /*c150*/  STL.64 [R1+0x128], R22 ;  /* 0x0001281601007387 */ /* 0x0003e80000100a00 */
[----:B-1----:R-:W3:Y:S04]  /*c160*/  LDL.LU.64 R22, [R1+0x948] ;  /* 0x0009480001167983 */ /* 0x002ee80000300a00 */
[----:B------:R-:W3:Y:S02]  /*c170*/  LDL.LU.64 R20, [R1+0x940] ;  /* 0x0009400001147983 */ /* 0x000ee40000300a00 */
[----:B---3--:R-:W-:-:S15]  /*c180*/  HMMA.16816.F32 R24, R20, R6, R24 ;  /* 0x000000061418723c */ /* 0x008fde0000001818 */
[----:B------:R-:W-:-:S04]  /*c190*/  NOP ;  /* 0x0000000000007918 */ /* 0x000fc80000000000 */
[----:B------:R-:W-:Y:S04]  /*c1a0*/  STL.64 [R1+0x110], R24 ;  /* 0x0001101801007387 */ /* 0x000fe80000100a00 */
[----:B------:R1:W-:Y:S04]  /*c1b0*/  STL.64 [R1+0x118], R26 ;  /* 0x0001181a01007387 */ /* 0x0003e80000100a00 */
[----:B-1----:R-:W3:Y:S04]  /*c1c0*/  LDL.LU.64 R26, [R1+0x938] ;  /* 0x00093800011a7983 */ /* 0x002ee80000300a00 */
[----:B------:R-:W3:Y:S02]  /*c1d0*/  LDL.LU.64 R24, [R1+0x930] ;  /* 0x0009300001187983 */ /* 0x000ee40000300a00 */
[----:B---3--:R-:W-:-:S15]  /*c1e0*/  HMMA.16816.F32 R24, R20, R18, R24 ;  /* 0x000000121418723c */ /* 0x008fde0000001818 */
[----:B------:R-:W-:-:S04]  /*c1f0*/  NOP ;  /* 0x0000000000007918 */ /* 0x000fc80000000000 */
[----:B------:R4:W-:Y:S04]  /*c200*/  STL.64 [R1+0x100], R24 ;  /* 0x0001001801007387 */ /* 0x0009e80000100a00 */
[----:B------:R1:W-:Y:S01]  /*c210*/  STL.64 [R1+0x108], R26 ;  /* 0x0001081a01007387 */ /* 0x0003e20000100a00 */
[----:B----4-:R-:W-:Y:S02]  /*c220*/  IMAD.MOV.U32 R24, RZ, RZ, R9 ;  /* 0x000000ffff187224 */ /* 0x010fe400078e0009 */
[----:B------:R-:W-:Y:S02]  /*c230*/  IMAD.MOV.U32 R25, RZ, RZ, R8 ;  /* 0x000000ffff197224 */ /* 0x000fe400078e0008 */
[----:B-1----:R-:W-:Y:S02]  /*c240*/  IMAD.MOV.U32 R26, RZ, RZ, R5 ;  /* 0x000000ffff1a7224 */ /* 0x002fe400078e0005 */
[----:B------:R-:W-:-:S05]  /*c250*/  IMAD.MOV.U32 R27, RZ, RZ, R4 ;  /* 0x000000ffff1b7224 */ /* 0x000fca00078e0004 */
[----:B------:R-:W-:Y:S04]  /*c260*/  STL.64 [R1+0x928], R26 ;  /* 0x0009281a01007387 */ /* 0x000fe80000100a00 */
[----:B------:R1:W-:Y:S04]  /*c270*/  STL.64 [R1+0x920], R24 ;  /* 0x0009201801007387 */ /* 0x0003e80000100a00 */
[----:B-1----:R-:W3:Y:S04]  /*c280*/  LDL.LU R24, [R1+0xf0] ;  /* 0x0000f00001187983 */ /* 0x002ee80000300800 */
[----:B------:R-:W3:Y:S04]  /*c290*/  LDL.LU R25, [R1+0xf4] ;  /* 0x0000f40001197983 */ /* 0x000ee80000300800 */
[----:B------:R-:W3:Y:S04]  /*c2a0*/  LDL.LU R26, [R1+0xf8] ;  /* 0x0000f800011a7983 */ /* 0x000ee80000300800 */
[----:B------:R-:W3:Y:S04]  /*c2b0*/  LDL.LU R27, [R1+0xfc] ;  /* 0x0000fc00011b7983 */ /* 0x000ee80000300800 */
[----:B------:R-:W4:Y:S04]  /*c2c0*/  LDL.LU.64 R4, [R1+0x298] ;  /* 0x0002980001047983 */ /* 0x000f280000300a00 */
[----:B------:R-:W2:Y:S04]  /*c2d0*/  LDL.LU.64 R8, [R1+0x2a8] ;  /* 0x0002a80001087983 */ /* 0x000ea80000300a00 */
[----:B------:R-:W2:Y:S04]  /*c2e0*/  LDL.LU.64 R12, [R1+0x2d0] ;  /* 0x0002d000010c7983 */ /* 0x000ea80000300a00 */
[----:B------:R-:W2:Y:S04]  /*c2f0*/  LDL.LU.64 R16, [R1+0x2e0] ;  /* 0x0002e00001107983 */ /* 0x000ea80000300a00 */
[----:B------:R-:W-:Y:S04]  /*c300*/  STL.64 [R1+0x908], R18 ;  /* 0x0009081201007387 */ /* 0x000fe80000100a00 */
[----:B--2---:R1:W-:Y:S04]  /*c310*/  STL.64 [R1+0x900], R16 ;  /* 0x0009001001007387 */ /* 0x0043e80000100a00 */
[----:B-1----:R-:W2:Y:S04]  /*c320*/  LDL.LU R16, [R1+0xe0] ;  /* 0x0000e00001107983 */ /* 0x002ea80000300800 */
[----:B------:R-:W2:Y:S04]  /*c330*/  LDL.LU R17, [R1+0xe4] ;  /* 0x0000e40001117983 */ /* 0x000ea80000300800 */
[----:B------:R-:W2:Y:S04]  /*c340*/  LDL.LU R18, [R1+0xe8] ;  /* 0x0000e80001127983 */ /* 0x000ea80000300800 */
[----:B------:R-:W2:Y:S01]  /*c350*/  LDL.LU R19, [R1+0xec] ;  /* 0x0000ec0001137983 */ /* 0x000ea20000300800 */
[----:B---3--:R-:W-:-:S15]  /*c360*/  HMMA.16816.F32 R24, R20, R14, R24 ;  /* 0x0000000e1418723c */ /* 0x008fde0000001818 */
[----:B------:R-:W-:-:S04]  /*c370*/  NOP ;  /* 0x0000000000007918 */ /* 0x000fc80000000000 */
[----:B------:R-:W-:Y:S04]  /*c380*/  STL.64 [R1+0xf0], R24 ;  /* 0x0000f01801007387 */ /* 0x000fe80000100a00 */
[----:B------:R1:W-:Y:S04]  /*c390*/  STL.64 [R1+0xf8], R26 ;  /* 0x0000f81a01007387 */ /* 0x0003e80000100a00 */
[----:B-1----:R-:W3:Y:S04]  /*c3a0*/  LDL.LU.64 R26, [R1+0x928] ;  /* 0x00092800011a7983 */ /* 0x002ee80000300a00 */
[----:B------:R-:W3:Y:S04]  /*c3b0*/  LDL.LU.64 R24, [R1+0x920] ;  /* 0x0009200001187983 */ /* 0x000ee80000300a00 */
[----:B------:R-:W-:Y:S04]  /*c3c0*/  STL.64 [R1+0x8f8], R14 ;  /* 0x0008f80e01007387 */ /* 0x000fe80000100a00 */
[----:B------:R2:W-:Y:S04]  /*c3d0*/  STL.64 [R1+0x8f0], R12 ;  /* 0x0008f00c01007387 */ /* 0x0005e80000100a00 */
[----:B------:R-:W-:Y:S04]  /*c3e0*/  STL.64 [R1+0x8e8], R10 ;  /* 0x0008e80a01007387 */ /* 0x000fe80000100a00 */
[----:B------:R1:W-:Y:S01]  /*c3f0*/  STL.64 [R1+0x8e0], R8 ;  /* 0x0008e00801007387 */ /* 0x0003e20000100a00 */
[----:B--2---:R-:W-:-:S15]  /*c400*/  HMMA.16816.F32 R12, R20, R10, R16 ;  /* 0x0000000a140c723c */ /* 0x004fde0000001810 */
[----:B------:R-:W-:-:S04]  /*c410*/  NOP ;  /* 0x0000000000007918 */ /* 0x000fc80000000000 */
[----:B------:R2:W-:Y:S04]  /*c420*/  STL.64 [R1+0xe0], R12 ;  /* 0x0000e00c01007387 */ /* 0x0005e80000100a00 */
[----:B------:R0:W-:Y:S04]  /*c430*/  STL.64 [R1+0xe8], R14 ;  /* 0x0000e80e01007387 */ /* 0x0001e80000100a00 */
[----:B-1----:R-:W3:Y:S04]  /*c440*/  LDL.LU R8, [R1+0xb0] ;  /* 0x0000b00001087983 */ /* 0x002ee80000300800 */
[----:B------:R-:W3:Y:S04]  /*c450*/  LDL.LU R9, [R1+0xb4] ;  /* 0x0000b40001097983 */ /* 0x000ee80000300800 */
[----:B------:R-:W3:Y:S04]  /*c460*/  LDL.LU R10, [R1+0xb8] ;  /* 0x0000b800010a7983 */ /* 0x000ee80000300800 */
[----:B------:R-:W3:Y:S04]  /*c470*/  LDL.LU R11, [R1+0xbc] ;  /* 0x0000bc00010b7983 */ /* 0x000ee80000300800 */
[----:B--2---:R-:W2:Y:S04]  /*c480*/  LDL.LU R12, [R1+0xc0] ;  /* 0x0000c000010c7983 */ /* 0x004ea80000300800 */
[----:B------:R-:W2:Y:S04]  /*c490*/  LDL.LU R13, [R1+0xc4] ;  /* 0x0000c400010d7983 */ /* 0x000ea80000300800 */
[----:B0-----:R-:W2:Y:S04]  /*c4a0*/  LDL.LU R14, [R1+0xc8] ;  /* 0x0000c800010e7983 */ /* 0x001ea80000300800 */
[----:B------:R-:W2:Y:S04]  /*c4b0*/  LDL.LU R15, [R1+0xcc] ;  /* 0x0000cc00010f7983 */ /* 0x000ea80000300800 */
[----:B------:R-:W3:Y:S04]  /*c4c0*/  LDL.LU R16, [R1+0xd0] ;  /* 0x0000d00001107983 */ /* 0x000ee80000300800 */
[----:B------:R-:W3:Y:S04]  /*c4d0*/  LDL.LU R17, [R1+0xd4] ;  /* 0x0000d40001117983 */ /* 0x000ee80000300800 */
[----:B------:R-:W3:Y:S04]  /*c4e0*/  LDL.LU R18, [R1+0xd8] ;  /* 0x0000d80001127983 */ /* 0x000ee80000300800 */
[----:B------:R-:W3:Y:S04]  /*c4f0*/  LDL.LU R19, [R1+0xdc] ;  /* 0x0000dc0001137983 */ /* 0x000ee80000300800 */
[----:B------:R-:W2:Y:S04]  /*c500*/  LDL.LU.64 R20, [R1+0x300] ;  /* 0x0003000001147983 */ /* 0x000ea80000300a00 */
[----:B------:R-:W2:Y:S04]  /*c510*/  LDL.LU.64 R22, [R1+0x2f8] ;  /* 0x0002f80001167983 */ /* 0x000ea80000300a00 */
[----:B--2---:R-:W-:Y:S04]  /*c520*/  STL.64 [R1+0x888], R22 ;  /* 0x0008881601007387 */ /* 0x004fe80000100a00 */
[----:B------:R0:W-:Y:S04]  /*c530*/  STL.64 [R1+0x880], R20 ;  /* 0x0008801401007387 */ /* 0x0001e80000100a00 */
[----:B0-----:R-:W2:Y:S04]  /*c540*/  LDL.LU R20, [R1+0x50] ;  /* 0x0000500001147983 */ /* 0x001ea80000300800 */
[----:B------:R-:W2:Y:S04]  /*c550*/  LDL.LU R21, [R1+0x54] ;  /* 0x0000540001157983 */ /* 0x000ea80000300800 */
[----:B------:R-:W2:Y:S01]  /*c560*/  LDL.LU R22, [R1+0x58] ;  /* 0x0000580001167983 */ /* 0x000ea20000300800 */
[----:B------:R-:W-:-:S03]  /*c570*/  IMAD.MOV.U32 R23, RZ, RZ, R0 ;  /* 0x000000ffff177224 */ /* 0x000fc600078e0000 */
[----:B------:R-:W3:Y:S04]  /*c580*/  LDL.LU R0, [R1+0x918] ;  /* 0x0009180001007983 */ /* 0x000ee80000300800 */
[----:B--2---:R-:W-:Y:S04]  /*c590*/  STL.64 [R1+0x898], R22 ;  /* 0x0008981601007387 */ /* 0x004fe80000100a00 */
[----:B------:R0:W-:Y:S04]  /*c5a0*/  STL.64 [R1+0x890], R20 ;  /* 0x0008901401007387 */ /* 0x0001e80000100a00 */
[----:B0-----:R-:W2:Y:S04]  /*c5b0*/  LDL.LU R20, [R1+0x70] ;  /* 0x0000700001147983 */ /* 0x001ea80000300800 */
[----:B------:R-:W2:Y:S04]  /*c5c0*/  LDL.LU R21, [R1+0x74] ;  /* 0x0000740001157983 */ /* 0x000ea80000300800 */
[----:B------:R-:W2:Y:S04]  /*c5d0*/  LDL.LU R22, [R1+0x78] ;  /* 0x0000780001167983 */ /* 0x000ea80000300800 */
[----:B------:R-:W2:Y:S04]  /*c5e0*/  LDL.LU R23, [R1+0x7c] ;  /* 0x00007c0001177983 */ /* 0x000ea80000300800 */
[----:B--2---:R-:W-:Y:S04]  /*c5f0*/  STL.64 [R1+0x8a8], R22 ;  /* 0x0008a81601007387 */ /* 0x004fe80000100a00 */
[----:B------:R0:W-:Y:S04]  /*c600*/  STL.64 [R1+0x8a0], R20 ;  /* 0x0008a01401007387 */ /* 0x0001e80000100a00 */
[----:B0-----:R-:W2:Y:S01]  /*c610*/  LDL.LU R20, [R1+0x80] ;  /* 0x0000800001147983 */ /* 0x001ea20000300800 */
[----:B---3--:R-:W-:-:S03]  /*c620*/  IMAD.MOV.U32 R21, RZ, RZ, R0 ;  /* 0x000000ffff157224 */ /* 0x008fc600078e0000 */
[----:B------:R-:W3:Y:S04]  /*c630*/  LDL.LU R0, [R1+0x914] ;  /* 0x0009140001007983 */ /* 0x000ee80000300800 */
[----:B------:R-:W2:Y:S04]  /*c640*/  LDL.LU R22, [R1+0x88] ;  /* 0x0000880001167983 */ /* 0x000ea80000300800 */
[----:B------:R-:W2:Y:S01]  /*c650*/  LDL.LU R23, [R1+0x8c] ;  /* 0x00008c0001177983 */ /* 0x000ea20000300800 */
[----:B------:R-:W-:Y:S03]  /*c660*/  HMMA.16816.F32 R16, R24, R6, R16 ;  /* 0x000000061810723c */ /* 0x000fe60000001810 */
[----:B--2---:R3:W-:Y:S04]  /*c670*/  STL.64 [R1+0x8b8], R22 ;  /* 0x0008b81601007387 */ /* 0x0047e80000100a00 */
[----:B------:R0:W-:Y:S01]  /*c680*/  STL.64 [R1+0x8b0], R20 ;  /* 0x0008b01401007387 */ /* 0x0001e20000100a00 */
[----:B---3--:R-:W-:-:S03]  /*c690*/  IMAD.MOV.U32 R22, RZ, RZ, R0 ;  /* 0x000000ffff167224 */ /* 0x008fc600078e0000 */
[----:B0-----:R-:W2:Y:S04]  /*c6a0*/  LDL.LU R20, [R1+0x90] ;  /* 0x0000900001147983 */ /* 0x001ea80000300800 */
[----:B------:R-:W2:Y:S04]  /*c6b0*/  LDL.LU R21, [R1+0x94] ;  /* 0x0000940001157983 */ /* 0x000ea80000300800 */
[----:B------:R-:W3:Y:S04]  /*c6c0*/  LDL.LU R0, [R1+0x910] ;  /* 0x0009100001007983 */ /* 0x000ee80000300800 */
[----:B------:R-:W2:Y:S04]  /*c6d0*/  LDL.LU R23, [R1+0x9c] ;  /* 0x00009c0001177983 */ /* 0x000ea80000300800 */
[----:B--2---:R-:W-:Y:S04]  /*c6e0*/  STL.64 [R1+0x8d8], R22 ;  /* 0x0008d81601007387 */ /* 0x004fe80000100a00 */
[----:B------:R0:W-:Y:S04]  /*c6f0*/  STL.64 [R1+0x8d0], R20 ;  /* 0x0008d01401007387 */ /* 0x0001e80000100a00 */
[----:B0-----:R-:W2:Y:S04]  /*c700*/  LDL.LU R20, [R1+0xa0] ;  /* 0x0000a00001147983 */ /* 0x001ea80000300800 */
[----:B------:R-:W2:Y:S04]  /*c710*/  LDL.LU R21, [R1+0xa4] ;  /* 0x0000a40001157983 */ /* 0x000ea80000300800 */
[----:B------:R-:W2:Y:S04]  /*c720*/  LDL.LU R22, [R1+0xa8] ;  /* 0x0000a80001167983 */ /* 0x000ea80000300800 */
[----:B------:R-:W-:Y:S04]  /*c730*/  STL.64 [R1+0xd0], R16 ;  /* 0x0000d01001007387 */ /* 0x000fe80000100a00 */
[----:B------:R0:W-:Y:S04]  /*c740*/  STL.64 [R1+0xd8], R18 ;  /* 0x0000d81201007387 */ /* 0x0001e80000100a00 */
[----:B0-----:R-:W2:Y:S04]  /*c750*/  LDL.LU.64 R18, [R1+0x908] ;  /* 0x0009080001127983 */ /* 0x001ea80000300a00 */
[----:B------:R-:W3:Y:S01]  /*c760*/  LDL.LU.64 R16, [R1+0x900] ;  /* 0x0009000001107983 */ /* 0x000ee20000300a00 */
[----:B--2---:R-:W-:-:S15]  /*c770*/  HMMA.16816.F32 R12, R24, R18, R12 ;  /* 0x00000012180c723c */ /* 0x004fde000000180c */
[----:B------:R-:W-:-:S04]  /*c780*/  NOP ;  /* 0x0000000000007918 */ /* 0x000fc80000000000 */
        /* <DEDUP_REMOVED lines=8> */
[----:B0-----:R-:W2:Y:S01]  /*c810*/  LDL.LU.64 R10, [R1+0x8e8] ;  /* 0x0008e800010a7983 */ /* 0x001ea20000300a00 */
[----:B---3--:R-:W-:-:S03]  /*c820*/  IMAD.MOV.U32 R23, RZ, RZ, R0 ;  /* 0x000000ffff177224 */ /* 0x008fc600078e0000 */
[----:B------:R-:W3:Y:S04]  /*c830*/  LDL.LU.64 R8, [R1+0x8e0] ;  /* 0x0008e00001087983 */ /* 0x000ee80000300a00 */
[----:B--2---:R-:W-:Y:S01]  /*c840*/  HMMA.16816.F32 R24, R24, R10, R20 ;  /* 0x0000000a1818723c */ /* 0x004fe20000001814 */
[----:B------:R-:W2:Y:S04]  /*c850*/  LDL.LU.64 R22, [R1+0x8d8] ;  /* 0x0008d80001167983 */ /* 0x000ea80000300a00 */
[----:B------:R-:W2:-:S14]  /*c860*/  LDL.LU.64 R20, [R1+0x8d0] ;  /* 0x0008d00001147983 */ /* 0x000e9c0000300a00 */
        /* <DEDUP_REMOVED lines=10> */
[----:B------:R-:W3:Y:S01]  /*c910*/  LDL.LU.64 R6, [R1+0x2a0] ;  /* 0x0002a00001067983 */ /* 0x000ee20000300a00 */
        /* <DEDUP_REMOVED lines=12> */
[----:B------:R-:W2:Y:S01]  /*c9e0*/  LDL.LU.64 R20, [R1+0x890] ;  /* 0x0008900001147983 */ /* 0x000ea20000300a00 */
[----:B------:R-:W-:-:S03]  /*c9f0*/  IMAD.SHL.U32 R0, R2, 0x20, RZ ;  /* 0x0000002002007824 */ /* 0x000fc600078e00ff */
[----:B------:R-:W3:Y:S01]  /*ca00*/  LDL.LU.64 R14, [R1+0x2d8] ;  /* 0x0002d800010e7983 */ /* 0x000ee20000300a00 */
[----:B------:R-:W-:-:S03]  /*ca10*/  IMAD.WIDE R28, R0, 0x2, R28 ;  /* 0x00000002001c7825 */ /* 0x000fc600078e021c */
[----:B------:R-:W3:Y:S01]  /*ca20*/  LDL.LU.64 R2, [R1+0x290] ;  /* 0x0002900001027983 */ /* 0x000ee20000300a00 */
[----:B--2---:R-:W-:Y:S03]  /*ca30*/  HMMA.16816.F32 R24, R24, R10, R20 ;  /* 0x0000000a1818723c */ /* 0x004fe60000001814 */
[----:B------:R-:W2:Y:S04]  /*ca40*/  LDL.LU.64 R22, [R1+0x888] ;  /* 0x0008880001167983 */ /* 0x000ea80000300a00 */
[----:B------:R-:W2:Y:S04]  /*ca50*/  LDL.LU.64 R20, [R1+0x880] ;  /* 0x0008800001147983 */ /* 0x000ea80000300a00 */
[----:B------:R-:W2:Y:S08]  /*ca60*/  LDL.LU.64 R10, [R1+0x2c8] ;  /* 0x0002c800010a7983 */ /* 0x000eb00000300a00 */
[----:B------:R0:W-:Y:S04]  /*ca70*/  STL.64 [R1+0x260], R24 ;  /* 0x0002601801007387 */ /* 0x0001e80000100a00 */
[----:B------:R1:W-:Y:S04]  /*ca80*/  STL.64 [R1+0x268], R26 ;  /* 0x0002681a01007387 */ /* 0x0003e80000100a00 */
[----:B0-----:R-:W2:Y:S04]  /*ca90*/  LDL.LU.64 R24, [R1+0x2f0] ;  /* 0x0002f00001187983 */ /* 0x001ea80000300a00 */
[----:B-1----:R-:W2:Y:S04]  /*caa0*/  LDL.LU.64 R26, [R1+0x2e8] ;  /* 0x0002e800011a7983 */ /* 0x002ea80000300a00 */
[----:B------:R0:W-:Y:S04]  /*cab0*/  STL.64 [R1+0x8], R28 ;  /* 0x0000081c01007387 */ /* 0x0001e80000100a00 */
[----:B0-----:R-:W2:Y:S02]  /*cac0*/  LDL.LU.64 R28, [R1+0x878] ;  /* 0x00087800011c7983 */ /* 0x001ea40000300a00 */
[----:B--2---:R-:W-:-:S05]  /*cad0*/  IMAD.WIDE R28, R0, 0x2, R28 ;  /* 0x00000002001c7825 */ /* 0x004fca00078e021c */
[----:B------:R0:W-:Y:S04]  /*cae0*/  STL.64 [R1], R28 ;  /* 0x0000001c01007387 */ /* 0x0001e80000100a00 */
[----:B0-----:R-:W2:Y:S02]  /*caf0*/  LDL.LU.64 R28, [R1+0x870] ;  /* 0x00087000011c7983 */ /* 0x001ea40000300a00 */
[----:B--2---:R-:W-:-:S05]  /*cb00*/  IMAD.WIDE R28, R0, 0x2, R28 ;  /* 0x00000002001c7825 */ /* 0x004fca00078e021c */
[----:B------:R0:W-:Y:S04]  /*cb10*/  STL.64 [R1+0x860], R28 ;  /* 0x0008601c01007387 */ /* 0x0001e80000100a00 */
[----:B0-----:R-:W2:Y:S04]  /*cb20*/  LDL.LU.64 R28, [R1] ;  /* 0x00000000011c7983 */ /* 0x001ea80000300a00 */
[----:B--2---:R0:W-:Y:S04]  /*cb30*/  STL.64 [R1+0x868], R28 ;  /* 0x0008681c01007387 */ /* 0x0041e80000100a00 */
[----:B0-----:R-:W2:Y:S01]  /*cb40*/  LDL.LU.64 R28, [R1+0x8] ;  /* 0x00000800011c7983 */ /* 0x001ea20000300a00 */
[----:B---3--:R-:W-:-:S04]  /*cb50*/  IMAD.WIDE R2, R0, 0x2, R2 ;  /* 0x0000000200027825 */ /* 0x008fc800078e0202 */
[----:B----4-:R-:W-:-:S04]  /*cb60*/  IMAD.WIDE R4, R0, 0x2, R4 ;  /* 0x0000000200047825 */ /* 0x010fc800078e0204 */
[----:B------:R-:W-:-:S04]  /*cb70*/  IMAD.WIDE R6, R0, 0x2, R6 ;  /* 0x0000000200067825 */ /* 0x000fc800078e0206 */
        /* <DEDUP_REMOVED lines=9> */
[----:B------:R-:W-:Y:S01]  /*cc10*/  IMAD.WIDE R26, R0, 0x2, R26 ;  /* 0x00000002001a7825 */ /* 0x000fe200078e021a */
[----:B--2---:R0:W-:Y:S03]  /*cc20*/  STL [R1+0x844], R28 ;  /* 0x0008441c01007387 */ /* 0x0041e60000100800 */
[----:B------:R-:W-:Y:S02]  /*cc30*/  IMAD.MOV.U32 R0, RZ, RZ, R29 ;  /* 0x000000ffff007224 */ /* 0x000fe400078e001d */
[----:B0-----:R-:W2:Y:S04]  /*cc40*/  LDL.LU.64 R28, [R1+0x868] ;  /* 0x00086800011c7983 */ /* 0x001ea80000300a00 */
[----:B--2---:R-:W-:Y:S04]  /*cc50*/  STL [R1+0x83c], R28 ;  /* 0x00083c1c01007387 */ /* 0x004fe80000100800 */
[----:B------:R0:W-:Y:S02]  /*cc60*/  STL [R1+0x840], R0 ;  /* 0x0008400001007387 */ /* 0x0001e40000100800 */
[----:B0-----:R-:W-:-:S02]  /*cc70*/  IMAD.MOV.U32 R0, RZ, RZ, R29 ;  /* 0x000000ffff007224 */ /* 0x001fc400078e001d */
[----:B------:R-:W2:Y:S04]  /*cc80*/  LDL.LU.64 R28, [R1+0x860] ;  /* 0x00086000011c7983 */ /* 0x000ea80000300a00 */
[----:B------:R0:W-:Y:S04]  /*cc90*/  STL [R1+0x838], R0 ;  /* 0x0008380001007387 */ /* 0x0001e80000100800 */
[----:B0-----:R-:W3:Y:S01]  /*cca0*/  LDL.LU R0, [R1+0x85c] ;  /* 0x00085c0001007983 */ /* 0x001ee20000300800 */
[----:B------:R-:W-:-:S04]  /*ccb0*/  UIADD3 UR7, UPT, UPT, UR7, -0x1, URZ ;  /* 0xffffffff07077890 */ /* 0x000fc8000fffe0ff */
[----:B------:R-:W-:Y:S02]  /*ccc0*/  UISETP.NE.U32.AND UP0, UPT, UR7, URZ, UPT ;  /* 0x000000ff0700728c */ /* 0x000fe4000bf05070 */
[----:B------:R-:W-:-:S04]  /*ccd0*/  USHF.L.U32 UR6, UR14, 0x5, URZ ;  /* 0x000000050e067899 */ /* 0x000fc800080006ff */
[----:B------:R-:W-:Y:S01]  /*cce0*/  UIMAD.WIDE UR4, UR6, 0x2, UR4 ;  /* 0x00000002060478a5 */ /* 0x000fe2000f8e0204 */
[----:B--2---:R-:W-:Y:S04]  /*ccf0*/  STL [R1+0x834], R28 ;  /* 0x0008341c01007387 */ /* 0x004fe80000100800 */
[----:B------:R-:W-:Y:S04]  /*cd00*/  STL [R1+0x830], R29 ;  /* 0x0008301d01007387 */ /* 0x000fe80000100800 */
[----:B------:R-:W-:Y:S04]  /*cd10*/  STL [R1+0x82c], R2 ;  /* 0x00082c0201007387 */ /* 0x000fe80000100800 */
[----:B------:R-:W-:Y:S04]  /*cd20*/  STL [R1+0x828], R3 ;  /* 0x0008280301007387 */ /* 0x000fe80000100800 */
[----:B------:R-:W-:Y:S04]  /*cd30*/  STL [R1+0x824], R4 ;  /* 0x0008240401007387 */ /* 0x000fe80000100800 */
[----:B------:R-:W-:Y:S04]  /*cd40*/  STL [R1+0x820], R5 ;  /* 0x0008200501007387 */ /* 0x000fe80000100800 */
[----:B------:R-:W-:Y:S04]  /*cd50*/  STL [R1+0x81c], R6 ;  /* 0x00081c0601007387 */ /* 0x000fe80000100800 */
[----:B------:R-:W-:Y:S04]  /*cd60*/  STL [R1+0x818], R7 ;  /* 0x0008180701007387 */ /* 0x000fe80000100800 */
[----:B------:R-:W-:Y:S04]  /*cd70*/  STL [R1+0x814], R8 ;  /* 0x0008140801007387 */ /* 0x000fe80000100800 */
[----:B------:R0:W-:Y:S04]  /*cd80*/  STL [R1+0x810], R9 ;  /* 0x0008100901007387 */ /* 0x0001e80000100800 */
[----:B------:R-:W-:Y:S04]  /*cd90*/  STL [R1+0x2cc], R10 ;  /* 0x0002cc0a01007387 */ /* 0x000fe80000100800 */
[----:B------:R-:W-:Y:S04]  /*cda0*/  STL [R1+0x2c8], R11 ;  /* 0x0002c80b01007387 */ /* 0x000fe80000100800 */
[----:B------:R-:W-:Y:S04]  /*cdb0*/  STL [R1+0x2ac], R12 ;  /* 0x0002ac0c01007387 */ /* 0x000fe80000100800 */
[----:B------:R-:W-:Y:S04]  /*cdc0*/  STL [R1+0x2a8], R13 ;  /* 0x0002a80d01007387 */ /* 0x000fe80000100800 */
[----:B------:R1:W-:Y:S04]  /*cdd0*/  STL [R1+0x2a4], R14 ;  /* 0x0002a40e01007387 */ /* 0x0003e80000100800 */
[----:B------:R2:W-:Y:S04]  /*cde0*/  STL [R1+0x2a0], R15 ;  /* 0x0002a00f01007387 */ /* 0x0005e80000100800 */
[----:B------:R4:W-:Y:S04]  /*cdf0*/  STL [R1+0x29c], R16 ;  /* 0x00029c1001007387 */ /* 0x0009e80000100800 */
[----:B------:R4:W-:Y:S04]  /*ce00*/  STL [R1+0x298], R17 ;  /* 0x0002981101007387 */ /* 0x0009e80000100800 */
[----:B------:R4:W-:Y:S04]  /*ce10*/  STL [R1+0x284], R22 ;  /* 0x0002841601007387 */ /* 0x0009e80000100800 */
[----:B------:R4:W-:Y:S04]  /*ce20*/  STL [R1+0x28c], R24 ;  /* 0x00028c1801007387 */ /* 0x0009e80000100800 */
[----:B------:R4:W-:Y:S04]  /*ce30*/  STL [R1+0x288], R25 ;  /* 0x0002881901007387 */ /* 0x0009e80000100800 */
[----:B------:R4:W-:Y:S04]  /*ce40*/  STL [R1+0x294], R26 ;  /* 0x0002941a01007387 */ /* 0x0009e80000100800 */
[----:B------:R4:W-:Y:S01]  /*ce50*/  STL [R1+0x290], R27 ;  /* 0x0002901b01007387 */ /* 0x0009e20000100800 */
[----:B0-----:R-:W-:-:S02]  /*ce60*/  IMAD.MOV.U32 R9, RZ, RZ, R18 ;  /* 0x000000ffff097224 */ /* 0x001fc400078e0012 */
[----:B------:R-:W-:Y:S02]  /*ce70*/  IMAD.MOV.U32 R8, RZ, RZ, R19 ;  /* 0x000000ffff087224 */ /* 0x000fe400078e0013 */
[----:B-1----:R-:W-:Y:S02]  /*ce80*/  IMAD.MOV.U32 R14, RZ, RZ, R20 ;  /* 0x000000ffff0e7224 */ /* 0x002fe400078e0014 */
[----:B------:R-:W-:Y:S02]  /*ce90*/  IMAD.MOV.U32 R10, RZ, RZ, R21 ;  /* 0x000000ffff0a7224 */ /* 0x000fe400078e0015 */
[----:B--2---:R-:W-:Y:S02]  /*cea0*/  IMAD.MOV.U32 R15, RZ, RZ, R23 ;  /* 0x000000ffff0f7224 */ /* 0x004fe400078e0017 */
[----:B---3--:R-:W-:Y:S01]  /*ceb0*/  VIADD R0, R0, 0xffffffe0 ;  /* 0xffffffe000007836 */ /* 0x008fe20000000000 */
[----:B----4-:R-:W-:Y:S06]  /*cec0*/  BRA.U UP0, `(.L_x_1) ;  /* 0xffffff6900d87547 */ /* 0x010fec000b83ffff */
[----:B------:R-:W2:Y:S04]  /*ced0*/  LDL.LU R9, [R1+0xf4] ;  /* 0x0000f40001097983 */ /* 0x000ea80000300800 */
[----:B--2---:R0:W-:Y:S04]  /*cee0*/  STL [R1+0x8ec], R9 ;  /* 0x0008ec0901007387 */ /* 0x0041e80000100800 */
[----:B0-----:R-:W2:Y:S04]  /*cef0*/  LDL.LU R9, [R1+0xfc] ;  /* 0x0000fc0001097983 */ /* 0x001ea80000300800 */
        /* <DEDUP_REMOVED lines=32> */
[----:B------:R-:W3:Y:S04]  /*d100*/  LDL.LU R14, [R1+0xbc] ;  /* 0x0000bc00010e7983 */ /* 0x000ee80000300800 */
[----:B---3--:R0:W-:Y:S04]  /*d110*/  STL [R1+0x8e8], R14 ;  /* 0x0008e80e01007387 */ /* 0x0081e80000100800 */
[----:B0-----:R-:W3:Y:S04]  /*d120*/  LDL.LU R14, [R1+0x74] ;  /* 0x00007400010e7983 */ /* 0x001ee80000300800 */
        /* <DEDUP_REMOVED lines=33> */
[----:B0-----:R-:W2:Y:S04]  /*d340*/  LDL.LU R14, [R1+0x26c] ;  /* 0x00026c00010e7983 */ /* 0x001ea80000300800 */
[----:B------:R-:W3:Y:S04]  /*d350*/  LDL.LU R8, [R1+0x13c] ;  /* 0x00013c0001087983 */ /* 0x000ee80000300800 */
[----:B------:R-:W4:Y:S04]  /*d360*/  LDL.LU R10, [R1+0xb4] ;  /* 0x0000b400010a7983 */ /* 0x000f280000300800 */
[----:B------:R-:W4:Y:S04]  /*d370*/  LDL.LU R15, [R1+0x134] ;  /* 0x00013400010f7983 */ /* 0x000f280000300800 */
[----:B------:R-:W5:Y:S04]  /*d380*/  LDL.LU R0, [R1+0x17c] ;  /* 0x00017c0001007983 */ /* 0x000f680000300800 */
[----:B------:R-:W5:Y:S04]  /*d390*/  LDL.LU R26, [R1+0x20c] ;  /* 0x00020c00011a7983 */ /* 0x000f680000300800 */
        /* <DEDUP_REMOVED lines=21> */
[----:B------:R-:W3:Y:S01]  /*d4f0*/  LDL.LU R29, [R1+0x250] ;  /* 0x00025000011d7983 */ /* 0x000ee20000300800 */
[----:B--2---:R-:W-:-:S03]  /*d500*/  F2FP.F16.F32.PACK_AB R9, R14, R9 ;  /* 0x000000090e09723e */ /* 0x004fc600000000ff */
[----:B------:R-:W2:Y:S04]  /*d510*/  LDL.LU R14, [R1+0x970] ;  /* 0x00097000010e7983 */ /* 0x000ea80000300800 */
[----:B------:R0:W-:Y:S04]  /*d520*/  STL [R1+0x27c], R9 ;  /* 0x00027c0901007387 */ /* 0x0001e80000100800 */
[----:B0-----:R-:W2:Y:S02]  /*d530*/  LDL.LU R9, [R1+0x96c] ;  /* 0x00096c0001097983 */ /* 0x001ea40000300800 */
[----:B--2---:R-:W-:-:S02]  /*d540*/  F2FP.F16.F32.PACK_AB R9, R14, R9 ;  /* 0x000000090e09723e */ /* 0x004fc400000000ff */
        /* <DEDUP_REMOVED lines=64> */
[----:B------:R-:W2:Y:S01]  /*d950*/  LDL.LU R14, [R1+0x8e8] ;  /* 0x0008e800010e7983 */ /* 0x000ea20000300800 */
[----:B----4-:R-:W-:Y:S02]  /*d960*/  F2FP.F16.F32.PACK_AB R10, R10, R15 ;  /* 0x0000000f0a0a723e */ /* 0x010fe400000000ff */
[----:B---3--:R-:W-:Y:S01]  /*d970*/  F2FP.F16.F32.PACK_AB R4, R4, R5 ;  /* 0x000000050404723e */ /* 0x008fe200000000ff */
[----:B------:R5:W-:Y:S01]  /*d980*/  STL [R1+0x48], R9 ;  /* 0x0000480901007387 */ /* 0x000be20000100800 */
[----:B------:R-:W-:Y:S02]  /*d990*/  F2FP.F16.F32.PACK_AB R2, R2, R3 ;  /* 0x000000030202723e */ /* 0x000fe400000000ff */
[----:B-----5:R-:W-:Y:S02]  /*d9a0*/  F2FP.F16.F32.PACK_AB R9, R0, R26 ;  /* 0x0000001a0009723e */ /* 0x020fe400000000ff */
[----:B------:R-:W-:Y:S02]  /*d9b0*/  F2FP.F16.F32.PACK_AB R0, R25, R22 ;  /* 0x000000161900723e */ /* 0x000fe400000000ff */
[----:B--2---:R-:W-:-:S05]  /*d9c0*/  F2FP.F16.F32.PACK_AB R8, R14, R8 ;  /* 0x000000080e08723e */ /* 0x004fca00000000ff */
[----:B------:R0:W-:Y:S04]  /*d9d0*/  STL [R1+0x44], R8 ;  /* 0x0000440801007387 */ /* 0x0001e80000100800 */
[----:B------:R-:W-:Y:S04]  /*d9e0*/  STL [R1+0x40], R10 ;  /* 0x0000400a01007387 */ /* 0x000fe80000100800 */
[----:B------:R1:W-:Y:S01]  /*d9f0*/  STL [R1+0x5c], R9 ;  /* 0x00005c0901007387 */ /* 0x0003e20000100800 */
[----:B0-----:R-:W-:-:S05]  /*da00*/  F2FP.F16.F32.PACK_AB R8, R27, R24 ;  /* 0x000000181b08723e */ /* 0x001fca00000000ff */
[----:B------:R0:W-:Y:S01]  /*da10*/  STL [R1+0x58], R8 ;  /* 0x0000580801007387 */ /* 0x0001e20000100800 */
[----:B-1----:R-:W-:-:S03]  /*da20*/  F2FP.F16.F32.PACK_AB R9, R23, R20 ;  /* 0x000000141709723e */ /* 0x002fc600000000ff */
[----:B------:R1:W-:Y:S04]  /*da30*/  STL [R1+0x54], R0 ;  /* 0x0000540001007387 */ /* 0x0003e80000100800 */
[----:B------:R2:W-:Y:S01]  /*da40*/  STL [R1+0x50], R9 ;  /* 0x0000500901007387 */ /* 0x0005e20000100800 */
[----:B0-----:R-:W-:Y:S02]  /*da50*/  F2FP.F16.F32.PACK_AB R8, R21, R18 ;  /* 0x000000121508723e */ /* 0x001fe400000000ff */
[----:B-1----:R-:W-:-:S03]  /*da60*/  F2FP.F16.F32.PACK_AB R0, R19, R16 ;  /* 0x000000101300723e */ /* 0x002fc600000000ff */
[----:B------:R0:W-:Y:S01]  /*da70*/  STL [R1+0x3c], R8 ;  /* 0x00003c0801007387 */ /* 0x0001e20000100800 */
[----:B--2---:R-:W-:-:S03]  /*da80*/  F2FP.F16.F32.PACK_AB R9, R17, R12 ;  /* 0x0000000c1109723e */ /* 0x004fc600000000ff */
[----:B------:R1:W-:Y:S04]  /*da90*/  STL [R1+0x38], R0 ;  /* 0x0000380001007387 */ /* 0x0003e80000100800 */
[----:B------:R-:W-:Y:S01]  /*daa0*/  STL [R1+0x34], R9 ;  /* 0x0000340901007387 */ /* 0x000fe20000100800 */
[----:B0-----:R-:W-:Y:S02]  /*dab0*/  F2FP.F16.F32.PACK_AB R8, R13, R11 ;  /* 0x0000000b0d08723e */ /* 0x001fe400000000ff */
[----:B-1----:R-:W-:-:S03]  /*dac0*/  F2FP.F16.F32.PACK_AB R0, R6, R7 ;  /* 0x000000070600723e */ /* 0x002fc600000000ff */
[----:B------:R-:W-:Y:S04]  /*dad0*/  STL [R1+0x30], R8 ;  /* 0x0000300801007387 */ /* 0x000fe80000100800 */
[----:B------:R0:W-:Y:S04]  /*dae0*/  STL [R1+0x2c], R0 ;  /* 0x00002c0001007387 */ /* 0x0001e80000100800 */
[----:B------:R-:W-:Y:S04]  /*daf0*/  STL [R1+0x28], R4 ;  /* 0x0000280401007387 */ /* 0x000fe80000100800 */
[----:B------:R-:W2:Y:S01]  /*db00*/  LDL.LU R27, [R1+0x10c] ;  /* 0x00010c00011b7983 */ /* 0x000ea20000300800 */
[----:B0-----:R-:W-:-:S03]  /*db10*/  F2FP.F16.F32.PACK_AB R0, R28, R29 ;  /* 0x0000001d1c00723e */ /* 0x001fc600000000ff */
[----:B------:R-:W-:Y:S04]  /*db20*/  STL [R1+0x24], R2 ;  /* 0x0000240201007387 */ /* 0x000fe80000100800 */
[----:B------:R-:W3:Y:S04]  /*db30*/  LDL.LU R26, [R1+0x104] ;  /* 0x00010400011a7983 */ /* 0x000ee80000300800 */
[----:B------:R-:W-:Y:S04]  /*db40*/  STL [R1+0x20], R0 ;  /* 0x0000200001007387 */ /* 0x000fe80000100800 */
[----:B---3--:R0:W-:Y:S04]  /*db50*/  STL [R1+0x8e4], R26 ;  /* 0x0008e41a01007387 */ /* 0x0081e80000100800 */
[----:B0-----:R-:W2:Y:S04]  /*db60*/  LDL.LU R26, [R1+0x8c] ;  /* 0x00008c00011a7983 */ /* 0x001ea80000300800 */
[----:B------:R-:W3:Y:S04]  /*db70*/  LDL.LU R25, [R1+0x14c] ;  /* 0x00014c0001197983 */ /* 0x000ee80000300800 */
[----:B---3--:R0:W-:Y:S04]  /*db80*/  STL [R1+0x8e0], R25 ;  /* 0x0008e01901007387 */ /* 0x0081e80000100800 */
[----:B0-----:R-:W3:Y:S04]  /*db90*/  LDL.LU R25, [R1+0x84] ;  /* 0x0000840001197983 */ /* 0x001ee80000300800 */
[----:B------:R-:W4:Y:S04]  /*dba0*/  LDL.LU R24, [R1+0x144] ;  /* 0x0001440001187983 */ /* 0x000f280000300800 */
[----:B----4-:R0:W-:Y:S04]  /*dbb0*/  STL [R1+0x8dc], R24 ;  /* 0x0008dc1801007387 */ /* 0x0101e80000100800 */
[----:B0-----:R-:W4:Y:S04]  /*dbc0*/  LDL.LU R24, [R1+0xcc] ;  /* 0x0000cc0001187983 */ /* 0x001f280000300800 */
[----:B------:R-:W5:Y:S04]  /*dbd0*/  LDL.LU R23, [R1+0x21c] ;  /* 0x00021c0001177983 */ /* 0x000f680000300800 */
[----:B-----5:R0:W-:Y:S04]  /*dbe0*/  STL [R1+0x8d8], R23 ;  /* 0x0008d81701007387 */ /* 0x0201e80000100800 */
[----:B0-----:R-:W5:Y:S04]  /*dbf0*/  LDL.LU R23, [R1+0xc4] ;  /* 0x0000c40001177983 */ /* 0x001f680000300800 */
[----:B------:R-:W2:Y:S04]  /*dc00*/  LDL.LU R22, [R1+0x214] ;  /* 0x0002140001167983 */ /* 0x000ea80000300800 */
[----:B--2---:R0:W-:Y:S04]  /*dc10*/  STL [R1+0x8d4], R22 ;  /* 0x0008d41601007387 */ /* 0x0041e80000100800 */
[----:B0-----:R-:W2:Y:S04]  /*dc20*/  LDL.LU R22, [R1+0x18c] ;  /* 0x00018c0001167983 */ /* 0x001ea80000300800 */
        /* <DEDUP_REMOVED lines=77> */
[----:B0-----:R-:W2:Y:S01]  /*e100*/  LDL.LU R2, [R1+0x90] ;  /* 0x0000900001027983 */ /* 0x001ea20000300800 */
[----:B------:R-:W-:-:S03]  /*e110*/  F2FP.F16.F32.PACK_AB R27, R26, R27 ;  /* 0x0000001b1a1b723e */ /* 0x000fc600000000ff */
[----:B--2---:R0:W-:Y:S04]  /*e120*/  STL [R1+0x884], R2 ;  /* 0x0008840201007387 */ /* 0x0041e80000100800 */
[----:B0-----:R-:W2:Y:S04]  /*e130*/  LDL.LU R2, [R1+0x98] ;  /* 0x0000980001027983 */ /* 0x001ea80000300800 */
[----:B------:R-:W2:Y:S04]  /*e140*/  LDL.LU R3, [R1+0x1b8] ;  /* 0x0001b80001037983 */ /* 0x000ea80000300800 */
[----:B------:R-:W2:Y:S04]  /*e150*/  LDL.LU R28, [R1+0x1e0] ;  /* 0x0001e000011c7983 */ /* 0x000ea80000300800 */
[----:B------:R-:W2:Y:S04]  /*e160*/  LDL.LU R29, [R1+0x1b0] ;  /* 0x0001b000011d7983 */ /* 0x000ea80000300800 */
[----:B------:R-:W3:Y:S02]  /*e170*/  LDL.LU R26, [R1+0x8e4] ;  /* 0x0008e400011a7983 */ /* 0x000ee40000300800 */
[----:B---3--:R-:W-:-:S02]  /*e180*/  F2FP.F16.F32.PACK_AB R26, R25, R26 ;  /* 0x0000001a191a723e */ /* 0x008fc400000000ff */
[----:B------:R-:W4:Y:S02]  /*e190*/  LDL.LU R25, [R1+0x8e0] ;  /* 0x0008e00001197983 */ /* 0x000f240000300800 */
[----:B----4-:R-:W-:Y:S02]  /*e1a0*/  F2FP.F16.F32.PACK_AB R25, R24, R25 ;  /* 0x000000191819723e */ /* 0x010fe400000000ff */
[----:B------:R-:W5:Y:S02]  /*e1b0*/  LDL.LU R24, [R1+0x8dc] ;  /* 0x0008dc0001187983 */ /* 0x000f640000300800 */
[----:B-----5:R-:W-:Y:S02]  /*e1c0*/  F2FP.F16.F32.PACK_AB R24, R23, R24 ;  /* 0x000000181718723e */ /* 0x020fe400000000ff */
[----:B------:R-:W3:Y:S02]  /*e1d0*/  LDL.LU R23, [R1+0x8d8] ;  /* 0x0008d80001177983 */ /* 0x000ee40000300800 */
[----:B---3--:R-:W-:-:S02]  /*e1e0*/  F2FP.F16.F32.PACK_AB R23, R22, R23 ;  /* 0x000000171617723e */ /* 0x008fc400000000ff */
[----:B------:R-:W3:Y:S02]  /*e1f0*/  LDL.LU R22, [R1+0x8d4] ;  /* 0x0008d40001167983 */ /* 0x000ee40000300800 */
[----:B---3--:R-:W-:Y:S02]  /*e200*/  F2FP.F16.F32.PACK_AB R22, R21, R22 ;  /* 0x000000161516723e */ /* 0x008fe400000000ff */
[----:B------:R-:W3:Y:S02]  /*e210*/  LDL.LU R21, [R1+0x8d0] ;  /* 0x0008d00001157983 */ /* 0x000ee40000300800 */
[----:B---3--:R-:W-:Y:S02]  /*e220*/  F2FP.F16.F32.PACK_AB R21, R20, R21 ;  /* 0x000000151415723e */ /* 0x008fe400000000ff */
        /* <DEDUP_REMOVED lines=34> */
[----:B------:R-:W2:Y:S02]  /*e450*/  LDL.LU R0, [R1+0x888] ;  /* 0x0008880001007983 */ /* 0x000ea40000300800 */
[----:B--2---:R-:W-:Y:S02]  /*e460*/  F2FP.F16.F32.PACK_AB R0, R2, R0 ;  /* 0x000000000200723e */ /* 0x004fe400000000ff */
        /* <DEDUP_REMOVED lines=13> */
[----:B------:R0:W-:Y:S04]  /*e540*/  STL [R1], R0 ;  /* 0x0000000001007387 */ /* 0x0001e80000100800 */
[----:B0-----:R-:W2:Y:S02]  /*e550*/  LDL.LU R0, [R1+0x868] ;  /* 0x0008680001007983 */ /* 0x001ea40000300800 */
[----:B--2---:R-:W-:-:S02]  /*e560*/  F2FP.F16.F32.PACK_AB R0, R2, R0 ;  /* 0x000000000200723e */ /* 0x004fc400000000ff */
[----:B------:R-:W2:Y:S04]  /*e570*/  LDL.LU R2, [R1+0x864] ;  /* 0x0008640001027983 */ /* 0x000ea80000300800 */
[----:B------:R0:W-:Y:S04]  /*e580*/  STL [R1+0x1c], R0 ;  /* 0x00001c0001007387 */ /* 0x0001e80000100800 */
[----:B0-----:R-:W2:Y:S02]  /*e590*/  LDL.LU R0, [R1+0x860] ;  /* 0x0008600001007983 */ /* 0x001ea40000300800 */
[----:B--2---:R-:W-:-:S02]  /*e5a0*/  F2FP.F16.F32.PACK_AB R0, R2, R0 ;  /* 0x000000000200723e */ /* 0x004fc400000000ff */
[----:B------:R-:W2:Y:S04]  /*e5b0*/  LDL.LU R2, [R1+0x85c] ;  /* 0x00085c0001027983 */ /* 0x000ea80000300800 */
[----:B------:R0:W-:Y:S02]  /*e5c0*/  STL [R1+0x18], R0 ;  /* 0x0000180001007387 */ /* 0x0001e40000100800 */
[----:B0-----:R-:W-:-:S05]  /*e5d0*/  F2FP.F16.F32.PACK_AB R0, R28, R29 ;  /* 0x0000001d1c00723e */ /* 0x001fca00000000ff */
[----:B------:R0:W-:Y:S01]  /*e5e0*/  STL [R1+0x10], R0 ;  /* 0x0000100001007387 */ /* 0x0001e20000100800 */
[----:B--2---:R-:W-:-:S05]  /*e5f0*/  F2FP.F16.F32.PACK_AB R2, R2, R3 ;  /* 0x000000030202723e */ /* 0x004fca00000000ff */
[----:B------:R0:W-:Y:S02]  /*e600*/  STL [R1+0x14], R2 ;  /* 0x0000140201007387 */ /* 0x0001e40000100800 */
.L_x_0:
[----:B------:R-:W2:Y:S01]  /*e610*/  LDL.LU R28, [R1] ;  /* 0x00000000011c7983 */ /* 0x000ea20000300800 */
[----:B------:R-:W1:Y:S01]  /*e620*/  S2UR UR5, SR_CgaCtaId ;  /* 0x00000000000579c3 */ /* 0x000e620000008800 */
[----:B------:R-:W-:Y:S01]  /*e630*/  UMOV UR4, 0x400 ;  /* 0x0000040000047882 */ /* 0x000fe20000000000 */
[----:B------:R-:W3:Y:S01]  /*e640*/  LDCU.128 UR8, c[0x0][0x390] ;  /* 0x00007200ff0877ac */ /* 0x000ee20008000c00 */
[----:B------:R-:W4:Y:S01]  /*e650*/  LDL.LU R3, [R1+0x4] ;  /* 0x0000040001037983 */ /* 0x000f220000300800 */
[----:B------:R-:W5:Y:S03]  /*e660*/  LDCU UR6, c[0x0][0x398] ;  /* 0x00007300ff0677ac */ /* 0x000f660008000800 */
[----:B0-----:R-:W3:Y:S01]  /*e670*/  LDL.LU R2, [R1+0x8] ;  /* 0x0000080001027983 */ /* 0x001ee20000300800 */
[----:B------:R-:W0:Y:S03]  /*e680*/  LDCU UR7, c[0x0][0x398] ;  /* 0x00007300ff0777ac */ /* 0x000e260008000800 */
[----:B------:R-:W5:Y:S01]  /*e690*/  LDL.LU R0, [R1+0xc] ;  /* 0x00000c0001007983 */ /* 0x000f620000300800 */
[----:B------:R-:W0:Y:S03]  /*e6a0*/  LDCU UR14, c[0x0][0x398] ;  /* 0x00007300ff0e77ac */ /* 0x000e260008000800 */
[----:B------:R-:W-:Y:S01]  /*e6b0*/  STL.64 [R1+0x8f8], R22 ;  /* 0x0008f81601007387 */ /* 0x000fe20000100a00 */
[----:B------:R-:W0:Y:S03]  /*e6c0*/  LDCU UR15, c[0x0][0x398] ;  /* 0x00007300ff0f77ac */ /* 0x000e260008000800 */
[----:B------:R1:W-:Y:S01]  /*e6d0*/  STL.64 [R1+0x8f0], R20 ;  /* 0x0008f01401007387 */ /* 0x0003e20000100a00 */
[----:B------:R-:W0:Y:S01]  /*e6e0*/  LDCU UR16, c[0x0][0x398] ;  /* 0x00007300ff1077ac */ /* 0x000e220008000800 */
[----:B------:R-:W0:Y:S01]  /*e6f0*/  LDCU UR17, c[0x0][0x398] ;  /* 0x00007300ff1177ac */ /* 0x000e220008000800 */
[----:B------:R-:W0:Y:S01]  /*e700*/  LDCU UR18, c[0x0][0x398] ;  /* 0x00007300ff1277ac */ /* 0x000e220008000800 */
[----:B-1----:R-:W5:Y:S01]  /*e710*/  LDL.LU R20, [R1+0x10] ;  /* 0x0000100001147983 */ /* 0x002f620000300800 */
[----:B------:R-:W1:Y:S03]  /*e720*/  LDCU UR19, c[0x0][0x398] ;  /* 0x00007300ff1377ac */ /* 0x000e660008000800 */
[----:B------:R-:W5:Y:S01]  /*e730*/  LDL.LU R21, [R1+0x14] ;  /* 0x0000140001157983 */ /* 0x000f620000300800 */
[----:B------:R-:W0:Y:S03]  /*e740*/  LDCU UR20, c[0x0][0x398] ;  /* 0x00007300ff1477ac */ /* 0x000e260008000800 */
[----:B------:R-:W5:Y:S01]  /*e750*/  LDL.LU R22, [R1+0x18] ;  /* 0x0000180001167983 */ /* 0x000f620000300800 */
[----:B------:R-:W0:Y:S03]  /*e760*/  LDCU UR21, c[0x0][0x398] ;  /* 0x00007300ff1577ac */ /* 0x000e260008000800 */
[----:B------:R-:W5:Y:S01]  /*e770*/  LDL.LU R23, [R1+0x1c] ;  /* 0x00001c0001177983 */ /* 0x000f620000300800 */
[----:B------:R-:W0:Y:S03]  /*e780*/  LDCU UR22, c[0x0][0x398] ;  /* 0x00007300ff1677ac */ /* 0x000e260008000800 */
[----:B------:R-:W5:Y:S01]  /*e790*/  LDL R29, [R1+0x84c] ;  /* 0x00084c00011d7983 */ /* 0x000f620000100800 */
[----:B------:R-:W-:-:S03]  /*e7a0*/  ULEA UR4, UR5, UR4, 0x18 ;  /* 0x0000000405047291 */ /* 0x000fc6000f8ec0ff */
[----:B------:R-:W-:Y:S01]  /*e7b0*/  STL.64 [R1+0x8e8], R26 ;  /* 0x0008e81a01007387 */ /* 0x000fe20000100a00 */
[----:B------:R-:W0:Y:S03]  /*e7c0*/  LDCU UR5, c[0x0][0x398] ;  /* 0x00007300ff0577ac */ /* 0x000e260008000800 */
[----:B------:R2:W-:Y:S01]  /*e7d0*/  STL.64 [R1+0x8e0], R24 ;  /* 0x0008e01801007387 */ /* 0x0005e20000100a00 */
[----:B------:R-:W-:Y:S01]  /*e7e0*/  BAR.SYNC.DEFER_BLOCKING 0x0 ;  /* 0x0000000000007b1d */ /* 0x000fe20000010000 */
[----:B--2---:R-:W-:Y:S02]  /*e7f0*/  IMAD.MOV.U32 R24, RZ, RZ, R28 ;  /* 0x000000ffff187224 */ /* 0x004fe400078e001c */
[----:B----4-:R-:W-:-:S03]  /*e800*/  IMAD.MOV.U32 R25, RZ, RZ, R3 ;  /* 0x000000ffff197224 */ /* 0x010fc600078e0003 */
[----:B------:R-:W2:Y:S01]  /*e810*/  S2R R3, SR_TID.X ;  /* 0x0000000000037919 */ /* 0x000ea20000002100 */
[----:B---3--:R-:W-:Y:S02]  /*e820*/  IMAD.MOV.U32 R26, RZ, RZ, R2 ;  /* 0x000000ffff1a7224 */ /* 0x008fe400078e0002 */
[----:B-----5:R-:W-:Y:S02]  /*e830*/  IMAD.MOV.U32 R27, RZ, RZ, R0 ;  /* 0x000000ffff1b7224 */ /* 0x020fe400078e0000 */
[C---:B--2---:R-:W-:Y:S01]  /*e840*/  IMAD.SHL.U32 R2, R3.reuse, 0x10, RZ ;  /* 0x0000001003027824 */ /* 0x044fe200078e00ff */
[C---:B------:R-:W-:Y:S01]  /*e850*/  LOP3.LUT R28, R3.reuse, 0x3f, RZ, 0xc0, !PT ;  /* 0x0000003f031c7812 */ /* 0x040fe200078ec0ff */
[----:B------:R-:W-:-:S03]  /*e860*/  IMAD.SHL.U32 R0, R3, 0x20, RZ ;  /* 0x0000002003007824 */ /* 0x000fc600078e00ff */
[----:B------:R-:W-:Y:S02]  /*e870*/  LOP3.LUT R2, R2, 0xf0, RZ, 0xc0, !PT ;  /* 0x000000f002027812 */ /* 0x000fe400078ec0ff */
[----:B------:R-:W-:Y:S02]  /*e880*/  LOP3.LUT R0, R0, 0x200, RZ, 0xc0, !PT ;  /* 0x0000020000007812 */ /* 0x000fe400078ec0ff */
[----:B------:R-:W-:Y:S01]  /*e890*/  LEA R28, R28, UR4, 0x4 ;  /* 0x000000041c1c7c11 */ /* 0x000fe2000f8e20ff */
[C---:B------:R-:W-:Y:S01]  /*e8a0*/  VIADD R3, R29.reuse, 0x2 ;  /* 0x000000021d037836 */ /* 0x040fe20000000000 */
[----:B------:R-:W-:Y:S01]  /*e8b0*/  IADD3 R0, PT, PT, R0, UR4, R2 ;  /* 0x0000000400007c10 */ /* 0x000fe2000fffe002 */
[----:B------:R-:W-:Y:S01]  /*e8c0*/  VIADD R2, R29, 0x1 ;  /* 0x000000011d027836 */ /* 0x000fe20000000000 */
[----:B------:R-:W2:Y:S01]  /*e8d0*/  LDCU UR4, c[0x0][0x3b8] ;  /* 0x00007700ff0477ac */ /* 0x000ea20008000800 */
[----:B------:R-:W3:Y:S01]  /*e8e0*/  S2R R29, SR_TID.X ;  /* 0x00000000001d7919 */ /* 0x000ee20000002100 */
[----:B------:R-:W-:-:S02]  /*e8f0*/  ISETP.GE.AND P1, PT, R3, UR11, PT ;  /* 0x0000000b03007c0c */ /* 0x000fc4000bf26270 */
[----:B------:R-:W-:Y:S02]  /*e900*/  ISETP.GE.AND P2, PT, R2, UR11, PT ;  /* 0x0000000b02007c0c */ /* 0x000fe4000bf46270 */
[----:B---3--:R-:W-:-:S05]  /*e910*/  LOP3.LUT R29, R29, 0x20, RZ, 0xc0, !PT ;  /* 0x000000201d1d7812 */ /* 0x008fca00078ec0ff */
[----:B------:R-:W-:-:S05]  /*e920*/  IMAD R0, R29, 0x8, R0 ;  /* 0x000000081d007824 */ /* 0x000fca00078e0200 */
[----:B------:R-:W-:Y:S01]  /*e930*/  STSM.16.M88.4 [R0], R20 ;  /* 0x0000001400007844 */ /* 0x000fe20000000200 */
[----:B------:R-:W-:Y:S06]  /*e940*/  BAR.SYNC.DEFER_BLOCKING 0x0 ;  /* 0x0000000000007b1d */ /* 0x000fec0000010000 */
[----:B------:R-:W3:Y:S02]  /*e950*/  LDS.128 R20, [R28] ;  /* 0x000000001c147984 */ /* 0x000ee40000000c00 */
[----:B------:R-:W-:Y:S06]  /*e960*/  BAR.SYNC.DEFER_BLOCKING 0x0 ;  /* 0x0000000000007b1d */ /* 0x000fec0000010000 */
[----:B---3--:R-:W-:Y:S01]  /*e970*/  STL [R1+0x14], R21 ;  /* 0x0000141501007387 */ /* 0x008fe20000100800 */
[----:B------:R-:W-:-:S03]  /*e980*/  IMAD.MOV.U32 R29, RZ, RZ, R20 ;  /* 0x000000ffff1d7224 */ /* 0x000fc600078e0014 */
[----:B------:R3:W-:Y:S04]  /*e990*/  STL.64 [R1+0x18], R22 ;  /* 0x0000181601007387 */ /* 0x0007e80000100a00 */
[----:B---3--:R-:W3:Y:S04]  /*e9a0*/  LDL.LU.64 R22, [R1+0x8f8] ;  /* 0x0008f80001167983 */ /* 0x008ee80000300a00 */
[----:B------:R-:W3:Y:S04]  /*e9b0*/  LDL.LU.64 R20, [R1+0x8f0] ;  /* 0x0008f00001147983 */ /* 0x000ee80000300a00 */
[----:B------:R-:W-:Y:S01]  /*e9c0*/  STSM.16.M88.4 [R0], R24 ;  /* 0x0000001800007844 */ /* 0x000fe20000000200 */
[----:B------:R-:W-:Y:S06]  /*e9d0*/  BAR.SYNC.DEFER_BLOCKING 0x0 ;  /* 0x0000000000007b1d */ /* 0x000fec0000010000 */
[----:B------:R-:W4:Y:S02]  /*e9e0*/  LDS.128 R24, [R28] ;  /* 0x000000001c187984 */ /* 0x000f240000000c00 */
[----:B------:R-:W-:Y:S06]  /*e9f0*/  BAR.SYNC.DEFER_BLOCKING 0x0 ;  /* 0x0000000000007b1d */ /* 0x000fec0000010000 */
[----:B------:R-:W-:Y:S02]  /*ea00*/  STSM.16.M88.4 [R0], R4 ;  /* 0x0000000400007844 */ /* 0x000fe40000000200 */
[----:B------:R-:W-:Y:S06]  /*ea10*/  BAR.SYNC.DEFER_BLOCKING 0x0 ;  /* 0x0000000000007b1d */ /* 0x000fec0000010000 */
[----:B----4-:R-:W-:Y:S04]  /*ea20*/  STL.64 [R1], R24 ;  /* 0x0000001801007387 */ /* 0x010fe80000100a00 */
[----:B------:R4:W-:Y:S04]  /*ea30*/  STL.64 [R1+0x8], R26 ;  /* 0x0000081a01007387 */ /* 0x0009e80000100a00 */
[----:B----4-:R-:W4:Y:S04]  /*ea40*/  LDL.LU.64 R26, [R1+0x8e8] ;  /* 0x0008e800011a7983 */ /* 0x010f280000300a00 */
[----:B------:R-:W4:Y:S04]  /*ea50*/  LDL.LU.64 R24, [R1+0x8e0] ;  /* 0x0008e00001187983 */ /* 0x000f280000300a00 */
[----:B------:R-:W5:Y:S01]  /*ea60*/  LDS.128 R4, [R28] ;  /* 0x000000001c047984 */ /* 0x000f620000000c00 */
[----:B------:R-:W-:Y:S06]  /*ea70*/  BAR.SYNC.DEFER_BLOCKING 0x0 ;  /* 0x0000000000007b1d */ /* 0x000fec0000010000 */
[----:B------:R-:W-:Y:S02]  /*ea80*/  STSM.16.M88.4 [R0], R8 ;  /* 0x0000000800007844 */ /* 0x000fe40000000200 */
[----:B------:R-:W-:Y:S06]  /*ea90*/  BAR.SYNC.DEFER_BLOCKING 0x0 ;  /* 0x0000000000007b1d */ /* 0x000fec0000010000 */
[----:B-----5:R-:W-:Y:S04]  /*eaa0*/  STL.64 [R1+0x8c0], R4 ;  /* 0x0008c00401007387 */ /* 0x020fe80000100a00 */
[----:B------:R-:W-:Y:S04]  /*eab0*/  STL [R1+0x884], R7 ;  /* 0x0008840701007387 */ /* 0x000fe80000100800 */
[----:B------:R-:W-:Y:S04]  /*eac0*/  STL.64 [R1+0x898], R6 ;  /* 0x0008980601007387 */ /* 0x000fe80000100a00 */
[----:B------:R-:W-:Y:S04]  /*ead0*/  STL [R1+0x8d0], R6 ;  /* 0x0008d00601007387 */ /* 0x000fe80000100800 */
[----:B------:R-:W5:Y:S01]  /*eae0*/  LDS.128 R8, [R28] ;  /* 0x000000001c087984 */ /* 0x000f620000000c00 */
[----:B------:R-:W-:Y:S06]  /*eaf0*/  BAR.SYNC.DEFER_BLOCKING 0x0 ;  /* 0x0000000000007b1d */ /* 0x000fec0000010000 */
[----:B------:R0:W-:Y:S02]  /*eb00*/  STSM.16.M88.4 [R0], R12 ;  /* 0x0000000c00007844 */ /* 0x0001e40000000200 */
[----:B------:R-:W-:Y:S06]  /*eb10*/  BAR.SYNC.DEFER_BLOCKING 0x0 ;  /* 0x0000000000007b1d */ /* 0x000fec0000010000 */
[----:B-----5:R-:W-:Y:S04]  /*eb20*/  STL.64 [R1+0x8c8], R8 ;  /* 0x0008c80801007387 */ /* 0x020fe80000100a00 */
[----:B------:R-:W-:Y:S01]  /*eb30*/  STL.64 [R1+0x888], R10 ;  /* 0x0008880a01007387 */ /* 0x000fe20000100a00 */
[----:B0-----:R-:W0:Y:S03]  /*eb40*/  LDC R14, c[0x0][0x3b4] ;  /* 0x0000ed00ff0e7b82 */ /* 0x001e260000000800 */
[----:B------:R-:W-:Y:S04]  /*eb50*/  STL [R1+0x8d8], R11 ;  /* 0x0008d80b01007387 */ /* 0x000fe80000100800 */
[----:B------:R-:W5:Y:S01]  /*eb60*/  LDS.128 R4, [R28] ;  /* 0x000000001c047984 */ /* 0x000f620000000c00 */
[----:B------:R-:W-:Y:S06]  /*eb70*/  BAR.SYNC.DEFER_BLOCKING 0x0 ;  /* 0x0000000000007b1d */ /* 0x000fec0000010000 */
[----:B------:R0:W-:Y:S04]  /*eb80*/  STSM.16.M88.4 [R0], R16 ;  /* 0x0000001000007844 */ /* 0x0001e80000000200 */
[----:B-----5:R-:W-:Y:S04]  /*eb90*/  STL.64 [R1+0x80], R4 ;  /* 0x0000800401007387 */ /* 0x020fe80000100a00 */
[----:B------:R-:W-:Y:S01]  /*eba0*/  STL.64 [R1+0x88], R6 ;  /* 0x0000880601007387 */ /* 0x000fe20000100a00 */
[----:B------:R-:W-:Y:S06]  /*ebb0*/  BAR.SYNC.DEFER_BLOCKING 0x0 ;  /* 0x0000000000007b1d */ /* 0x000fec0000010000 */
[----:B0-----:R-:W5:Y:S04]  /*ebc0*/  LDL.LU R16, [R1+0x20] ;  /* 0x0000200001107983 */ /* 0x001f680000300800 */
[----:B------:R-:W5:Y:S04]  /*ebd0*/  LDL.LU R17, [R1+0x24] ;  /* 0x0000240001117983 */ /* 0x000f680000300800 */
[----:B------:R-:W5:Y:S04]  /*ebe0*/  LDL.LU R18, [R1+0x28] ;  /* 0x0000280001127983 */ /* 0x000f680000300800 */
[----:B------:R-:W5:Y:S04]  /*ebf0*/  LDL.LU R19, [R1+0x2c] ;  /* 0x00002c0001137983 */ /* 0x000f680000300800 */
[----:B------:R-:W0:Y:S01]  /*ec00*/  LDS.128 R4, [R28] ;  /* 0x000000001c047984 */ /* 0x000e220000000c00 */
[----:B------:R-:W-:Y:S06]  /*ec10*/  BAR.SYNC.DEFER_BLOCKING 0x0 ;  /* 0x0000000000007b1d */ /* 0x000fec0000010000 */
[----:B------:R0:W-:Y:S04]  /*ec20*/  STL [R1+0x8d4], R14 ;  /* 0x0008d40e01007387 */ /* 0x0001e80000100800 */
[----:B------:R-:W2:Y:S04]  /*ec30*/  LDL.LU R12, [R1+0x50] ;  /* 0x00005000010c7983 */ /* 0x000ea80000300800 */
[----:B---3--:R3:W-:Y:S01]  /*ec40*/  STSM.16.M88.4 [R0], R20 ;  /* 0x0000001400007844 */ /* 0x0087e20000000200 */
[----:B------:R-:W-:Y:S06]  /*ec50*/  BAR.SYNC.DEFER_BLOCKING 0x0 ;  /* 0x0000000000007b1d */ /* 0x000fec0000010000 */
[----:B0-----:R0:W-:Y:S04]  /*ec60*/  STL.64 [R1+0x70], R4 ;  /* 0x0000700401007387 */ /* 0x0011e80000100a00 */
[----:B------:R-:W-:Y:S04]  /*ec70*/  STL.64 [R1+0x78], R6 ;  /* 0x0000780601007387 */ /* 0x000fe80000100a00 */
[----:B------:R-:W2:Y:S04]  /*ec80*/  LDL.LU R13, [R1+0x54] ;  /* 0x00005400010d7983 */ /* 0x000ea80000300800 */
[----:B------:R-:W2:Y:S04]  /*ec90*/  LDL.LU R14, [R1+0x58] ;  /* 0x00005800010e7983 */ /* 0x000ea80000300800 */
[----:B------:R-:W2:Y:S04]  /*eca0*/  LDL.LU R15, [R1+0x5c] ;  /* 0x00005c00010f7983 */ /* 0x000ea80000300800 */
[----:B---3--:R-:W3:Y:S04]  /*ecb0*/  LDL.LU R20, [R1+0x30] ;  /* 0x0000300001147983 */ /* 0x008ee80000300800 */
[----:B------:R-:W3:Y:S04]  /*ecc0*/  LDL.LU R21, [R1+0x34] ;  /* 0x0000340001157983 */ /* 0x000ee80000300800 */
[----:B------:R-:W3:Y:S04]  /*ecd0*/  LDL.LU R22, [R1+0x38] ;  /* 0x0000380001167983 */ /* 0x000ee80000300800 */
[----:B------:R-:W3:Y:S04]  /*ece0*/  LDL.LU R23, [R1+0x3c] ;  /* 0x00003c0001177983 */ /* 0x000ee80000300800 */
[----:B------:R-:W1:Y:S01]  /*ecf0*/  LDS.128 R8, [R28] ;  /* 0x000000001c087984 */ /* 0x000e620000000c00 */
[----:B------:R-:W-:Y:S06]  /*ed00*/  BAR.SYNC.DEFER_BLOCKING 0x0 ;  /* 0x0000000000007b1d */ /* 0x000fec0000010000 */
[----:B0-----:R-:W2:Y:S04]  /*ed10*/  LDL.LU R4, [R1+0x60] ;  /* 0x0000600001047983 */ /* 0x001ea80000300800 */
[----:B----4-:R0:W-:Y:S04]  /*ed20*/  STSM.16.M88.4 [R0], R24 ;  /* 0x0000001800007844 */ /* 0x0101e80000000200 */
[----:B-1----:R-:W-:Y:S04]  /*ed30*/  STL.64 [R1+0xb0], R8 ;  /* 0x0000b00801007387 */ /* 0x002fe80000100a00 */
[----:B------:R-:W-:Y:S04]  /*ed40*/  STL.64 [R1+0xb8], R10 ;  /* 0x0000b80a01007387 */ /* 0x000fe80000100a00 */
[----:B------:R-:W4:Y:S04]  /*ed50*/  LDL.LU R5, [R1+0x64] ;  /* 0x0000640001057983 */ /* 0x000f280000300800 */
[----:B------:R-:W4:Y:S04]  /*ed60*/  LDL.LU R6, [R1+0x68] ;  /* 0x0000680001067983 */ /* 0x000f280000300800 */
[----:B------:R-:W4:Y:S04]  /*ed70*/  LDL.LU R7, [R1+0x6c] ;  /* 0x00006c0001077983 */ /* 0x000f280000300800 */
[----:B0-----:R-:W4:Y:S04]  /*ed80*/  LDL.LU R24, [R1+0x40] ;  /* 0x0000400001187983 */ /* 0x001f280000300800 */
[----:B------:R-:W4:Y:S04]  /*ed90*/  LDL.LU R25, [R1+0x44] ;  /* 0x0000440001197983 */ /* 0x000f280000300800 */
[----:B------:R-:W4:Y:S04]  /*eda0*/  LDL.LU R26, [R1+0x48] ;  /* 0x00004800011a7983 */ /* 0x000f280000300800 */
[----:B------:R-:W4:Y:S01]  /*edb0*/  LDL.LU R27, [R1+0x4c] ;  /* 0x00004c00011b7983 */ /* 0x000f220000300800 */
[----:B------:R-:W-:Y:S06]  /*edc0*/  BAR.SYNC.DEFER_BLOCKING 0x0 ;  /* 0x0000000000007b1d */ /* 0x000fec0000010000 */
[----:B------:R-:W0:Y:S02]  /*edd0*/  LDS.128 R8, [R28] ;  /* 0x000000001c087984 */ /* 0x000e240000000c00 */
[----:B------:R-:W-:Y:S06]  /*ede0*/  BAR.SYNC.DEFER_BLOCKING 0x0 ;  /* 0x0000000000007b1d */ /* 0x000fec0000010000 */
[----:B0-----:R-:W-:Y:S04]  /*edf0*/  STL.64 [R1+0x90], R8 ;  /* 0x0000900801007387 */ /* 0x001fe80000100a00 */
[----:B------:R0:W-:Y:S04]  /*ee00*/  STL.64 [R1+0x98], R10 ;  /* 0x0000980a01007387 */ /* 0x0001e80000100a00 */
[----:B0-----:R-:W4:Y:S04]  /*ee10*/  LDL.LU R11, [R1+0x8d8] ;  /* 0x0008d800010b7983 */ /* 0x001f280000300800 */
[----:B-----5:R-:W-:Y:S01]  /*ee20*/  STSM.16.M88.4 [R0], R16 ;  /* 0x0000001000007844 */ /* 0x020fe20000000200 */
[----:B------:R-:W-:Y:S06]  /*ee30*/  BAR.SYNC.DEFER_BLOCKING 0x0 ;  /* 0x0000000000007b1d */ /* 0x000fec0000010000 */
[----:B------:R-:W0:Y:S02]  /*ee40*/  LDS.128 R16, [R28] ;  /* 0x000000001c107984 */ /* 0x000e240000000c00 */
[----:B------:R-:W-:Y:S06]  /*ee50*/  BAR.SYNC.DEFER_BLOCKING 0x0 ;  /* 0x0000000000007b1d */ /* 0x000fec0000010000 */
[----:B0-----:R0:W-:Y:S04]  /*ee60*/  STL.64 [R1+0xc0], R16 ;  /* 0x0000c01001007387 */ /* 0x0011e80000100a00 */
[----:B------:R1:W-:Y:S04]  /*ee70*/  STL.64 [R1+0xc8], R18 ;  /* 0x0000c81201007387 */ /* 0x0003e80000100a00 */
[----:B---3--:R-:W-:Y:S01]  /*ee80*/  STSM.16.M88.4 [R0], R20 ;  /* 0x0000001400007844 */ /* 0x008fe20000000200 */
[----:B------:R-:W-:Y:S06]  /*ee90*/  BAR.SYNC.DEFER_BLOCKING 0x0 ;  /* 0x0000000000007b1d */ /* 0x000fec0000010000 */
[----:B0-----:R-:W3:Y:S04]  /*eea0*/  LDL.LU R16, [R1+0xa0] ;  /* 0x0000a00001107983 */ /* 0x001ee80000300800 */
[----:B------:R-:W3:Y:S04]  /*eeb0*/  LDL.LU R17, [R1+0xa4] ;  /* 0x0000a40001117983 */ /* 0x000ee80000300800 */
[----:B-1----:R-:W3:Y:S04]  /*eec0*/  LDL.LU R18, [R1+0xa8] ;  /* 0x0000a80001127983 */ /* 0x002ee80000300800 */
[----:B------:R-:W3:Y:S04]  /*eed0*/  LDL.LU R19, [R1+0xac] ;  /* 0x0000ac0001137983 */ /* 0x000ee80000300800 */
[----:B------:R-:W0:Y:S01]  /*eee0*/  LDS.128 R20, [R28] ;  /* 0x000000001c147984 */ /* 0x000e220000000c00 */
[----:B------:R-:W-:Y:S06]  /*eef0*/  BAR.SYNC.DEFER_BLOCKING 0x0 ;  /* 0x0000000000007b1d */ /* 0x000fec0000010000 */
[----:B------:R-:W5:Y:S04]  /*ef00*/  LDL R2, [R1+0x848] ;  /* 0x0008480001027983 */ /* 0x000f680000100800 */
[----:B------:R-:W5:Y:S04]  /*ef10*/  LDL R9, [R1+0x84c] ;  /* 0x00084c0001097983 */ /* 0x000f680000100800 */
[----:B--2---:R-:W-:Y:S01]  /*ef20*/  STSM.16.M88.4 [R0], R12 ;  /* 0x0000000c00007844 */ /* 0x004fe20000000200 */
[----:B------:R-:W-:Y:S06]  /*ef30*/  BAR.SYNC.DEFER_BLOCKING 0x0 ;  /* 0x0000000000007b1d */ /* 0x000fec0000010000 */
[----:B0-----:R0:W-:Y:S04]  /*ef40*/  STL.64 [R1+0xd0], R20 ;  /* 0x0000d01401007387 */ /* 0x0011e80000100a00 */
[----:B------:R1:W-:Y:S04]  /*ef50*/  STL.64 [R1+0xd8], R22 ;  /* 0x0000d81601007387 */ /* 0x0003e80000100a00 */
[----:B0-----:R-:W2:Y:S04]  /*ef60*/  LDL.LU R20, [R1+0x160] ;  /* 0x0001600001147983 */ /* 0x001ea80000300800 */
[----:B------:R-:W0:Y:S01]  /*ef70*/  LDS.128 R12, [R28] ;  /* 0x000000001c0c7984 */ /* 0x000e220000000c00 */
[----:B------:R-:W-:Y:S06]  /*ef80*/  BAR.SYNC.DEFER_BLOCKING 0x0 ;  /* 0x0000000000007b1d */ /* 0x000fec0000010000 */
[----:B------:R-:W2:Y:S04]  /*ef90*/  LDL.LU R21, [R1+0x164] ;  /* 0x0001640001157983 */ /* 0x000ea80000300800 */
[----:B-1----:R-:W2:Y:S04]  /*efa0*/  LDL.LU R22, [R1+0x168] ;  /* 0x0001680001167983 */ /* 0x002ea80000300800 */
[----:B------:R-:W2:Y:S04]  /*efb0*/  LDL.LU R23, [R1+0x16c] ;  /* 0x00016c0001177983 */ /* 0x000ea80000300800 */
[----:B----4-:R-:W-:Y:S01]  /*efc0*/  STSM.16.M88.4 [R0], R24 ;  /* 0x0000001800007844 */ /* 0x010fe20000000200 */
[----:B------:R-:W-:Y:S06]  /*efd0*/  BAR.SYNC.DEFER_BLOCKING 0x0 ;  /* 0x0000000000007b1d */ /* 0x000fec0000010000 */
[----:B0-----:R-:W-:Y:S04]  /*efe0*/  STL.64 [R1+0x50], R12 ;  /* 0x0000500c01007387 */ /* 0x001fe80000100a00 */
[----:B------:R0:W-:Y:S04]  /*eff0*/  STL.64 [R1+0x58], R14 ;  /* 0x0000580e01007387 */ /* 0x0001e80000100a00 */
[----:B------:R-:W1:Y:S01]  /*f000*/  LDS.128 R24, [R28] ;  /* 0x000000001c187984 */ /* 0x000e620000000c00 */
[----:B------:R-:W-:Y:S06]  /*f010*/  BAR.SYNC.DEFER_BLOCKING 0x0 ;  /* 0x0000000000007b1d */ /* 0x000fec0000010000 */
[----:B0-----:R-:W4:Y:S04]  /*f020*/  LDL.LU R14, [R1+0x8d4] ;  /* 0x0008d400010e7983 */ /* 0x001f280000300800 */
[----:B------:R0:W-:Y:S04]  /*f030*/  STSM.16.M88.4 [R0], R4 ;  /* 0x0000000400007844 */ /* 0x0001e80000000200 */
[----:B-1----:R-:W-:Y:S04]  /*f040*/  STL.64 [R1+0x40], R24 ;  /* 0x0000401801007387 */ /* 0x002fe80000100a00 */
[----:B------:R-:W-:Y:S04]  /*f050*/  STL.64 [R1+0x48], R26 ;  /* 0x0000481a01007387 */ /* 0x000fe80000100a00 */
[----:B0-----:R-:W4:Y:S04]  /*f060*/  LDL.LU R4, [R1+0x270] ;  /* 0x0002700001047983 */ /* 0x001f280000300800 */
[----:B------:R-:W4:Y:S04]  /*f070*/  LDL.LU R5, [R1+0x274] ;  /* 0x0002740001057983 */ /* 0x000f280000300800 */
[----:B------:R-:W4:Y:S04]  /*f080*/  LDL.LU R6, [R1+0x278] ;  /* 0x0002780001067983 */ /* 0x000f280000300800 */
[----:B------:R-:W4:Y:S01]  /*f090*/  LDL.LU R7, [R1+0x27c] ;  /* 0x00027c0001077983 */ /* 0x000f220000300800 */
[----:B------:R-:W-:Y:S06]  /*f0a0*/  BAR.SYNC.DEFER_BLOCKING 0x0 ;  /* 0x0000000000007b1d */ /* 0x000fec0000010000 */
[----:B------:R-:W0:Y:S02]  /*f0b0*/  LDS.128 R24, [R28] ;  /* 0x000000001c187984 */ /* 0x000e240000000c00 */
[----:B------:R-:W-:Y:S06]  /*f0c0*/  BAR.SYNC.DEFER_BLOCKING 0x0 ;  /* 0x0000000000007b1d */ /* 0x000fec0000010000 */
[----:B---3--:R-:W-:Y:S02]  /*f0d0*/  STSM.16.M88.4 [R0], R16 ;  /* 0x0000001000007844 */ /* 0x008fe40000000200 */
[----:B------:R-:W-:Y:S01]  /*f0e0*/  BAR.SYNC.DEFER_BLOCKING 0x0 ;  /* 0x0000000000007b1d */ /* 0x000fe20000010000 */
[----:B-----5:R-:W-:-:S05]  /*f0f0*/  ISETP.GE.AND P0, PT, R2, UR10, PT ;  /* 0x0000000a02007c0c */ /* 0x020fca000bf06270 */
[----:B------:R-:W1:Y:S02]  /*f100*/  LDS.128 R16, [R28] ;  /* 0x000000001c107984 */ /* 0x000e640000000c00 */
[----:B------:R-:W-:Y:S06]  /*f110*/  BAR.SYNC.DEFER_BLOCKING 0x0 ;  /* 0x0000000000007b1d */ /* 0x000fec0000010000 */
[----:B--2---:R-:W-:Y:S02]  /*f120*/  STSM.16.M88.4 [R0], R20 ;  /* 0x0000001400007844 */ /* 0x004fe40000000200 */
[----:B------:R-:W-:Y:S06]  /*f130*/  BAR.SYNC.DEFER_BLOCKING 0x0 ;  /* 0x0000000000007b1d */ /* 0x000fec0000010000 */
[----:B------:R-:W2:Y:S04]  /*f140*/  LDS.128 R20, [R28] ;  /* 0x000000001c147984 */ /* 0x000ea80000000c00 */
[----:B0-----:R-:W-:Y:S04]  /*f150*/  STL.64 [R1+0x60], R24 ;  /* 0x0000601801007387 */ /* 0x001fe80000100a00 */
[----:B------:R-:W-:Y:S04]  /*f160*/  STL.64 [R1+0x68], R26 ;  /* 0x0000681a01007387 */ /* 0x000fe80000100a00 */
[----:B-1----:R-:W-:Y:S01]  /*f170*/  STL [R1+0x86c], R16 ;  /* 0x00086c1001007387 */ /* 0x002fe20000100800 */
[----:B------:R-:W-:Y:S01]  /*f180*/  BAR.SYNC.DEFER_BLOCKING 0x0 ;  /* 0x0000000000007b1d */ /* 0x000fe20000010000 */
[----:B----4-:R-:W-:-:S05]  /*f190*/  IMAD R15, R2, R14, RZ ;  /* 0x0000000e020f7224 */ /* 0x010fca00078e02ff */
[----:B------:R0:W-:Y:S04]  /*f1a0*/  STL [R1+0x868], R17 ;  /* 0x0008681101007387 */ /* 0x0001e80000100800 */
[----:B0-----:R-:W3:Y:S04]  /*f1b0*/  LDL R17, [R1+0x848] ;  /* 0x0008480001117983 */ /* 0x001ee80000100800 */
[----:B------:R0:W-:Y:S04]  /*f1c0*/  STL [R1+0x864], R18 ;  /* 0x0008641201007387 */ /* 0x0001e80000100800 */
[----:B0-----:R-:W4:Y:S04]  /*f1d0*/  LDL.LU R18, [R1+0x84c] ;  /* 0x00084c0001127983 */ /* 0x001f280000300800 */
[----:B------:R0:W-:Y:S04]  /*f1e0*/  STL [R1+0x860], R19 ;  /* 0x0008601301007387 */ /* 0x0001e80000100800 */
[----:B------:R-:W5:Y:S04]  /*f1f0*/  LDL.LU R10, [R1] ;  /* 0x00000000010a7983 */ /* 0x000f680000300800 */
[----:B0-----:R-:W3:Y:S04]  /*f200*/  LDL.LU R19, [R1+0x854] ;  /* 0x0008540001137983 */ /* 0x001ee80000300800 */
[----:B--2---:R-:W-:Y:S04]  /*f210*/  STL [R1+0x87c], R20 ;  /* 0x00087c1401007387 */ /* 0x004fe80000100800 */
[----:B------:R-:W-:Y:S04]  /*f220*/  STL [R1+0x878], R21 ;  /* 0x0008781501007387 */ /* 0x000fe80000100800 */
[----:B------:R-:W-:Y:S04]  /*f230*/  STL [R1+0x8a0], R21 ;  /* 0x0008a01501007387 */ /* 0x000fe80000100800 */
[----:B------:R-:W-:Y:S04]  /*f240*/  STL [R1+0x874], R28 ;  /* 0x0008741c01007387 */ /* 0x000fe80000100800 */
[----:B------:R0:W-:Y:S04]  /*f250*/  STL [R1+0x870], R22 ;  /* 0x0008701601007387 */ /* 0x0001e80000100800 */
[----:B0-----:R-:W2:Y:S04]  /*f260*/  LDL R22, [R1+0x850] ;  /* 0x0008500001167983 */ /* 0x001ea80000100800 */
[----:B------:R0:W-:Y:S04]  /*f270*/  STL [R1+0x85c], R23 ;  /* 0x00085c1701007387 */ /* 0x0001e80000100800 */
[----:B------:R1:W-:Y:S04]  /*f280*/  STSM.16.M88.4 [R0], R4 ;  /* 0x0000000400007844 */ /* 0x0003e80000000200 */
[----:B0-----:R-:W5:Y:S04]  /*f290*/  LDL.LU R23, [R1+0x858] ;  /* 0x0008580001177983 */ /* 0x001f680000300800 */
[----:B-1----:R-:W5:Y:S04]  /*f2a0*/  LDL.LU R6, [R1+0x8d0] ;  /* 0x0008d00001067983 */ /* 0x002f680000300800 */
[----:B------:R-:W5:Y:S01]  /*f2b0*/  LDL.LU R7, [R1+0x14] ;  /* 0x0000140001077983 */ /* 0x000f620000300800 */
[----:B------:R-:W-:Y:S01]  /*f2c0*/  BAR.SYNC.DEFER_BLOCKING 0x0 ;  /* 0x0000000000007b1d */ /* 0x000fe20000010000 */
[----:B------:R-:W-:-:S02]  /*f2d0*/  LEA R2, P3, R15, UR8, 0x1 ;  /* 0x000000080f027c11 */ /* 0x000fc4000f8608ff */
[C---:B------:R-:W-:Y:S01]  /*f2e0*/  ISETP.LT.AND P0, PT, R9.reuse, UR11, !P0 ;  /* 0x0000000b09007c0c */ /* 0x040fe2000c701270 */
[----:B------:R-:W-:Y:S01]  /*f2f0*/  IMAD R26, R9, UR4, RZ ;  /* 0x00000004091a7c24 */ /* 0x000fe2000f8e02ff */
[----:B------:R-:W-:Y:S01]  /*f300*/  LEA.HI.X.SX32 R3, R15, UR9, 0x1, P3 ;  /* 0x000000090f037c11 */ /* 0x000fe200098f0eff */
[----:B------:R-:W-:Y:S02]  /*f310*/  IMAD R15, R14, 0x40, R15 ;  /* 0x000000400e0f7824 */ /* 0x000fe400078e020f */
[----:B------:R-:W-:-:S04]  /*f320*/  IMAD.WIDE R12, R26, 0x2, R2 ;  /* 0x000000021a0c7825 */ /* 0x000fc800078e0202 */
[----:B------:R-:W-:-:S04]  /*f330*/  IMAD R0, R14, 0x40, R15 ;  /* 0x000000400e007824 */ /* 0x000fc800078e020f */
[----:B------:R-:W-:Y:S01]  /*f340*/  IMAD R25, R14, 0x40, R0 ;  /* 0x000000400e197824 */ /* 0x000fe200078e0200 */
[----:B------:R-:W-:Y:S01]  /*f350*/  LEA R14, P6, R0, UR8, 0x1 ;  /* 0x00000008000e7c11 */ /* 0x000fe2000f8c08ff */
[----:B------:R0:W-:Y:S01]  /*f360*/  @P0 STG.E.U16 desc[UR12][R12.64], R29 ;  /* 0x0000001d0c000986 */ /* 0x0001e2000c10150c */
[----:B------:R-:W-:Y:S02]  /*f370*/  PRMT R16, R29, 0x7632, R16 ;  /* 0x000076321d107816 */ /* 0x000fe40000000010 */
[----:B0-----:R-:W-:-:S04]  /*f380*/  LEA R12, P0, R15, UR8, 0x1 ;  /* 0x000000080f0c7c11 */ /* 0x001fc8000f8008ff */
[----:B------:R-:W-:Y:S02]  /*f390*/  LEA.HI.X.SX32 R13, R15, UR9, 0x1, P0 ;  /* 0x000000090f0d7c11 */ /* 0x000fe400080f0eff */
[----:B------:R-:W-:Y:S01]  /*f3a0*/  LEA.HI.X.SX32 R15, R0, UR9, 0x1, P6 ;  /* 0x00000009000f7c11 */ /* 0x000fe2000b0f0eff */
[----:B------:R-:W-:-:S04]  /*f3b0*/  IMAD.WIDE R8, R26, 0x2, R12 ;  /* 0x000000021a087825 */ /* 0x000fc800078e020c */
[----:B------:R-:W-:Y:S01]  /*f3c0*/  IMAD.WIDE R4, R26, 0x2, R14 ;  /* 0x000000021a047825 */ /* 0x000fe200078e020e */
[----:B----4-:R-:W-:-:S04]  /*f3d0*/  ISETP.GE.AND P3, PT, R18, UR11, PT ;  /* 0x0000000b12007c0c */ /* 0x010fc8000bf66270 */
[----:B---3--:R-:W-:Y:S02]  /*f3e0*/  ISETP.LT.AND P5, PT, R19, UR10, !P3 ;  /* 0x0000000a13007c0c */ /* 0x008fe4000dfa1270 */
[----:B--2---:R-:W-:-:S13]  /*f3f0*/  ISETP.LT.AND P4, PT, R22, UR10, !P3 ;  /* 0x0000000a16007c0c */ /* 0x004fda000df81270 */
[----:B------:R0:W-:Y:S04]  /*f400*/  @P4 STG.E.U16 desc[UR12][R8.64], R16 ;  /* 0x0000001008004986 */ /* 0x0001e8000c10150c */
[----:B-----5:R1:W-:Y:S04]  /*f410*/  @P5 STG.E.U16 desc[UR12][R4.64], R10 ;  /* 0x0000000a04005986 */ /* 0x0203e8000c10150c */
[----:B------:R-:W-:Y:S04]  /*f420*/  STL [R1+0x8b0], R7 ;  /* 0x0008b00701007387 */ /* 0x000fe80000100800 */
[----:B0-----:R-:W2:Y:S04]  /*f430*/  LDL.LU.64 R8, [R1+0x8c8] ;  /* 0x0008c80001087983 */ /* 0x001ea80000300a00 */
[----:B-1----:R-:W3:Y:S01]  /*f440*/  LDL.LU.64 R4, [R1+0x8c0] ;  /* 0x0008c00001047983 */ /* 0x002ee20000300a00 */
[----:B------:R-:W-:Y:S01]  /*f450*/  LEA R24, P0, R25, UR8, 0x1 ;  /* 0x0000000819187c11 */ /* 0x000fe2000f8008ff */
[----:B------:R-:W-:Y:S01]  /*f460*/  VIADD R0, R26, UR4 ;  /* 0x000000041a007c36 */ /* 0x000fe20008000000 */
[----:B------:R-:W-:-:S02]  /*f470*/  ISETP.LT.AND P3, PT, R23, UR10, !P3 ;  /* 0x0000000a17007c0c */ /* 0x000fc4000df61270 */
[----:B------:R-:W-:Y:S01]  /*f480*/  PRMT R6, R10, 0x7632, R6 ;  /* 0x000076320a067816 */ /* 0x000fe20000000006 */
[----:B------:R-:W-:Y:S01]  /*f490*/  VIADD R29, R18, 0x3 ;  /* 0x00000003121d7836 */ /* 0x000fe20000000000 */
[----:B------:R-:W-:Y:S01]  /*f4a0*/  ISETP.LT.AND P6, PT, R17, UR10, !P2 ;  /* 0x0000000a11007c0c */ /* 0x000fe2000d7c1270 */
[----:B------:R-:W4:Y:S01]  /*f4b0*/  LDL.LU R10, [R1+0x4] ;  /* 0x00000400010a7983 */ /* 0x000f220000300800 */
[----:B------:R-:W-:Y:S01]  /*f4c0*/  ISETP.LT.AND P4, PT, R22, UR10, !P2 ;  /* 0x0000000a16007c0c */ /* 0x000fe2000d781270 */
[----:B------:R-:W0:Y:S01]  /*f4d0*/  LDCU UR8, c[0x0][0x398] ;  /* 0x00007300ff0877ac */ /* 0x000e220008000800 */
[----:B------:R-:W-:Y:S01]  /*f4e0*/  LEA.HI.X.SX32 R25, R25, UR9, 0x1, P0 ;  /* 0x0000000919197c11 */ /* 0x000fe200080f0eff */
[----:B------:R1:W-:Y:S01]  /*f4f0*/  STL.64 [R1+0x8b8], R22 ;  /* 0x0008b81601007387 */ /* 0x0003e20000100a00 */
[----:B------:R-:W-:Y:S01]  /*f500*/  ISETP.LT.AND P5, PT, R19, UR10, !P2 ;  /* 0x0000000a13007c0c */ /* 0x000fe2000d7a1270 */
[----:B------:R-:W5:Y:S01]  /*f510*/  LDCU UR9, c[0x0][0x398] ;  /* 0x00007300ff0977ac */ /* 0x000f620008000800 */
[----:B------:R-:W-:Y:S01]  /*f520*/  ISETP.LT.AND P2, PT, R23, UR10, !P2 ;  /* 0x0000000a17007c0c */ /* 0x000fe2000d741270 */
[----:B------:R-:W-:-:S04]  /*f530*/  IMAD.WIDE R20, R26, 0x2, R24 ;  /* 0x000000021a147825 */ /* 0x000fc800078e0218 */
[C---:B------:R-:W-:Y:S01]  /*f540*/  IMAD.WIDE R26, R0.reuse, 0x2, R2 ;  /* 0x00000002001a7825 */ /* 0x040fe200078e0202 */
[----:B------:R0:W-:Y:S03]  /*f550*/  @P3 STG.E.U16 desc[UR12][R20.64], R6 ;  /* 0x0000000614003986 */ /* 0x0001e6000c10150c */
[----:B-1----:R-:W-:-:S04]  /*f560*/  IMAD.WIDE R22, R0, 0x2, R12 ;  /* 0x0000000200167825 */ /* 0x002fc800078e020c */
[----:B0-----:R-:W-:Y:S01]  /*f570*/  IMAD.WIDE R6, R0, 0x2, R14 ;  /* 0x0000000200067825 */ /* 0x001fe200078e020e */
[----:B---3--:R-:W-:Y:S01]  /*f580*/  PRMT R11, R4, 0x7632, R11 ;  /* 0x00007632040b7816 */ /* 0x008fe2000000000b */
[----:B------:R-:W-:Y:S04]  /*f590*/  @P6 STG.E.U16 desc[UR12][R26.64], R4 ;  /* 0x000000041a006986 */ /* 0x000fe8000c10150c */
[----:B------:R0:W-:Y:S04]  /*f5a0*/  @P4 STG.E.U16 desc[UR12][R22.64], R11 ;  /* 0x0000000b16004986 */ /* 0x0001e8000c10150c */
[----:B--2---:R1:W-:Y:S04]  /*f5b0*/  @P5 STG.E.U16 desc[UR12][R6.64], R8 ;  /* 0x0000000806005986 */ /* 0x0043e8000c10150c */
[----:B0-----:R-:W2:Y:S04]  /*f5c0*/  LDL.LU.64 R22, [R1+0x8b8] ;  /* 0x0008b80001167983 */ /* 0x001ea80000300a00 */
[----:B-1----:R-:W3:Y:S01]  /*f5d0*/  LDL.LU R7, [R1+0x8b0] ;  /* 0x0008b00001077983 */ /* 0x002ee20000300800 */
[----:B------:R-:W-:-:S02]  /*f5e0*/  VIADD R4, R0, UR4 ;  /* 0x0000000400047c36 */ /* 0x000fc40008000000 */
[----:B------:R-:W-:Y:S01]  /*f5f0*/  IMAD.WIDE R20, R0, 0x2, R24 ;  /* 0x0000000200147825 */ /* 0x000fe200078e0218 */
[----:B------:R-:W-:Y:S01]  /*f600*/  PRMT R0, R8, 0x7632, R0 ;  /* 0x0000763208007816 */ /* 0x000fe20000000000 */
[----:B------:R-:W4:Y:S01]  /*f610*/  LDL.LU R11, [R1+0x18] ;  /* 0x00001800010b7983 */ /* 0x000f220000300800 */
[----:B------:R-:W-:-:S03]  /*f620*/  ISETP.LT.AND P6, PT, R17, UR10, !P1 ;  /* 0x0000000a11007c0c */ /* 0x000fc6000cfc1270 */
[----:B------:R-:W-:Y:S01]  /*f630*/  @P2 STG.E.U16 desc[UR12][R20.64], R0 ;  /* 0x0000000014002986 */ /* 0x000fe2000c10150c */
[----:B------:R-:W-:Y:S01]  /*f640*/  ISETP.GE.AND P0, PT, R29, UR11, PT ;  /* 0x0000000b1d007c0c */ /* 0x000fe2000bf06270 */
[----:B------:R-:W-:Y:S01]  /*f650*/  VIADD R29, R18, 0x4 ;  /* 0x00000004121d7836 */ /* 0x000fe20000000000 */
[----:B------:R-:W-:Y:S01]  /*f660*/  ISETP.LT.AND P4, PT, R19, UR10, !P1 ;  /* 0x0000000a13007c0c */ /* 0x000fe2000cf81270 */
[----:B------:R-:W-:-:S03]  /*f670*/  IMAD.WIDE R26, R4, 0x2, R2 ;  /* 0x00000002041a7825 */ /* 0x000fc600078e0202 */
[----:B------:R-:W-:Y:S02]  /*f680*/  ISETP.GE.AND P3, PT, R29, UR11, PT ;  /* 0x0000000b1d007c0c */ /* 0x000fe4000bf66270 */
[----:B--2---:R-:W-:Y:S01]  /*f690*/  ISETP.LT.AND P2, PT, R22, UR10, !P1 ;  /* 0x0000000a16007c0c */ /* 0x004fe2000cf41270 */
[----:B------:R0:W-:Y:S01]  /*f6a0*/  STL.64 [R1+0x8a8], R22 ;  /* 0x0008a81601007387 */ /* 0x0001e20000100a00 */
[----:B------:R-:W-:Y:S02]  /*f6b0*/  ISETP.LT.AND P1, PT, R23, UR10, !P1 ;  /* 0x0000000a17007c0c */ /* 0x000fe4000cf21270 */
[----:B---3--:R-:W-:Y:S01]  /*f6c0*/  PRMT R29, R7, 0x7632, R29 ;  /* 0x00007632071d7816 */ /* 0x008fe2000000001d */
[----:B------:R-:W-:Y:S01]  /*f6d0*/  @P6 STG.E.U16 desc[UR12][R26.64], R7 ;  /* 0x000000071a006986 */ /* 0x000fe2000c10150c */
[----:B0-----:R-:W-:-:S07]  /*f6e0*/  IMAD.WIDE R22, R4, 0x2, R12 ;  /* 0x0000000204167825 */ /* 0x001fce00078e020c */
[----:B------:R0:W-:Y:S04]  /*f6f0*/  @P2 STG.E.U16 desc[UR12][R22.64], R29 ;  /* 0x0000001d16002986 */ /* 0x0001e8000c10150c */
[----:B0-----:R-:W2:Y:S01]  /*f700*/  LDL.LU.64 R22, [R1+0x8a8] ;  /* 0x0008a80001167983 */ /* 0x001ea20000300a00 */
[C---:B------:R-:W-:Y:S02]  /*f710*/  VIADD R0, R4.reuse, UR4 ;  /* 0x0000000404007c36 */ /* 0x040fe40008000000 */
[----:B------:R-:W-:-:S04]  /*f720*/  IMAD.WIDE R20, R4, 0x2, R14 ;  /* 0x0000000204147825 */ /* 0x000fc800078e020e */
[----:B------:R-:W-:Y:S01]  /*f730*/  IMAD.WIDE R6, R4, 0x2, R24 ;  /* 0x0000000204067825 */ /* 0x000fe200078e0218 */
[----:B----4-:R-:W-:Y:S01]  /*f740*/  PRMT R4, R10, 0x7632, R4 ;  /* 0x000076320a047816 */ /* 0x010fe20000000004 */
[----:B------:R0:W-:Y:S01]  /*f750*/  @P4 STG.E.U16 desc[UR12][R20.64], R10 ;  /* 0x0000000a14004986 */ /* 0x0001e2000c10150c */
[----:B------:R-:W-:-:S03]  /*f760*/  ISETP.LT.AND P6, PT, R17, UR10, !P0 ;  /* 0x0000000a11007c0c */ /* 0x000fc6000c7c1270 */
[----:B------:R1:W-:Y:S01]  /*f770*/  @P1 STG.E.U16 desc[UR12][R6.64], R4 ;  /* 0x0000000406001986 */ /* 0x0003e2000c10150c */
[----:B------:R-:W-:Y:S01]  /*f780*/  ISETP.LT.AND P4, PT, R19, UR10, !P0 ;  /* 0x0000000a13007c0c */ /* 0x000fe2000c781270 */
[----:B------:R-:W-:Y:S02]  /*f790*/  VIADD R8, R18, 0x5 ;  /* 0x0000000512087836 */ /* 0x000fe40000000000 */
[----:B------:R-:W-:-:S03]  /*f7a0*/  IMAD.WIDE R26, R0, 0x2, R2 ;  /* 0x00000002001a7825 */ /* 0x000fc600078e0202 */
[----:B------:R-:W-:Y:S01]  /*f7b0*/  ISETP.GE.AND P5, PT, R8, UR11, PT ;  /* 0x0000000b08007c0c */ /* 0x000fe2000bfa6270 */
[----:B0-----:R-:W-:Y:S01]  /*f7c0*/  IMAD.WIDE R20, R0, 0x2, R12 ;  /* 0x0000000200147825 */ /* 0x001fe200078e020c */
[----:B------:R-:W-:-:S03]  /*f7d0*/  PRMT R8, R5, 0x7632, R8 ;  /* 0x0000763205087816 */ /* 0x000fc60000000008 */
[C---:B-1----:R-:W-:Y:S01]  /*f7e0*/  IMAD.WIDE R6, R0.reuse, 0x2, R14 ;  /* 0x0000000200067825 */ /* 0x042fe200078e020e */
[----:B------:R0:W-:Y:S04]  /*f7f0*/  STL.64 [R1+0x890], R28 ;  /* 0x0008901c01007387 */ /* 0x0001e80000100a00 */
[----:B------:R-:W-:Y:S04]  /*f800*/  @P6 STG.E.U16 desc[UR12][R26.64], R5 ;  /* 0x000000051a006986 */ /* 0x000fe8000c10150c */
[----:B------:R-:W3:Y:S01]  /*f810*/  LDL.LU R16, [R1+0x8] ;  /* 0x0000080001107983 */ /* 0x000ee20000300800 */
[----:B------:R-:W-:-:S02]  /*f820*/  VIADD R4, R0, UR4 ;  /* 0x0000000400047c36 */ /* 0x000fc40008000000 */
[----:B0-----:R-:W-:Y:S01]  /*f830*/  IMAD.WIDE R28, R0, 0x2, R24 ;  /* 0x00000002001c7825 */ /* 0x001fe200078e0218 */
[----:B------:R-:W-:Y:S02]  /*f840*/  PRMT R0, R9, 0x7632, R0 ;  /* 0x0000763209007816 */ /* 0x000fe40000000000 */
[----:B--2---:R-:W-:-:S13]  /*f850*/  ISETP.LT.AND P1, PT, R22, UR10, !P0 ;  /* 0x0000000a16007c0c */ /* 0x004fda000c721270 */
[----:B------:R0:W-:Y:S04]  /*f860*/  @P1 STG.E.U16 desc[UR12][R20.64], R8 ;  /* 0x0000000814001986 */ /* 0x0001e8000c10150c */
[----:B------:R1:W-:Y:S04]  /*f870*/  @P4 STG.E.U16 desc[UR12][R6.64], R9 ;  /* 0x0000000906004986 */ /* 0x0003e8000c10150c */
[----:B0-----:R-:W2:Y:S04]  /*f880*/  LDL.LU R21, [R1+0x8a0] ;  /* 0x0008a00001157983 */ /* 0x001ea80000300800 */
[----:B-1----:R-:W4:Y:S01]  /*f890*/  LDL.LU.64 R6, [R1+0x898] ;  /* 0x0008980001067983 */ /* 0x002f220000300a00 */
[----:B------:R-:W-:-:S13]  /*f8a0*/  ISETP.LT.AND P0, PT, R23, UR10, !P0 ;  /* 0x0000000a17007c0c */ /* 0x000fda000c701270 */
[----:B------:R0:W-:Y:S04]  /*f8b0*/  @P0 STG.E.U16 desc[UR12][R28.64], R0 ;  /* 0x000000001c000986 */ /* 0x0001e8000c10150c */
[----:B0-----:R-:W3:Y:S01]  /*f8c0*/  LDL.LU.64 R28, [R1+0x890] ;  /* 0x00089000011c7983 */ /* 0x001ee20000300a00 */
[----:B------:R-:W-:Y:S02]  /*f8d0*/  ISETP.LT.AND P6, PT, R17, UR10, !P3 ;  /* 0x0000000a11007c0c */ /* 0x000fe4000dfc1270 */
[----:B------:R-:W-:Y:S01]  /*f8e0*/  ISETP.LT.AND P1, PT, R22, UR10, !P3 ;  /* 0x0000000a16007c0c */ /* 0x000fe2000df21270 */
[C---:B------:R-:W-:Y:S01]  /*f8f0*/  IMAD.WIDE R26, R4.reuse, 0x2, R2 ;  /* 0x00000002041a7825 */ /* 0x040fe200078e0202 */
[----:B------:R-:W2:Y:S09]  /*f900*/  LDL.LU R20, [R1+0x1c] ;  /* 0x00001c0001147983 */ /* 0x000eb20000300800 */
[----:B------:R0:W-:Y:S01]  /*f910*/  @P6 STG.E.U16 desc[UR12][R26.64], R11 ;  /* 0x0000000b1a006986 */ /* 0x0001e2000c10150c */
[----:B------:R-:W-:Y:S01]  /*f920*/  ISETP.LT.AND P4, PT, R19, UR10, !P3 ;  /* 0x0000000a13007c0c */ /* 0x000fe2000df81270 */
[----:B0-----:R-:W-:Y:S01]  /*f930*/  IMAD.WIDE R26, R4, 0x2, R14 ;  /* 0x00000002041a7825 */ /* 0x001fe200078e020e */
[----:B----4-:R-:W-:-:S03]  /*f940*/  PRMT R7, R11, 0x7632, R7 ;  /* 0x000076320b077816 */ /* 0x010fc60000000007 */
[----:B------:R-:W-:-:S05]  /*f950*/  IMAD.WIDE R10, R4, 0x2, R12 ;  /* 0x00000002040a7825 */ /* 0x000fca00078e020c */
[----:B------:R0:W-:Y:S04]  /*f960*/  @P1 STG.E.U16 desc[UR12][R10.64], R7 ;  /* 0x000000070a001986 */ /* 0x0001e8000c10150c */
[----:B0-----:R-:W4:Y:S04]  /*f970*/  LDL.LU.64 R10, [R1+0x888] ;  /* 0x00088800010a7983 */ /* 0x001f280000300a00 */
[----:B------:R-:W5:Y:S01]  /*f980*/  LDL.LU R7, [R1+0x884] ;  /* 0x0008840001077983 */ /* 0x000f620000300800 */
[----:B---3--:R-:W-:-:S03]  /*f990*/  PRMT R29, R16, 0x7632, R29 ;  /* 0x00007632101d7816 */ /* 0x008fc6000000001d */
[----:B------:R0:W-:Y:S04]  /*f9a0*/  @P4 STG.E.U16 desc[UR12][R26.64], R16 ;  /* 0x000000101a004986 */ /* 0x0001e8000c10150c */
[----:B0-----:R-:W3:Y:S01]  /*f9b0*/  LDL.LU R16, [R1+0xc] ;  /* 0x00000c0001107983 */ /* 0x001ee20000300800 */
[----:B------:R-:W-:Y:S01]  /*f9c0*/  ISETP.LT.AND P6, PT, R23, UR10, !P3 ;  /* 0x0000000a17007c0c */ /* 0x000fe2000dfc1270 */
[----:B------:R-:W-:Y:S01]  /*f9d0*/  VIADD R5, R18, 0x6 ;  /* 0x0000000612057836 */ /* 0x000fe20000000000 */
[----:B------:R-:W-:Y:S01]  /*f9e0*/  ISETP.LT.AND P3, PT, R17, UR10, !P5 ;  /* 0x0000000a11007c0c */ /* 0x000fe2000ef61270 */
[----:B------:R-:W-:-:S03]  /*f9f0*/  IMAD.WIDE R8, R4, 0x2, R24 ;  /* 0x0000000204087825 */ /* 0x000fc600078e0218 */
[----:B------:R-:W-:Y:S01]  /*fa00*/  ISETP.GE.AND P2, PT, R5, UR11, PT ;  /* 0x0000000b05007c0c */ /* 0x000fe2000bf46270 */
[----:B------:R-:W-:Y:S01]  /*fa10*/  VIADD R5, R18, 0x7 ;  /* 0x0000000712057836 */ /* 0x000fe20000000000 */
[----:B------:R-:W-:Y:S01]  /*fa20*/  ISETP.LT.AND P4, PT, R22, UR10, !P5 ;  /* 0x0000000a16007c0c */ /* 0x000fe2000ef81270 */
[----:B------:R-:W-:-:S04]  /*fa30*/  VIADD R0, R4, UR4 ;  /* 0x0000000404007c36 */ /* 0x000fc80008000000 */
[----:B------:R0:W-:Y:S01]  /*fa40*/  @P6 STG.E.U16 desc[UR12][R8.64], R29 ;  /* 0x0000001d08006986 */ /* 0x0001e2000c10150c */
[----:B------:R-:W-:Y:S02]  /*fa50*/  ISETP.LT.AND P6, PT, R19, UR10, !P5 ;  /* 0x0000000a13007c0c */ /* 0x000fe4000efc1270 */
[----:B------:R-:W-:Y:S02]  /*fa60*/  ISETP.LT.AND P5, PT, R23, UR10, !P5 ;  /* 0x0000000a17007c0c */ /* 0x000fe4000efa1270 */
[----:B------:R-:W-:Y:S01]  /*fa70*/  ISETP.GE.AND P0, PT, R5, UR11, PT ;  /* 0x0000000b05007c0c */ /* 0x000fe2000bf06270 */
[----:B------:R-:W-:Y:S01]  /*fa80*/  IMAD.WIDE R4, R0, 0x2, R2 ;  /* 0x0000000200047825 */ /* 0x000fe200078e0202 */
[----:B--2---:R-:W-:-:S03]  /*fa90*/  PRMT R21, R6, 0x7632, R21 ;  /* 0x0000763206157816 */ /* 0x004fc60000000015 */
[C---:B------:R-:W-:Y:S01]  /*faa0*/  IMAD.WIDE R26, R0.reuse, 0x2, R12 ;  /* 0x00000002001a7825 */ /* 0x040fe200078e020c */
[----:B------:R1:W-:Y:S03]  /*fab0*/  @P3 STG.E.U16 desc[UR12][R4.64], R6 ;  /* 0x0000000604003986 */ /* 0x0003e6000c10150c */
[----:B0-----:R-:W-:Y:S01]  /*fac0*/  IMAD.WIDE R8, R0, 0x2, R14 ;  /* 0x0000000200087825 */ /* 0x001fe200078e020e */
[----:B------:R-:W-:Y:S01]  /*fad0*/  ISETP.LT.AND P3, PT, R17, UR10, !P2 ;  /* 0x0000000a11007c0c */ /* 0x000fe2000d761270 */
[----:B------:R0:W-:Y:S01]  /*fae0*/  @P4 STG.E.U16 desc[UR12][R26.64], R21 ;  /* 0x000000151a004986 */ /* 0x0001e2000c10150c */
[----:B------:R-:W-:Y:S01]  /*faf0*/  ISETP.LT.AND P1, PT, R22, UR10, !P2 ;  /* 0x0000000a16007c0c */ /* 0x000fe2000d721270 */
[----:B-1----:R-:W-:-:S04]  /*fb00*/  IMAD.WIDE R4, R0, 0x2, R24 ;  /* 0x0000000200047825 */ /* 0x002fc800078e0218 */
[----:B------:R-:W-:Y:S01]  /*fb10*/  VIADD R6, R18, 0x8 ;  /* 0x0000000812067836 */ /* 0x000fe20000000000 */
[----:B0-----:R-:W2:Y:S01]  /*fb20*/  LDL.LU R21, [R1+0x80] ;  /* 0x0000800001157983 */ /* 0x001ea20000300800 */
[----:B------:R-:W-:-:S03]  /*fb30*/  VIADD R0, R0, UR4 ;  /* 0x0000000400007c36 */ /* 0x000fc60008000000 */
[----:B------:R-:W-:Y:S02]  /*fb40*/  ISETP.GE.AND P4, PT, R6, UR11, PT ;  /* 0x0000000b06007c0c */ /* 0x000fe4000bf86270 */
[----:B------:R-:W-:Y:S01]  /*fb50*/  PRMT R6, R20, 0x7632, R6 ;  /* 0x0000763214067816 */ /* 0x000fe20000000006 */
[----:B------:R-:W-:Y:S01]  /*fb60*/  IMAD.WIDE R26, R0, 0x2, R14 ;  /* 0x00000002001a7825 */ /* 0x000fe200078e020e */
[----:B----4-:R-:W-:Y:S01]  /*fb70*/  PRMT R29, R10, 0x7632, R29 ;  /* 0x000076320a1d7816 */ /* 0x010fe2000000001d */
[----:B------:R0:W-:Y:S04]  /*fb80*/  @P6 STG.E.U16 desc[UR12][R8.64], R10 ;  /* 0x0000000a08006986 */ /* 0x0001e8000c10150c */
[----:B------:R1:W-:Y:S01]  /*fb90*/  @P5 STG.E.U16 desc[UR12][R4.64], R29 ;  /* 0x0000001d04005986 */ /* 0x0003e2000c10150c */
[----:B------:R-:W-:Y:S01]  /*fba0*/  ISETP.LT.AND P5, PT, R19, UR10, !P2 ;  /* 0x0000000a13007c0c */ /* 0x000fe2000d7a1270 */
[----:B0-----:R-:W-:-:S04]  /*fbb0*/  IMAD.WIDE R8, R0, 0x2, R2 ;  /* 0x0000000200087825 */ /* 0x001fc800078e0202 */
[C---:B-1----:R-:W-:Y:S01]  /*fbc0*/  IMAD.WIDE R4, R0.reuse, 0x2, R12 ;  /* 0x0000000200047825 */ /* 0x042fe200078e020c */
[----:B------:R0:W-:Y:S04]  /*fbd0*/  @P3 STG.E.U16 desc[UR12][R8.64], R20 ;  /* 0x0000001408003986 */ /* 0x0001e8000c10150c */
[----:B------:R1:W-:Y:S04]  /*fbe0*/  @P1 STG.E.U16 desc[UR12][R4.64], R6 ;  /* 0x0000000604001986 */ /* 0x0003e8000c10150c */
[----:B---3--:R3:W-:Y:S04]  /*fbf0*/  @P5 STG.E.U16 desc[UR12][R26.64], R16 ;  /* 0x000000101a005986 */ /* 0x0087e8000c10150c */
[----:B0-----:R-:W4:Y:S01]  /*fc00*/  LDL.LU R20, [R1+0xb0] ;  /* 0x0000b00001147983 */ /* 0x001f220000300800 */
[----:B-1----:R-:W-:-:S02]  /*fc10*/  VIADD R6, R0, UR4 ;  /* 0x0000000400067c36 */ /* 0x002fc40008000000 */
[----:B------:R-:W-:Y:S01]  /*fc20*/  IMAD.WIDE R4, R0, 0x2, R24 ;  /* 0x0000000200047825 */ /* 0x000fe200078e0218 */
[----:B------:R-:W-:Y:S02]  /*fc30*/  PRMT R0, R16, 0x7632, R0 ;  /* 0x0000763210007816 */ /* 0x000fe40000000000 */
[----:B---3--:R-:W3:Y:S01]  /*fc40*/  LDL.LU R16, [R1+0x90] ;  /* 0x0000900001107983 */ /* 0x008ee20000300800 */
[----:B------:R-:W-:Y:S02]  /*fc50*/  ISETP.LT.AND P2, PT, R23, UR10, !P2 ;  /* 0x0000000a17007c0c */ /* 0x000fe4000d741270 */
[----:B------:R-:W-:Y:S02]  /*fc60*/  ISETP.LT.AND P6, PT, R17, UR10, !P0 ;  /* 0x0000000a11007c0c */ /* 0x000fe4000c7c1270 */
[----:B------:R-:W-:Y:S01]  /*fc70*/  ISETP.LT.AND P1, PT, R22, UR10, !P0 ;  /* 0x0000000a16007c0c */ /* 0x000fe2000c721270 */
[----:B------:R-:W-:Y:S02]  /*fc80*/  VIADD R10, R18, 0x9 ;  /* 0x00000009120a7836 */ /* 0x000fe40000000000 */
[----:B------:R-:W-:-:S03]  /*fc90*/  IMAD.WIDE R8, R6, 0x2, R2 ;  /* 0x0000000206087825 */ /* 0x000fc600078e0202 */
[----:B------:R-:W-:-:S03]  /*fca0*/  ISETP.GE.AND P3, PT, R10, UR11, PT ;  /* 0x0000000b0a007c0c */ /* 0x000fc6000bf66270 */
[----:B------:R-:W-:Y:S01]  /*fcb0*/  @P2 STG.E.U16 desc[UR12][R4.64], R0 ;  /* 0x0000000004002986 */ /* 0x000fe2000c10150c */
[----:B------:R-:W-:Y:S02]  /*fcc0*/  ISETP.LT.AND P2, PT, R19, UR10, !P0 ;  /* 0x0000000a13007c0c */ /* 0x000fe4000c741270 */
[----:B------:R-:W-:Y:S02]  /*fcd0*/  ISETP.LT.AND P0, PT, R23, UR10, !P0 ;  /* 0x0000000a17007c0c */ /* 0x000fe4000c701270 */
[----:B-----5:R-:W-:Y:S01]  /*fce0*/  PRMT R10, R7, 0x7632, R10 ;  /* 0x00007632070a7816 */ /* 0x020fe2000000000a */
[----:B------:R-:W-:Y:S04]  /*fcf0*/  @P6 STG.E.U16 desc[UR12][R8.64], R7 ;  /* 0x0000000708006986 */ /* 0x000fe8000c10150c */
[----:B---3--:R0:W-:Y:S04]  /*fd00*/  STL [R1+0x880], R16 ;  /* 0x0008801001007387 */ /* 0x0081e80000100800 */
[----:B0-----:R-:W3:Y:S01]  /*fd10*/  LDL.LU R16, [R1+0x70] ;  /* 0x0000700001107983 */ /* 0x001ee20000300800 */
[----:B------:R-:W-:Y:S01]  /*fd20*/  IMAD.WIDE R4, R6, 0x2, R12 ;  /* 0x0000000206047825 */ /* 0x000fe200078e020c */
[----:B------:R-:W-:-:S03]  /*fd30*/  PRMT R28, R11, 0x7632, R28 ;  /* 0x000076320b1c7816 */ /* 0x000fc6000000001c */
[----:B------:R-:W-:Y:S01]  /*fd40*/  VIADD R0, R6, UR4 ;  /* 0x0000000406007c36 */ /* 0x000fe20008000000 */
[----:B------:R0:W-:Y:S01]  /*fd50*/  @P1 STG.E.U16 desc[UR12][R4.64], R10 ;  /* 0x0000000a04001986 */ /* 0x0001e2000c10150c */
[----:B------:R-:W-:Y:S02]  /*fd60*/  ISETP.LT.AND P5, PT, R17, UR10, !P4 ;  /* 0x0000000a11007c0c */ /* 0x000fe4000e7a1270 */
[----:B------:R-:W-:Y:S01]  /*fd70*/  ISETP.LT.AND P6, PT, R22, UR10, !P4 ;  /* 0x0000000a16007c0c */ /* 0x000fe2000e7c1270 */
[----:B0-----:R-:W-:-:S04]  /*fd80*/  IMAD.WIDE R4, R6, 0x2, R14 ;  /* 0x0000000206047825 */ /* 0x001fc800078e020e */
[----:B------:R-:W-:Y:S01]  /*fd90*/  IMAD.WIDE R6, R6, 0x2, R24 ;  /* 0x0000000206067825 */ /* 0x000fe200078e0218 */
[----:B------:R-:W-:Y:S04]  /*fda0*/  @P2 STG.E.U16 desc[UR12][R4.64], R11 ;  /* 0x0000000b04002986 */ /* 0x000fe8000c10150c */
[----:B------:R0:W-:Y:S01]  /*fdb0*/  @P0 STG.E.U16 desc[UR12][R6.64], R28 ;  /* 0x0000001c06000986 */ /* 0x0001e2000c10150c */
[----:B------:R-:W-:Y:S01]  /*fdc0*/  ISETP.LT.AND P0, PT, R19, UR10, !P4 ;  /* 0x0000000a13007c0c */ /* 0x000fe2000e701270 */
[----:B------:R-:W-:Y:S01]  /*fdd0*/  IMAD.WIDE R8, R0, 0x2, R2 ;  /* 0x0000000200087825 */ /* 0x000fe200078e0202 */
[----:B--2---:R-:W-:-:S03]  /*fde0*/  PRMT R29, R21, 0x7632, R29 ;  /* 0x00007632151d7816 */ /* 0x004fc6000000001d */
[C---:B------:R-:W-:Y:S01]  /*fdf0*/  IMAD.WIDE R26, R0.reuse, 0x2, R12 ;  /* 0x00000002001a7825 */ /* 0x040fe200078e020c */
[----:B------:R1:W-:Y:S03]  /*fe00*/  @P5 STG.E.U16 desc[UR12][R8.64], R21 ;  /* 0x0000001508005986 */ /* 0x0003e6000c10150c */
[----:B0-----:R-:W-:Y:S01]  /*fe10*/  IMAD.WIDE R6, R0, 0x2, R14 ;  /* 0x0000000200067825 */ /* 0x001fe200078e020e */
[----:B------:R-:W2:Y:S04]  /*fe20*/  LDL.LU R28, [R1+0x74] ;  /* 0x00007400011c7983 */ /* 0x000ea80000300800 */
[----:B------:R3:W-:Y:S04]  /*fe30*/  @P6 STG.E.U16 desc[UR12][R26.64], R29 ;  /* 0x0000001d1a006986 */ /* 0x0007e8000c10150c */
[----:B-1----:R-:W5:Y:S01]  /*fe40*/  LDL.LU R21, [R1+0x84] ;  /* 0x0000840001157983 */ /* 0x002f620000300800 */
[----:B---3--:R-:W-:-:S03]  /*fe50*/  PRMT R29, R16, 0x7632, R29 ;  /* 0x00007632101d7816 */ /* 0x008fc6000000001d */
[----:B------:R0:W-:Y:S04]  /*fe60*/  @P0 STG.E.U16 desc[UR12][R6.64], R16 ;  /* 0x0000001006000986 */ /* 0x0001e8000c10150c */
[----:B0-----:R-:W3:Y:S01]  /*fe70*/  LDL.LU R16, [R1+0x880] ;  /* 0x0008800001107983 */ /* 0x001ee20000300800 */
[----:B------:R-:W-:Y:S02]  /*fe80*/  ISETP.LT.AND P4, PT, R23, UR10, !P4 ;  /* 0x0000000a17007c0c */ /* 0x000fe4000e781270 */
[----:B------:R-:W-:Y:S01]  /*fe90*/  ISETP.LT.AND P5, PT, R17, UR10, !P3 ;  /* 0x0000000a11007c0c */ /* 0x000fe2000dfa1270 */
[----:B------:R-:W-:Y:S02]  /*fea0*/  VIADD R10, R18, 0xa ;  /* 0x0000000a120a7836 */ /* 0x000fe40000000000 */
[----:B------:R-:W-:Y:S01]  /*feb0*/  VIADD R4, R0, UR4 ;  /* 0x0000000400047c36 */ /* 0x000fe20008000000 */
[----:B------:R-:W-:Y:S01]  /*fec0*/  ISETP.LT.AND P6, PT, R22, UR10, !P3 ;  /* 0x0000000a16007c0c */ /* 0x000fe2000dfc1270 */
[----:B------:R-:W-:Y:S01]  /*fed0*/  IMAD.WIDE R8, R0, 0x2, R24 ;  /* 0x0000000200087825 */ /* 0x000fe200078e0218 */
[----:B------:R-:W-:-:S02]  /*fee0*/  ISETP.GE.AND P1, PT, R10, UR11, PT ;  /* 0x0000000b0a007c0c */ /* 0x000fc4000bf26270 */
[----:B------:R-:W-:Y:S01]  /*fef0*/  ISETP.LT.AND P2, PT, R19, UR10, !P3 ;  /* 0x0000000a13007c0c */ /* 0x000fe2000df41270 */
[----:B------:R-:W-:Y:S01]  /*ff00*/  IMAD.WIDE R10, R4, 0x2, R2 ;  /* 0x00000002040a7825 */ /* 0x000fe200078e0202 */
[----:B----4-:R-:W-:Y:S01]  /*ff10*/  PRMT R0, R20, 0x7632, R0 ;  /* 0x0000763214007816 */ /* 0x010fe20000000000 */
[----:B------:R-:W-:Y:S02]  /*ff20*/  @P4 STG.E.U16 desc[UR12][R8.64], R29 ;  /* 0x0000001d08004986 */ /* 0x000fe4000c10150c */
[C---:B------:R-:W-:Y:S02]  /*ff30*/  IMAD.WIDE R26, R4.reuse, 0x2, R12 ;  /* 0x00000002041a7825 */ /* 0x040fe400078e020c */
[----:B------:R0:W-:Y:S02]  /*ff40*/  @P5 STG.E.U16 desc[UR12][R10.64], R20 ;  /* 0x000000140a005986 */ /* 0x0001e4000c10150c */
[----:B------:R-:W-:Y:S02]  /*ff50*/  IMAD.WIDE R6, R4, 0x2, R14 ;  /* 0x0000000204067825 */ /* 0x000fe400078e020e */
[----:B------:R-:W-:Y:S04]  /*ff60*/  @P6 STG.E.U16 desc[UR12][R26.64], R0 ;  /* 0x000000001a006986 */ /* 0x000fe8000c10150c */
[----:B0-----:R-:W4:Y:S01]  /*ff70*/  LDL.LU R20, [R1+0xb4] ;  /* 0x0000b40001147983 */ /* 0x001f220000300800 */
[----:B------:R-:W-:-:S03]  /*ff80*/  ISETP.LT.AND P3, PT, R23, UR10, !P3 ;  /* 0x0000000a17007c0c */ /* 0x000fc6000df61270 */
[----:B---3--:R0:W-:Y:S01]  /*ff90*/  @P2 STG.E.U16 desc[UR12][R6.64], R16 ;  /* 0x0000001006002986 */ /* 0x0081e2000c10150c */
[----:B------:R-:W-:-:S03]  /*ffa0*/  PRMT R29, R16, 0x7632, R29 ;  /* 0x00007632101d7816 */ /* 0x000fc6000000001d */
[----:B0-----:R-:W3:Y:S01]  /*ffb0*/  LDL.LU R16, [R1+0x94] ;  /* 0x0000940001107983 */ /* 0x001ee20000300800 */
[----:B------:R-:W-:Y:S01]  /*ffc0*/  ISETP.LT.AND P4, PT, R17, UR10, !P1 ;  /* 0x0000000a11007c0c */ /* 0x000fe2000cf81270 */
[----:B------:R-:W-:Y:S01]  /*ffd0*/  VIADD R5, R18, 0xb ;  /* 0x0000000b12057836 */ /* 0x000fe20000000000 */
[----:B------:R-:W-:Y:S01]  /*ffe0*/  ISETP.LT.AND P5, PT, R22, UR10, !P1 ;  /* 0x0000000a16007c0c */ /* 0x000fe2000cfa1270 */
[C---:B------:R-:W-:Y:S01]  /*fff0*/  VIADD R0, R4.reuse, UR4 ;  /* 0x0000000404007c36 */ /* 0x040fe20008000000 */
[----:B------:R-:W-:Y:S02]  /*10000*/  ISETP.LT.AND P6, PT, R19, UR10, !P1 ;  /* 0x0000000a13007c0c */ /* 0x000fe4000cfc1270 */
[----:B------:R-:W-:Y:S01]  /*10010*/  ISETP.GE.AND P0, PT, R5, UR11, PT ;  /* 0x0000000b05007c0c */ /* 0x000fe2000bf06270 */
[----:B------:R-:W-:Y:S01]  /*10020*/  IMAD.WIDE R4, R4, 0x2, R24 ;  /* 0x0000000204047825 */ /* 0x000fe200078e0218 */
[----:B-----5:R-:W-:-:S03]  /*10030*/  PRMT R27, R21, 0x7632, R27 ;  /* 0x00007632151b7816 */ /* 0x020fc6000000001b */
[C---:B------:R-:W-:Y:S01]  /*10040*/  IMAD.WIDE R6, R0.reuse, 0x2, R2 ;  /* 0x0000000200067825 */ /* 0x040fe200078e0202 */
[----:B------:R-:W-:Y:S03]  /*10050*/  @P3 STG.E.U16 desc[UR12][R4.64], R29 ;  /* 0x0000001d04003986 */ /* 0x000fe6000c10150c */
[C---:B------:R-:W-:Y:S01]  /*10060*/  IMAD.WIDE R8, R0.reuse, 0x2, R12 ;  /* 0x0000000200087825 */ /* 0x040fe200078e020c */
[----:B------:R0:W-:Y:S01]  /*10070*/  @P4 STG.E.U16 desc[UR12][R6.64], R21 ;  /* 0x0000001506004986 */ /* 0x0001e2000c10150c */
[----:B------:R-:W-:Y:S02]  /*10080*/  ISETP.LT.AND P1, PT, R23, UR10, !P1 ;  /* 0x0000000a17007c0c */ /* 0x000fe4000cf21270 */
[----:B------:R-:W-:Y:S01]  /*10090*/  IMAD.WIDE R10, R0, 0x2, R14 ;  /* 0x00000002000a7825 */ /* 0x000fe200078e020e */
[----:B------:R-:W-:Y:S01]  /*100a0*/  @P5 STG.E.U16 desc[UR12][R8.64], R27 ;  /* 0x0000001b08005986 */ /* 0x000fe2000c10150c */
[----:B------:R-:W-:-:S02]  /*100b0*/  ISETP.LT.AND P4, PT, R17, UR10, !P0 ;  /* 0x0000000a11007c0c */ /* 0x000fc4000c781270 */
[----:B------:R-:W-:Y:S01]  /*100c0*/  ISETP.LT.AND P5, PT, R22, UR10, !P0 ;  /* 0x0000000a16007c0c */ /* 0x000fe2000c7a1270 */
[----:B--2---:R1:W-:Y:S04]  /*100d0*/  @P6 STG.E.U16 desc[UR12][R10.64], R28 ;  /* 0x0000001c0a006986 */ /* 0x0043e8000c10150c */
[----:B0-----:R-:W2:Y:S01]  /*100e0*/  LDL.LU R21, [R1+0x88] ;  /* 0x0000880001157983 */ /* 0x001ea20000300800 */
[----:B------:R-:W-:Y:S01]  /*100f0*/  ISETP.LT.AND P6, PT, R19, UR10, !P0 ;  /* 0x0000000a13007c0c */ /* 0x000fe2000c7c1270 */
[----:B------:R-:W-:Y:S02]  /*10100*/  VIADD R5, R18, 0xd ;  /* 0x0000000d12057836 */ /* 0x000fe40000000000 */
[----:B------:R-:W-:Y:S02]  /*10110*/  VIADD R4, R0, UR4 ;  /* 0x0000000400047c36 */ /* 0x000fe40008000000 */
[----:B------:R-:W-:Y:S01]  /*10120*/  VIADD R26, R18, 0xc ;  /* 0x0000000c121a7836 */ /* 0x000fe20000000000 */
[----:B------:R-:W-:Y:S01]  /*10130*/  PRMT R29, R28, 0x7632, R29 ;  /* 0x000076321c1d7816 */ /* 0x000fe2000000001d */
[----:B------:R-:W-:Y:S01]  /*10140*/  IMAD.WIDE R6, R0, 0x2, R24 ;  /* 0x0000000200067825 */ /* 0x000fe200078e0218 */
[----:B------:R-:W-:Y:S01]  /*10150*/  ISETP.LT.AND P0, PT, R23, UR10, !P0 ;  /* 0x0000000a17007c0c */ /* 0x000fe2000c701270 */
[----:B-1----:R-:W5:Y:S01]  /*10160*/  LDL.LU R28, [R1+0x78] ;  /* 0x00007800011c7983 */ /* 0x002f620000300800 */
[----:B------:R-:W-:Y:S01]  /*10170*/  ISETP.GE.AND P3, PT, R5, UR11, PT ;  /* 0x0000000b05007c0c */ /* 0x000fe2000bf66270 */
[----:B------:R-:W-:Y:S01]  /*10180*/  IMAD.WIDE R8, R4, 0x2, R2 ;  /* 0x0000000204087825 */ /* 0x000fe200078e0202 */
[----:B----4-:R-:W-:-:S02]  /*10190*/  PRMT R0, R20, 0x7632, R0 ;  /* 0x0000763214007816 */ /* 0x010fc40000000000 */
[----:B------:R-:W-:Y:S01]  /*101a0*/  ISETP.GE.AND P2, PT, R26, UR11, PT ;  /* 0x0000000b1a007c0c */ /* 0x000fe2000bf46270 */
[----:B------:R-:W-:Y:S01]  /*101b0*/  IMAD.WIDE R10, R4, 0x2, R12 ;  /* 0x00000002040a7825 */ /* 0x000fe200078e020c */
[----:B------:R-:W-:Y:S03]  /*101c0*/  @P1 STG.E.U16 desc[UR12][R6.64], R29 ;  /* 0x0000001d06001986 */ /* 0x000fe6000c10150c */
[----:B------:R-:W-:Y:S02]  /*101d0*/  VIADD R5, R18, 0xe ;  /* 0x0000000e12057836 */ /* 0x000fe40000000000 */
[----:B------:R-:W-:Y:S01]  /*101e0*/  IMAD.WIDE R26, R4, 0x2, R14 ;  /* 0x00000002041a7825 */ /* 0x000fe200078e020e */
[----:B------:R0:W-:Y:S02]  /*101f0*/  @P4 STG.E.U16 desc[UR12][R8.64], R20 ;  /* 0x0000001408004986 */ /* 0x0001e4000c10150c */
[----:B------:R-:W-:-:S02]  /*10200*/  ISETP.GE.AND P1, PT, R5, UR11, PT ;  /* 0x0000000b05007c0c */ /* 0x000fc4000bf26270 */
[----:B------:R1:W-:Y:S04]  /*10210*/  @P5 STG.E.U16 desc[UR12][R10.64], R0 ;  /* 0x000000000a005986 */ /* 0x0003e8000c10150c */
[----:B0-----:R-:W4:Y:S01]  /*10220*/  LDL.LU R20, [R1+0x87c] ;  /* 0x00087c0001147983 */ /* 0x001f220000300800 */
[C---:B-1----:R-:W-:Y:S02]  /*10230*/  VIADD R0, R4.reuse, UR4 ;  /* 0x0000000404007c36 */ /* 0x042fe40008000000 */
[----:B------:R-:W-:Y:S01]  /*10240*/  IMAD.WIDE R4, R4, 0x2, R24 ;  /* 0x0000000204047825 */ /* 0x000fe200078e0218 */
[----:B---3--:R0:W-:Y:S01]  /*10250*/  @P6 STG.E.U16 desc[UR12][R26.64], R16 ;  /* 0x000000101a006986 */ /* 0x0081e2000c10150c */
[----:B------:R-:W-:-:S05]  /*10260*/  PRMT R29, R16, 0x7632, R29 ;  /* 0x00007632101d7816 */ /* 0x000fca000000001d */
[----:B------:R-:W-:Y:S01]  /*10270*/  @P0 STG.E.U16 desc[UR12][R4.64], R29 ;  /* 0x0000001d04000986 */ /* 0x000fe2000c10150c */
[----:B0-----:R-:W-:-:S03]  /*10280*/  VIADD R26, R18, 0xf ;  /* 0x0000000f121a7836 */ /* 0x001fc60000000000 */
[----:B------:R-:W3:Y:S02]  /*10290*/  LDL.LU R16, [R1+0x98] ;  /* 0x0000980001107983 */ /* 0x000ee40000300800 */
[----:B------:R-:W-:Y:S02]  /*102a0*/  ISETP.GE.AND P0, PT, R26, UR11, PT ;  /* 0x0000000b1a007c0c */ /* 0x000fe4000bf06270 */
[----:B------:R-:W3:Y:S01]  /*102b0*/  LDL.LU R26, [R1+0xb8] ;  /* 0x0000b800011a7983 */ /* 0x000ee20000300800 */
[----:B------:R-:W-:Y:S02]  /*102c0*/  ISETP.LT.AND P4, PT, R17, UR10, !P2 ;  /* 0x0000000a11007c0c */ /* 0x000fe4000d781270 */
[----:B------:R-:W-:Y:S01]  /*102d0*/  ISETP.LT.AND P5, PT, R22, UR10, !P2 ;  /* 0x0000000a16007c0c */ /* 0x000fe2000d7a1270 */
[----:B------:R-:W-:Y:S01]  /*102e0*/  IMAD.WIDE R6, R0, 0x2, R2 ;  /* 0x0000000200067825 */ /* 0x000fe200078e0202 */
[----:B------:R-:W-:-:S03]  /*102f0*/  ISETP.LT.AND P6, PT, R19, UR10, !P2 ;  /* 0x0000000a13007c0c */ /* 0x000fc6000d7c1270 */
[----:B------:R-:W-:Y:S01]  /*10300*/  IMAD.WIDE R8, R0, 0x2, R12 ;  /* 0x0000000200087825 */ /* 0x000fe200078e020c */
[----:B--2---:R-:W-:Y:S02]  /*10310*/  PRMT R27, R21, 0x7632, R27 ;  /* 0x00007632151b7816 */ /* 0x004fe4000000001b */
[----:B------:R-:W-:-:S03]  /*10320*/  ISETP.LT.AND P2, PT, R23, UR10, !P2 ;  /* 0x0000000a17007c0c */ /* 0x000fc6000d741270 */
[----:B------:R0:W-:Y:S01]  /*10330*/  @P4 STG.E.U16 desc[UR12][R6.64], R21 ;  /* 0x0000001506004986 */ /* 0x0001e2000c10150c */
[----:B------:R-:W-:-:S03]  /*10340*/  IMAD.WIDE R10, R0, 0x2, R14 ;  /* 0x00000002000a7825 */ /* 0x000fc600078e020e */
[----:B------:R1:W-:Y:S01]  /*10350*/  @P5 STG.E.U16 desc[UR12][R8.64], R27 ;  /* 0x0000001b08005986 */ /* 0x0003e2000c10150c */
[----:B------:R-:W-:-:S03]  /*10360*/  ISETP.LT.AND P4, PT, R17, UR10, !P3 ;  /* 0x0000000a11007c0c */ /* 0x000fc6000df81270 */
[----:B0-----:R-:W2:Y:S04]  /*10370*/  LDL.LU R21, [R1+0x878] ;  /* 0x0008780001157983 */ /* 0x001ea80000300800 */
[----:B-1----:R-:W2:Y:S01]  /*10380*/  LDL.LU R27, [R1+0x8c] ;  /* 0x00008c00011b7983 */ /* 0x002ea20000300800 */
[----:B-----5:R-:W-:-:S03]  /*10390*/  PRMT R6, R28, 0x7632, R6 ;  /* 0x000076321c067816 */ /* 0x020fc60000000006 */
[----:B------:R0:W-:Y:S01]  /*103a0*/  @P6 STG.E.U16 desc[UR12][R10.64], R28 ;  /* 0x0000001c0a006986 */ /* 0x0001e2000c10150c */
[----:B------:R-:W-:Y:S01]  /*103b0*/  IMAD.WIDE R4, R0, 0x2, R24 ;  /* 0x0000000200047825 */ /* 0x000fe200078e0218 */
[----:B------:R-:W-:-:S03]  /*103c0*/  ISETP.LT.AND P5, PT, R22, UR10, !P3 ;  /* 0x0000000a16007c0c */ /* 0x000fc6000dfa1270 */
[----:B------:R-:W-:Y:S01]  /*103d0*/  VIADD R0, R0, UR4 ;  /* 0x0000000400007c36 */ /* 0x000fe20008000000 */
[----:B------:R-:W-:Y:S01]  /*103e0*/  ISETP.LT.AND P6, PT, R19, UR10, !P3 ;  /* 0x0000000a13007c0c */ /* 0x000fe2000dfc1270 */
[----:B0-----:R-:W5:Y:S04]  /*103f0*/  LDL.LU R28, [R1+0x7c] ;  /* 0x00007c00011c7983 */ /* 0x001f680000300800 */
[----:B------:R0:W-:Y:S01]  /*10400*/  @P2 STG.E.U16 desc[UR12][R4.64], R6 ;  /* 0x0000000604002986 */ /* 0x0001e2000c10150c */
[----:B------:R-:W-:-:S04]  /*10410*/  IMAD.WIDE R8, R0, 0x2, R14 ;  /* 0x0000000200087825 */ /* 0x000fc800078e020e */
[----:B0-----:R-:W-:-:S04]  /*10420*/  IMAD.WIDE R4, R0, 0x2, R2 ;  /* 0x0000000200047825 */ /* 0x001fc800078e0202 */
[----:B------:R-:W-:Y:S01]  /*10430*/  IMAD.WIDE R6, R0, 0x2, R12 ;  /* 0x0000000200067825 */ /* 0x000fe200078e020c */
[----:B---3--:R-:W-:Y:S01]  /*10440*/  PRMT R11, R26, 0x7632, R11 ;  /* 0x000076321a0b7816 */ /* 0x008fe2000000000b */
[----:B------:R0:W-:Y:S04]  /*10450*/  @P4 STG.E.U16 desc[UR12][R4.64], R26 ;  /* 0x0000001a04004986 */ /* 0x0001e8000c10150c */
[----:B------:R1:W-:Y:S04]  /*10460*/  @P5 STG.E.U16 desc[UR12][R6.64], R11 ;  /* 0x0000000b06005986 */ /* 0x0003e8000c10150c */
[----:B0-----:R-:W3:Y:S04]  /*10470*/  LDL.LU R26, [R1+0xbc] ;  /* 0x0000bc00011a7983 */ /* 0x001ee80000300800 */
[----:B------:R0:W-:Y:S01]  /*10480*/  @P6 STG.E.U16 desc[UR12][R8.64], R16 ;  /* 0x0000001008006986 */ /* 0x0001e2000c10150c */
[----:B-1----:R-:W-:-:S03]  /*10490*/  PRMT R7, R16, 0x7632, R7 ;  /* 0x0000763210077816 */ /* 0x002fc60000000007 */
[----:B0-----:R-:W4:Y:S01]  /*104a0*/  LDL.LU R16, [R1+0x9c] ;  /* 0x00009c0001107983 */ /* 0x001f220000300800 */
[----:B------:R-:W-:Y:S02]  /*104b0*/  ISETP.LT.AND P3, PT, R23, UR10, !P3 ;  /* 0x0000000a17007c0c */ /* 0x000fe4000df61270 */
[----:B------:R-:W-:Y:S01]  /*104c0*/  ISETP.LT.AND P4, PT, R17, UR10, !P1 ;  /* 0x0000000a11007c0c */ /* 0x000fe2000cf81270 */
[----:B------:R-:W-:Y:S01]  /*104d0*/  IMAD.WIDE R4, R0, 0x2, R24 ;  /* 0x0000000200047825 */ /* 0x000fe200078e0218 */
[----:B------:R-:W-:Y:S02]  /*104e0*/  ISETP.LT.AND P5, PT, R22, UR10, !P1 ;  /* 0x0000000a16007c0c */ /* 0x000fe4000cfa1270 */
[----:B------:R-:W-:Y:S01]  /*104f0*/  ISETP.LT.AND P6, PT, R19, UR10, !P1 ;  /* 0x0000000a13007c0c */ /* 0x000fe2000cfc1270 */
[C---:B------:R-:W-:Y:S02]  /*10500*/  VIADD R10, R18.reuse, 0x10 ;  /* 0x00000010120a7836 */ /* 0x040fe40000000000 */
[----:B------:R-:W-:-:S02]  /*10510*/  VIADD R6, R18, 0x11 ;  /* 0x0000001112067836 */ /* 0x000fc40000000000 */
[----:B------:R-:W-:Y:S01]  /*10520*/  VIADD R0, R0, UR4 ;  /* 0x0000000400007c36 */ /* 0x000fe20008000000 */
[----:B------:R-:W-:Y:S01]  /*10530*/  ISETP.GE.AND P2, PT, R10, UR11, PT ;  /* 0x0000000b0a007c0c */ /* 0x000fe2000bf46270 */
[----:B------:R0:W-:Y:S01]  /*10540*/  @P3 STG.E.U16 desc[UR12][R4.64], R7 ;  /* 0x0000000704003986 */ /* 0x0001e2000c10150c */
[----:B------:R-:W-:Y:S01]  /*10550*/  ISETP.GE.AND P3, PT, R6, UR11, PT ;  /* 0x0000000b06007c0c */ /* 0x000fe2000bf66270 */
[C---:B------:R-:W-:Y:S01]  /*10560*/  IMAD.WIDE R8, R0.reuse, 0x2, R14 ;  /* 0x0000000200087825 */ /* 0x040fe200078e020e */
[----:B--2---:R-:W-:Y:S02]  /*10570*/  PRMT R10, R27, 0x7632, R10 ;  /* 0x000076321b0a7816 */ /* 0x004fe4000000000a */
[----:B------:R-:W-:Y:S01]  /*10580*/  ISETP.LT.AND P1, PT, R23, UR10, !P1 ;  /* 0x0000000a17007c0c */ /* 0x000fe2000cf21270 */
[----:B0-----:R-:W-:-:S04]  /*10590*/  IMAD.WIDE R4, R0, 0x2, R2 ;  /* 0x0000000200047825 */ /* 0x001fc800078e0202 */
[----:B------:R-:W-:Y:S01]  /*105a0*/  IMAD.WIDE R6, R0, 0x2, R12 ;  /* 0x0000000200067825 */ /* 0x000fe200078e020c */
[----:B------:R0:W-:Y:S04]  /*105b0*/  @P4 STG.E.U16 desc[UR12][R4.64], R27 ;  /* 0x0000001b04004986 */ /* 0x0001e8000c10150c */
[----:B------:R1:W-:Y:S04]  /*105c0*/  @P5 STG.E.U16 desc[UR12][R6.64], R10 ;  /* 0x0000000a06005986 */ /* 0x0003e8000c10150c */
[----:B-----5:R2:W-:Y:S01]  /*105d0*/  @P6 STG.E.U16 desc[UR12][R8.64], R28 ;  /* 0x0000001c08006986 */ /* 0x0205e2000c10150c */
[----:B------:R-:W-:-:S03]  /*105e0*/  ISETP.LT.AND P6, PT, R17, UR10, !P0 ;  /* 0x0000000a11007c0c */ /* 0x000fc6000c7c1270 */
[----:B0-----:R-:W5:Y:S01]  /*105f0*/  LDL.LU R27, [R1+0xc0] ;  /* 0x0000c000011b7983 */ /* 0x001f620000300800 */
[----:B------:R-:W-:Y:S01]  /*10600*/  IMAD.WIDE R4, R0, 0x2, R24 ;  /* 0x0000000200047825 */ /* 0x000fe200078e0218 */
[----:B-1----:R-:W-:-:S03]  /*10610*/  PRMT R6, R28, 0x7632, R6 ;  /* 0x000076321c067816 */ /* 0x002fc60000000006 */
[----:B------:R-:W-:Y:S01]  /*10620*/  VIADD R0, R0, UR4 ;  /* 0x0000000400007c36 */ /* 0x000fe20008000000 */
[----:B------:R-:W-:Y:S01]  /*10630*/  ISETP.LT.AND P4, PT, R22, UR10, !P0 ;  /* 0x0000000a16007c0c */ /* 0x000fe2000c781270 */
[----:B--2---:R-:W2:Y:S01]  /*10640*/  LDL.LU R28, [R1+0xd0] ;  /* 0x0000d000011c7983 */ /* 0x004ea20000300800 */
[----:B------:R-:W-:Y:S01]  /*10650*/  ISETP.LT.AND P5, PT, R19, UR10, !P0 ;  /* 0x0000000a13007c0c */ /* 0x000fe2000c7a1270 */
[----:B------:R-:W-:Y:S02]  /*10660*/  VIADD R8, R18, 0x12 ;  /* 0x0000001212087836 */ /* 0x000fe40000000000 */
[----:B------:R0:W-:Y:S03]  /*10670*/  @P1 STG.E.U16 desc[UR12][R4.64], R6 ;  /* 0x0000000604001986 */ /* 0x0001e6000c10150c */
[----:B------:R-:W-:Y:S01]  /*10680*/  ISETP.GE.AND P1, PT, R8, UR11, PT ;  /* 0x0000000b08007c0c */ /* 0x000fe2000bf26270 */
[----:B0-----:R-:W-:-:S04]  /*10690*/  IMAD.WIDE R6, R0, 0x2, R2 ;  /* 0x0000000200067825 */ /* 0x001fc800078e0202 */
[----:B------:R-:W-:Y:S01]  /*106a0*/  IMAD.WIDE R4, R0, 0x2, R12 ;  /* 0x0000000200047825 */ /* 0x000fe200078e020c */
[----:B---3--:R-:W-:Y:S01]  /*106b0*/  PRMT R8, R26, 0x7632, R8 ;  /* 0x000076321a087816 */ /* 0x008fe20000000008 */
[----:B------:R0:W-:Y:S04]  /*106c0*/  @P6 STG.E.U16 desc[UR12][R6.64], R26 ;  /* 0x0000001a06006986 */ /* 0x0001e8000c10150c */
[----:B------:R4:W-:Y:S01]  /*106d0*/  @P4 STG.E.U16 desc[UR12][R4.64], R8 ;  /* 0x0000000804004986 */ /* 0x0009e2000c10150c */
[----:B0-----:R-:W-:-:S03]  /*106e0*/  IMAD.WIDE R6, R0, 0x2, R14 ;  /* 0x0000000200067825 */ /* 0x001fc600078e020e */
[----:B------:R-:W3:Y:S01]  /*106f0*/  LDL.LU R26, [R1+0x50] ;  /* 0x00005000011a7983 */ /* 0x000ee20000300800 */
[----:B----4-:R-:W-:-:S03]  /*10700*/  PRMT R8, R16, 0x7632, R8 ;  /* 0x0000763210087816 */ /* 0x010fc60000000008 */
[----:B------:R0:W-:Y:S04]  /*10710*/  @P5 STG.E.U16 desc[UR12][R6.64], R16 ;  /* 0x0000001006005986 */ /* 0x0001e8000c10150c */
[----:B0-----:R-:W4:Y:S01]  /*10720*/  LDL.LU R16, [R1+0x40] ;  /* 0x0000400001107983 */ /* 0x001f220000300800 */
[----:B------:R-:W-:Y:S02]  /*10730*/  ISETP.LT.AND P0, PT, R23, UR10, !P0 ;  /* 0x0000000a17007c0c */ /* 0x000fe4000c701270 */
[----:B------:R-:W-:Y:S01]  /*10740*/  ISETP.LT.AND P6, PT, R17, UR10, !P2 ;  /* 0x0000000a11007c0c */ /* 0x000fe2000d7c1270 */
[----:B------:R-:W-:Y:S01]  /*10750*/  IMAD.WIDE R4, R0, 0x2, R24 ;  /* 0x0000000200047825 */ /* 0x000fe200078e0218 */
[----:B------:R-:W-:-:S03]  /*10760*/  ISETP.LT.AND P4, PT, R22, UR10, !P2 ;  /* 0x0000000a16007c0c */ /* 0x000fc6000d781270 */
[----:B------:R-:W-:Y:S01]  /*10770*/  VIADD R0, R0, UR4 ;  /* 0x0000000400007c36 */ /* 0x000fe20008000000 */
[----:B------:R-:W-:Y:S01]  /*10780*/  ISETP.LT.AND P5, PT, R19, UR10, !P2 ;  /* 0x0000000a13007c0c */ /* 0x000fe2000d7a1270 */
[----:B------:R-:W-:-:S04]  /*10790*/  VIADD R6, R18, 0x13 ;  /* 0x0000001312067836 */ /* 0x000fc80000000000 */
[----:B------:R0:W-:Y:S01]  /*107a0*/  @P0 STG.E.U16 desc[UR12][R4.64], R8 ;  /* 0x0000000804000986 */ /* 0x0001e2000c10150c */
[----:B------:R-:W-:Y:S01]  /*107b0*/  ISETP.GE.AND P0, PT, R6, UR11, PT ;  /* 0x0000000b06007c0c */ /* 0x000fe2000bf06270 */
[C---:B------:R-:W-:Y:S01]  /*107c0*/  IMAD.WIDE R6, R0.reuse, 0x2, R12 ;  /* 0x0000000200067825 */ /* 0x040fe200078e020c */
[----:B------:R-:W-:Y:S01]  /*107d0*/  ISETP.LT.AND P2, PT, R23, UR5, !P2 ;  /* 0x0000000517007c0c */ /* 0x000fe2000d741270 */
[----:B------:R-:W1:Y:S01]  /*107e0*/  LDCU UR10, c[0x0][0x398] ;  /* 0x00007300ff0a77ac */ /* 0x000e620008000800 */
[----:B------:R-:W1:Y:S01]  /*107f0*/  LDCU UR5, c[0x0][0x398] ;  /* 0x00007300ff0577ac */ /* 0x000e620008000800 */
[----:B0-----:R-:W-:Y:S01]  /*10800*/  IMAD.WIDE R4, R0, 0x2, R2 ;  /* 0x0000000200047825 */ /* 0x001fe200078e0202 */
[----:B-----5:R-:W-:-:S03]  /*10810*/  PRMT R10, R27, 0x7632, R10 ;  /* 0x000076321b0a7816 */ /* 0x020fc6000000000a */
[----:B------:R-:W-:Y:S01]  /*10820*/  IMAD.WIDE R8, R0, 0x2, R14 ;  /* 0x0000000200087825 */ /* 0x000fe200078e020e */
[----:B------:R0:W-:Y:S01]  /*10830*/  @P6 STG.E.U16 desc[UR12][R4.64], R27 ;  /* 0x0000001b04006986 */ /* 0x0001e2000c10150c */
[----:B------:R-:W-:Y:S01]  /*10840*/  ISETP.LT.AND P6, PT, R17, UR6, !P3 ;  /* 0x0000000611007c0c */ /* 0x000fe2000dfc1270 */
[----:B------:R-:W5:Y:S02]  /*10850*/  LDCU UR6, c[0x0][0x398] ;  /* 0x00007300ff0677ac */ /* 0x000f640008000800 */
[----:B------:R1:W-:Y:S01]  /*10860*/  @P4 STG.E.U16 desc[UR12][R6.64], R10 ;  /* 0x0000000a06004986 */ /* 0x0003e2000c10150c */
[----:B------:R-:W-:Y:S01]  /*10870*/  ISETP.LT.AND P4, PT, R22, UR7, !P3 ;  /* 0x0000000716007c0c */ /* 0x000fe2000df81270 */
[----:B------:R-:W3:Y:S02]  /*10880*/  LDCU UR7, c[0x0][0x398] ;  /* 0x00007300ff0777ac */ /* 0x000ee40008000800 */
[----:B0-----:R-:W5:Y:S01]  /*10890*/  LDL.LU R27, [R1+0xc4] ;  /* 0x0000c400011b7983 */ /* 0x001f620000300800 */
[----:B------:R-:W-:-:S03]  /*108a0*/  IMAD.WIDE R4, R0, 0x2, R24 ;  /* 0x0000000200047825 */ /* 0x000fc600078e0218 */
[----:B--2---:R0:W-:Y:S01]  /*108b0*/  @P5 STG.E.U16 desc[UR12][R8.64], R28 ;  /* 0x0000001c08005986 */ /* 0x0041e2000c10150c */
[----:B-1----:R-:W-:Y:S01]  /*108c0*/  PRMT R6, R28, 0x7632, R6 ;  /* 0x000076321c067816 */ /* 0x002fe20000000006 */
[----:B------:R-:W-:Y:S01]  /*108d0*/  VIADD R7, R18, 0x14 ;  /* 0x0000001412077836 */ /* 0x000fe20000000000 */
[----:B------:R-:W-:Y:S01]  /*108e0*/  ISETP.LT.AND P5, PT, R19, UR8, !P3 ;  /* 0x0000000813007c0c */ /* 0x000fe2000dfa1270 */
[----:B------:R-:W-:Y:S01]  /*108f0*/  VIADD R0, R0, UR4 ;  /* 0x0000000400007c36 */ /* 0x000fe20008000000 */
[----:B------:R-:W1:Y:S01]  /*10900*/  LDCU UR8, c[0x0][0x398] ;  /* 0x00007300ff0877ac */ /* 0x000e620008000800 */
[----:B------:R2:W-:Y:S04]  /*10910*/  @P2 STG.E.U16 desc[UR12][R4.64], R6 ;  /* 0x0000000604002986 */ /* 0x0005e8000c10150c */
[----:B0-----:R-:W5:Y:S01]  /*10920*/  LDL.LU R28, [R1+0xd4] ;  /* 0x0000d400011c7983 */ /* 0x001f620000300800 */
[----:B------:R-:W-:Y:S01]  /*10930*/  ISETP.GE.AND P2, PT, R7, UR11, PT ;  /* 0x0000000b07007c0c */ /* 0x000fe2000bf46270 */
[----:B------:R-:W-:-:S04]  /*10940*/  IMAD.WIDE R8, R0, 0x2, R14 ;  /* 0x0000000200087825 */ /* 0x000fc800078e020e */
[----:B--2---:R-:W-:-:S04]  /*10950*/  IMAD.WIDE R4, R0, 0x2, R2 ;  /* 0x0000000200047825 */ /* 0x004fc800078e0202 */
[----:B------:R-:W-:Y:S01]  /*10960*/  IMAD.WIDE R6, R0, 0x2, R12 ;  /* 0x0000000200067825 */ /* 0x000fe200078e020c */
[----:B---3--:R-:W-:Y:S01]  /*10970*/  PRMT R10, R26, 0x7632, R10 ;  /* 0x000076321a0a7816 */ /* 0x008fe2000000000a */
[----:B------:R-:W-:Y:S04]  /*10980*/  @P6 STG.E.U16 desc[UR12][R4.64], R26 ;  /* 0x0000001a04006986 */ /* 0x000fe8000c10150c */
[----:B------:R0:W-:Y:S04]  /*10990*/  @P4 STG.E.U16 desc[UR12][R6.64], R10 ;  /* 0x0000000a06004986 */ /* 0x0001e8000c10150c */
[----:B----4-:R2:W-:Y:S01]  /*109a0*/  @P5 STG.E.U16 desc[UR12][R8.64], R16 ;  /* 0x0000001008005986 */ /* 0x0105e2000c10150c */
[----:B0-----:R-:W-:-:S03]  /*109b0*/  PRMT R6, R16, 0x7632, R6 ;  /* 0x0000763210067816 */ /* 0x001fc60000000006 */
[----:B--2---:R-:W2:Y:S04]  /*109c0*/  LDL.LU R16, [R1+0x54] ;  /* 0x0000540001107983 */ /* 0x004ea80000300800 */
[----:B------:R-:W3:Y:S01]  /*109d0*/  LDL.LU R26, [R1+0x44] ;  /* 0x00004400011a7983 */ /* 0x000ee20000300800 */
[----:B------:R-:W-:Y:S01]  /*109e0*/  ISETP.LT.AND P3, PT, R23, UR9, !P3 ;  /* 0x0000000917007c0c */ /* 0x000fe2000df61270 */
[----:B------:R-:W-:Y:S01]  /*109f0*/  IMAD.WIDE R4, R0, 0x2, R24 ;  /* 0x0000000200047825 */ /* 0x000fe200078e0218 */
[----:B------:R-:W-:Y:S01]  /*10a00*/  ISETP.LT.AND P4, PT, R17, UR14, !P1 ;  /* 0x0000000e11007c0c */ /* 0x000fe2000cf81270 */
[----:B------:R-:W0:Y:S01]  /*10a10*/  LDCU UR9, c[0x0][0x398] ;  /* 0x00007300ff0977ac */ /* 0x000e220008000800 */
[----:B------:R-:W-:Y:S01]  /*10a20*/  ISETP.LT.AND P5, PT, R22, UR15, !P1 ;  /* 0x0000000f16007c0c */ /* 0x000fe2000cfa1270 */
[----:B------:R-:W-:Y:S01]  /*10a30*/  VIADD R7, R18, 0x15 ;  /* 0x0000001512077836 */ /* 0x000fe20000000000 */
[----:B------:R-:W-:Y:S01]  /*10a40*/  ISETP.LT.AND P6, PT, R19, UR16, !P1 ;  /* 0x0000001013007c0c */ /* 0x000fe2000cfc1270 */
[----:B------:R-:W-:Y:S01]  /*10a50*/  VIADD R0, R0, UR4 ;  /* 0x0000000400007c36 */ /* 0x000fe20008000000 */
[----:B------:R-:W-:Y:S01]  /*10a60*/  ISETP.LT.AND P1, PT, R23, UR17, !P1 ;  /* 0x0000001117007c0c */ /* 0x000fe2000cf21270 */
[----:B------:R-:W4:Y:S04]  /*10a70*/  LDCU UR14, c[0x0][0x398] ;  /* 0x00007300ff0e77ac */ /* 0x000f280008000800 */
[----:B------:R0:W-:Y:S01]  /*10a80*/  @P3 STG.E.U16 desc[UR12][R4.64], R6 ;  /* 0x0000000604003986 */ /* 0x0001e2000c10150c */
[----:B------:R-:W-:Y:S01]  /*10a90*/  ISETP.GE.AND P3, PT, R7, UR11, PT ;  /* 0x0000000b07007c0c */ /* 0x000fe2000bf66270 */
[C---:B------:R-:W-:Y:S01]  /*10aa0*/  IMAD.WIDE R8, R0.reuse, 0x2, R14 ;  /* 0x0000000200087825 */ /* 0x040fe200078e020e */
[----:B------:R-:W1:Y:S01]  /*10ab0*/  LDCU UR15, c[0x0][0x398] ;  /* 0x00007300ff0f77ac */ /* 0x000e620008000800 */
[----:B------:R-:W1:Y:S01]  /*10ac0*/  LDCU UR16, c[0x0][0x398] ;  /* 0x00007300ff1077ac */ /* 0x000e620008000800 */
[----:B------:R-:W1:Y:S01]  /*10ad0*/  LDCU UR17, c[0x0][0x398] ;  /* 0x00007300ff1177ac */ /* 0x000e620008000800 */
[----:B0-----:R-:W-:Y:S01]  /*10ae0*/  IMAD.WIDE R4, R0, 0x2, R2 ;  /* 0x0000000200047825 */ /* 0x001fe200078e0202 */
[----:B-----5:R-:W-:-:S03]  /*10af0*/  PRMT R10, R27, 0x7632, R10 ;  /* 0x000076321b0a7816 */ /* 0x020fc6000000000a */
[C---:B------:R-:W-:Y:S01]  /*10b00*/  IMAD.WIDE R6, R0.reuse, 0x2, R12 ;  /* 0x0000000200067825 */ /* 0x040fe200078e020c */
[----:B------:R0:W-:Y:S04]  /*10b10*/  @P4 STG.E.U16 desc[UR12][R4.64], R27 ;  /* 0x0000001b04004986 */ /* 0x0001e8000c10150c */
[----:B------:R5:W-:Y:S04]  /*10b20*/  @P5 STG.E.U16 desc[UR12][R6.64], R10 ;  /* 0x0000000a06005986 */ /* 0x000be8000c10150c */
[----:B------:R1:W-:Y:S01]  /*10b30*/  @P6 STG.E.U16 desc[UR12][R8.64], R28 ;  /* 0x0000001c08006986 */ /* 0x0003e2000c10150c */
[----:B------:R-:W-:Y:S01]  /*10b40*/  ISETP.LT.AND P6, PT, R17, UR18, !P0 ;  /* 0x0000001211007c0c */ /* 0x000fe2000c7c1270 */
[----:B0-----:R-:W-:Y:S01]  /*10b50*/  IMAD.WIDE R4, R0, 0x2, R24 ;  /* 0x0000000200047825 */ /* 0x001fe200078e0218 */
[----:B-----5:R-:W-:Y:S01]  /*10b60*/  PRMT R6, R28, 0x7632, R6 ;  /* 0x000076321c067816 */ /* 0x020fe20000000006 */
[----:B------:R-:W0:Y:S02]  /*10b70*/  LDCU UR18, c[0x0][0x398] ;  /* 0x00007300ff1277ac */ /* 0x000e240008000800 */
[----:B------:R-:W-:-:S02]  /*10b80*/  VIADD R0, R0, UR4 ;  /* 0x0000000400007c36 */ /* 0x000fc40008000000 */
[----:B------:R5:W-:Y:S04]  /*10b90*/  @P1 STG.E.U16 desc[UR12][R4.64], R6 ;  /* 0x0000000604001986 */ /* 0x000be8000c10150c */
[----:B-1----:R-:W4:Y:S01]  /*10ba0*/  LDL.LU R28, [R1+0xc8] ;  /* 0x0000c800011c7983 */ /* 0x002f220000300800 */
[----:B-----5:R-:W-:Y:S01]  /*10bb0*/  IMAD.WIDE R4, R0, 0x2, R2 ;  /* 0x0000000200047825 */ /* 0x020fe200078e0202 */
[----:B------:R-:W-:Y:S01]  /*10bc0*/  ISETP.LT.AND P4, PT, R22, UR10, !P0 ;  /* 0x0000000a16007c0c */ /* 0x000fe2000c781270 */
[----:B------:R-:W1:Y:S01]  /*10bd0*/  LDCU UR10, c[0x0][0x398] ;  /* 0x00007300ff0a77ac */ /* 0x000e620008000800 */
[----:B------:R-:W-:Y:S01]  /*10be0*/  ISETP.LT.AND P5, PT, R19, UR19, !P0 ;  /* 0x0000001313007c0c */ /* 0x000fe2000c7a1270 */
[----:B------:R-:W-:Y:S02]  /*10bf0*/  VIADD R7, R18, 0x16 ;  /* 0x0000001612077836 */ /* 0x000fe40000000000 */
[C---:B------:R-:W-:Y:S01]  /*10c00*/  IMAD.WIDE R8, R0.reuse, 0x2, R14 ;  /* 0x0000000200087825 */ /* 0x040fe200078e020e */
[----:B------:R-:W5:Y:S02]  /*10c10*/  LDCU UR19, c[0x0][0x398] ;  /* 0x00007300ff1377ac */ /* 0x000f640008000800 */
[----:B------:R-:W-:Y:S01]  /*10c20*/  ISETP.GE.AND P1, PT, R7, UR11, PT ;  /* 0x0000000b07007c0c */ /* 0x000fe2000bf26270 */
[----:B------:R-:W-:Y:S01]  /*10c30*/  IMAD.WIDE R6, R0, 0x2, R12 ;  /* 0x0000000200067825 */ /* 0x000fe200078e020c */
[----:B--2---:R-:W-:Y:S01]  /*10c40*/  PRMT R10, R16, 0x7632, R10 ;  /* 0x00007632100a7816 */ /* 0x004fe2000000000a */
[----:B------:R2:W-:Y:S04]  /*10c50*/  @P6 STG.E.U16 desc[UR12][R4.64], R16 ;  /* 0x0000001004006986 */ /* 0x0005e8000c10150c */
[----:B--2---:R-:W2:Y:S04]  /*10c60*/  LDL.LU R16, [R1+0xd8] ;  /* 0x0000d80001107983 */ /* 0x004ea80000300800 */
[----:B------:R-:W5:Y:S01]  /*10c70*/  LDL.LU R27, [R1+0x58] ;  /* 0x00005800011b7983 */ /* 0x000f620000300800 */
[----:B---3--:R-:W-:-:S03]  /*10c80*/  PRMT R5, R26, 0x7632, R5 ;  /* 0x000076321a057816 */ /* 0x008fc60000000005 */
[----:B------:R-:W-:Y:S04]  /*10c90*/  @P4 STG.E.U16 desc[UR12][R6.64], R10 ;  /* 0x0000000a06004986 */ /* 0x000fe8000c10150c */
[----:B------:R3:W-:Y:S04]  /*10ca0*/  @P5 STG.E.U16 desc[UR12][R8.64], R26 ;  /* 0x0000001a08005986 */ /* 0x0007e8000c10150c */
[----:B---3--:R-:W3:Y:S01]  /*10cb0*/  LDL.LU R26, [R1+0x48] ;  /* 0x00004800011a7983 */ /* 0x008ee20000300800 */
[----:B------:R-:W-:Y:S01]  /*10cc0*/  ISETP.LT.AND P0, PT, R23, UR5, !P0 ;  /* 0x0000000517007c0c */ /* 0x000fe2000c701270 */
[----:B------:R-:W-:Y:S01]  /*10cd0*/  IMAD.WIDE R6, R0, 0x2, R24 ;  /* 0x0000000200067825 */ /* 0x000fe200078e0218 */
[----:B------:R-:W-:Y:S01]  /*10ce0*/  ISETP.LT.AND P6, PT, R17, UR20, !P2 ;  /* 0x0000001411007c0c */ /* 0x000fe2000d7c1270 */
[----:B------:R-:W0:Y:S01]  /*10cf0*/  LDCU UR5, c[0x0][0x398] ;  /* 0x00007300ff0577ac */ /* 0x000e220008000800 */
[----:B------:R-:W-:Y:S01]  /*10d00*/  ISETP.LT.AND P5, PT, R22, UR6, !P2 ;  /* 0x0000000616007c0c */ /* 0x000fe2000d7a1270 */
[----:B------:R-:W-:-:S02]  /*10d10*/  VIADD R8, R18, 0x17 ;  /* 0x0000001712087836 */ /* 0x000fc40000000000 */
[----:B------:R-:W-:Y:S01]  /*10d20*/  VIADD R4, R0, UR4 ;  /* 0x0000000400047c36 */ /* 0x000fe20008000000 */
[----:B------:R-:W0:Y:S01]  /*10d30*/  LDCU UR20, c[0x0][0x398] ;  /* 0x00007300ff1477ac */ /* 0x000e220008000800 */
[----:B------:R-:W-:Y:S01]  /*10d40*/  VIADD R0, R18, 0x18 ;  /* 0x0000001812007836 */ /* 0x000fe20000000000 */
[----:B------:R-:W-:-:S03]  /*10d50*/  ISETP.GE.AND P4, PT, R8, UR11, PT ;  /* 0x0000000b08007c0c */ /* 0x000fc6000bf86270 */
[----:B------:R1:W-:Y:S01]  /*10d60*/  @P0 STG.E.U16 desc[UR12][R6.64], R5 ;  /* 0x0000000506000986 */ /* 0x0003e2000c10150c */
[----:B------:R-:W-:Y:S01]  /*10d70*/  ISETP.LT.AND P0, PT, R19, UR7, !P2 ;  /* 0x0000000713007c0c */ /* 0x000fe2000d701270 */
[C---:B------:R-:W-:Y:S01]  /*10d80*/  IMAD.WIDE R8, R4.reuse, 0x2, R12 ;  /* 0x0000000204087825 */ /* 0x040fe200078e020c */
[----:B------:R-:W-:Y:S01]  /*10d90*/  ISETP.LT.AND P2, PT, R23, UR8, !P2 ;  /* 0x0000000817007c0c */ /* 0x000fe2000d741270 */
[----:B------:R-:W0:Y:S01]  /*10da0*/  LDCU UR6, c[0x0][0x398] ;  /* 0x00007300ff0677ac */ /* 0x000e220008000800 */
[----:B------:R-:W0:Y:S01]  /*10db0*/  LDCU UR7, c[0x0][0x398] ;  /* 0x00007300ff0777ac */ /* 0x000e220008000800 */
[----:B-1----:R-:W-:Y:S01]  /*10dc0*/  IMAD.WIDE R6, R4, 0x2, R2 ;  /* 0x0000000204067825 */ /* 0x002fe200078e0202 */
[----:B----4-:R-:W-:Y:S01]  /*10dd0*/  PRMT R5, R28, 0x7632, R5 ;  /* 0x000076321c057816 */ /* 0x010fe20000000005 */
[----:B------:R-:W1:Y:S03]  /*10de0*/  LDCU UR8, c[0x0][0x398] ;  /* 0x00007300ff0877ac */ /* 0x000e660008000800 */
[----:B------:R4:W-:Y:S01]  /*10df0*/  @P6 STG.E.U16 desc[UR12][R6.64], R28 ;  /* 0x0000001c06006986 */ /* 0x0009e2000c10150c */
[----:B------:R-:W-:Y:S01]  /*10e00*/  ISETP.GE.AND P6, PT, R0, UR11, PT ;  /* 0x0000000b00007c0c */ /* 0x000fe2000bfc6270 */
[----:B------:R-:W-:-:S02]  /*10e10*/  VIADD R0, R4, UR4 ;  /* 0x0000000404007c36 */ /* 0x000fc40008000000 */
[----:B------:R0:W-:Y:S01]  /*10e20*/  @P5 STG.E.U16 desc[UR12][R8.64], R5 ;  /* 0x0000000508005986 */ /* 0x0001e2000c10150c */
[----:B------:R-:W-:Y:S01]  /*10e30*/  ISETP.LT.AND P5, PT, R17, UR9, !P3 ;  /* 0x0000000911007c0c */ /* 0x000fe2000dfa1270 */
[----:B------:R-:W1:Y:S01]  /*10e40*/  LDCU UR9, c[0x0][0x398] ;  /* 0x00007300ff0977ac */ /* 0x000e620008000800 */
[C---:B----4-:R-:W-:Y:S01]  /*10e50*/  IMAD.WIDE R6, R4.reuse, 0x2, R14 ;  /* 0x0000000204067825 */ /* 0x050fe200078e020e */
[----:B------:R-:W4:Y:S03]  /*10e60*/  LDL.LU R28, [R1+0x874] ;  /* 0x00087400011c7983 */ /* 0x000f260000300800 */
[----:B0-----:R-:W-:Y:S01]  /*10e70*/  IMAD.WIDE R4, R4, 0x2, R24 ;  /* 0x0000000204047825 */ /* 0x001fe200078e0218 */
[----:B--2---:R-:W-:Y:S01]  /*10e80*/  PRMT R8, R16, 0x7632, R8 ;  /* 0x0000763210087816 */ /* 0x004fe20000000008 */
[----:B------:R0:W-:Y:S01]  /*10e90*/  @P0 STG.E.U16 desc[UR12][R6.64], R16 ;  /* 0x0000001006000986 */ /* 0x0001e2000c10150c */
[----:B------:R-:W-:Y:S01]  /*10ea0*/  ISETP.LT.AND P0, PT, R22, UR14, !P3 ;  /* 0x0000000e16007c0c */ /* 0x000fe2000df01270 */
[----:B------:R-:W2:Y:S02]  /*10eb0*/  LDCU UR14, c[0x0][0x398] ;  /* 0x00007300ff0e77ac */ /* 0x000ea40008000800 */
[----:B------:R1:W-:Y:S01]  /*10ec0*/  @P2 STG.E.U16 desc[UR12][R4.64], R8 ;  /* 0x0000000804002986 */ /* 0x0003e2000c10150c */
[----:B------:R-:W-:Y:S01]  /*10ed0*/  ISETP.LT.AND P2, PT, R19, UR15, !P3 ;  /* 0x0000000f13007c0c */ /* 0x000fe2000df41270 */
[----:B------:R-:W2:Y:S01]  /*10ee0*/  LDCU UR15, c[0x0][0x398] ;  /* 0x00007300ff0f77ac */ /* 0x000ea20008000800 */
[----:B-----5:R-:W-:Y:S01]  /*10ef0*/  PRMT R10, R27, 0x7632, R10 ;  /* 0x000076321b0a7816 */ /* 0x020fe2000000000a */
[C---:B0-----:R-:W-:Y:S01]  /*10f00*/  IMAD.WIDE R6, R0.reuse, 0x2, R2 ;  /* 0x0000000200067825 */ /* 0x041fe200078e0202 */
[----:B------:R-:W5:Y:S03]  /*10f10*/  LDL.LU R16, [R1+0xdc] ;  /* 0x0000dc0001107983 */ /* 0x000f660000300800 */
[C---:B-1----:R-:W-:Y:S01]  /*10f20*/  IMAD.WIDE R4, R0.reuse, 0x2, R12 ;  /* 0x0000000200047825 */ /* 0x042fe200078e020c */
[----:B------:R0:W-:Y:S04]  /*10f30*/  @P5 STG.E.U16 desc[UR12][R6.64], R27 ;  /* 0x0000001b06005986 */ /* 0x0001e8000c10150c */
[----:B------:R-:W-:Y:S01]  /*10f40*/  @P0 STG.E.U16 desc[UR12][R4.64], R10 ;  /* 0x0000000a04000986 */ /* 0x000fe2000c10150c */
[----:B0-----:R-:W-:-:S05]  /*10f50*/  IMAD.WIDE R6, R0, 0x2, R14 ;  /* 0x0000000200067825 */ /* 0x001fca00078e020e */
[----:B---3--:R0:W-:Y:S04]  /*10f60*/  @P2 STG.E.U16 desc[UR12][R6.64], R26 ;  /* 0x0000001a06002986 */ /* 0x0081e8000c10150c */
[----:B0-----:R-:W3:Y:S01]  /*10f70*/  LDL.LU R7, [R1+0xcc] ;  /* 0x0000cc0001077983 */ /* 0x001ee20000300800 */
[----:B------:R-:W-:Y:S01]  /*10f80*/  ISETP.LT.AND P3, PT, R23, UR16, !P3 ;  /* 0x0000001017007c0c */ /* 0x000fe2000df61270 */
[----:B------:R-:W-:Y:S01]  /*10f90*/  IMAD.WIDE R8, R0, 0x2, R24 ;  /* 0x0000000200087825 */ /* 0x000fe200078e0218 */
[----:B------:R-:W-:Y:S01]  /*10fa0*/  PRMT R11, R26, 0x7632, R11 ;  /* 0x000076321a0b7816 */ /* 0x000fe2000000000b */
[----:B------:R-:W2:Y:S01]  /*10fb0*/  LDL.LU R27, [R1+0x5c] ;  /* 0x00005c00011b7983 */ /* 0x000ea20000300800 */
[----:B------:R-:W-:Y:S01]  /*10fc0*/  ISETP.LT.AND P5, PT, R17, UR17, !P1 ;  /* 0x0000001111007c0c */ /* 0x000fe2000cfa1270 */
[----:B------:R-:W-:Y:S01]  /*10fd0*/  VIADD R0, R0, UR4 ;  /* 0x0000000400007c36 */ /* 0x000fe20008000000 */
[----:B------:R-:W-:Y:S01]  /*10fe0*/  ISETP.LT.AND P2, PT, R19, UR18, !P1 ;  /* 0x0000001213007c0c */ /* 0x000fe2000cf41270 */
[----:B------:R-:W-:Y:S01]  /*10ff0*/  VIADD R6, R18, 0x19 ;  /* 0x0000001912067836 */ /* 0x000fe20000000000 */
[----:B------:R-:W2:Y:S01]  /*11000*/  LDL.LU R26, [R1+0x4c] ;  /* 0x00004c00011a7983 */ /* 0x000ea20000300800 */
[----:B------:R-:W-:Y:S01]  /*11010*/  IMAD.WIDE R4, R0, 0x2, R2 ;  /* 0x0000000200047825 */ /* 0x000fe200078e0202 */
[----:B------:R-:W0:Y:S03]  /*11020*/  LDCU UR16, c[0x0][0x398] ;  /* 0x00007300ff1077ac */ /* 0x000e260008000800 */
[----:B------:R5:W-:Y:S01]  /*11030*/  @P3 STG.E.U16 desc[UR12][R8.64], R11 ;  /* 0x0000000b08003986 */ /* 0x000be2000c10150c */
[----:B------:R-:W-:Y:S01]  /*11040*/  ISETP.LT.AND P3, PT, R22, UR10, !P1 ;  /* 0x0000000a16007c0c */ /* 0x000fe2000cf61270 */
[----:B------:R-:W1:Y:S01]  /*11050*/  LDCU UR17, c[0x0][0x398] ;  /* 0x00007300ff1177ac */ /* 0x000e620008000800 */
[----:B------:R-:W-:Y:S01]  /*11060*/  ISETP.GE.AND P0, PT, R6, UR11, PT ;  /* 0x0000000b06007c0c */ /* 0x000fe2000bf06270 */
[----:B------:R-:W0:Y:S01]  /*11070*/  LDCU UR18, c[0x0][0x398] ;  /* 0x00007300ff1277ac */ /* 0x000e220008000800 */
[----:B-----5:R-:W-:-:S02]  /*11080*/  PRMT R11, R16, 0x7632, R11 ;  /* 0x00007632100b7816 */ /* 0x020fc4000000000b */
[----:B---3--:R-:W-:Y:S01]  /*11090*/  PRMT R10, R7, 0x7632, R10 ;  /* 0x00007632070a7816 */ /* 0x008fe2000000000a */
[----:B------:R3:W-:Y:S01]  /*110a0*/  @P5 STG.E.U16 desc[UR12][R4.64], R7 ;  /* 0x0000000704005986 */ /* 0x0007e2000c10150c */
[C---:B------:R-:W-:Y:S01]  /*110b0*/  IMAD.WIDE R8, R0.reuse, 0x2, R24 ;  /* 0x0000000200087825 */ /* 0x040fe200078e0218 */
[----:B------:R-:W5:Y:S03]  /*110c0*/  LDCU UR10, c[0x0][0x398] ;  /* 0x00007300ff0a77ac */ /* 0x000f660008000800 */
[----:B---3--:R-:W-:-:S04]  /*110d0*/  IMAD.WIDE R4, R0, 0x2, R12 ;  /* 0x0000000200047825 */ /* 0x008fc800078e020c */
[----:B------:R-:W-:Y:S01]  /*110e0*/  IMAD.WIDE R6, R0, 0x2, R14 ;  /* 0x0000000200067825 */ /* 0x000fe200078e020e */
[----:B------:R-:W-:Y:S04]  /*110f0*/  @P3 STG.E.U16 desc[UR12][R4.64], R10 ;  /* 0x0000000a04003986 */ /* 0x000fe8000c10150c */
[----:B------:R3:W-:Y:S04]  /*11100*/  @P2 STG.E.U16 desc[UR12][R6.64], R16 ;  /* 0x0000001006002986 */ /* 0x0007e8000c10150c */
[----:B---3--:R-:W3:Y:S01]  /*11110*/  LDL.LU R16, [R1+0x60] ;  /* 0x0000600001107983 */ /* 0x008ee20000300800 */
[----:B------:R-:W-:-:S02]  /*11120*/  ISETP.LT.AND P1, PT, R23, UR5, !P1 ;  /* 0x0000000517007c0c */ /* 0x000fc4000cf21270 */
[----:B------:R-:W-:Y:S01]  /*11130*/  ISETP.LT.AND P5, PT, R22, UR20, !P4 ;  /* 0x0000001416007c0c */ /* 0x000fe2000e7a1270 */
[----:B------:R-:W-:Y:S01]  /*11140*/  VIADD R4, R18, 0x1a ;  /* 0x0000001a12047836 */ /* 0x000fe20000000000 */
[----:B------:R-:W-:Y:S01]  /*11150*/  ISETP.LT.AND P2, PT, R17, UR19, !P4 ;  /* 0x0000001311007c0c */ /* 0x000fe2000e741270 */
[----:B------:R-:W-:Y:S01]  /*11160*/  VIADD R0, R0, UR4 ;  /* 0x0000000400007c36 */ /* 0x000fe20008000000 */
[----:B------:R-:W-:Y:S01]  /*11170*/  ISETP.LT.AND P3, PT, R19, UR6, !P4 ;  /* 0x0000000613007c0c */ /* 0x000fe2000e761270 */
[----:B------:R-:W0:Y:S01]  /*11180*/  LDCU UR5, c[0x0][0x398] ;  /* 0x00007300ff0577ac */ /* 0x000e220008000800 */
[----:B--2---:R-:W-:Y:S01]  /*11190*/  PRMT R10, R27, 0x7632, R10 ;  /* 0x000076321b0a7816 */ /* 0x004fe2000000000a */
[----:B------:R-:W-:Y:S01]  /*111a0*/  IMAD.WIDE R6, R0, 0x2, R2 ;  /* 0x0000000200067825 */ /* 0x000fe200078e0202 */
[----:B------:R-:W-:Y:S01]  /*111b0*/  ISETP.LT.AND P4, PT, R23, UR7, !P4 ;  /* 0x0000000717007c0c */ /* 0x000fe2000e781270 */
[----:B------:R-:W2:Y:S02]  /*111c0*/  LDCU UR19, c[0x0][0x398] ;  /* 0x00007300ff1377ac */ /* 0x000ea40008000800 */
[----:B------:R0:W-:Y:S01]  /*111d0*/  @P1 STG.E.U16 desc[UR12][R8.64], R11 ;  /* 0x0000000b08001986 */ /* 0x0001e2000c10150c */
[----:B------:R-:W-:Y:S01]  /*111e0*/  ISETP.GE.AND P1, PT, R4, UR11, PT ;  /* 0x0000000b04007c0c */ /* 0x000fe2000bf26270 */
[C---:B------:R-:W-:Y:S01]  /*111f0*/  IMAD.WIDE R4, R0.reuse, 0x2, R12 ;  /* 0x0000000200047825 */ /* 0x040fe200078e020c */
[----:B------:R-:W1:Y:S01]  /*11200*/  LDCU UR20, c[0x0][0x398] ;  /* 0x00007300ff1477ac */ /* 0x000e620008000800 */
[----:B------:R-:W-:Y:S01]  /*11210*/  @P2 STG.E.U16 desc[UR12][R6.64], R27 ;  /* 0x0000001b06002986 */ /* 0x000fe2000c10150c */
[----:B------:R-:W1:Y:S03]  /*11220*/  LDCU UR6, c[0x0][0x398] ;  /* 0x00007300ff0677ac */ /* 0x000e660008000800 */
[----:B------:R1:W-:Y:S01]  /*11230*/  @P5 STG.E.U16 desc[UR12][R4.64], R10 ;  /* 0x0000000a04005986 */ /* 0x0003e2000c10150c */
[----:B------:R-:W1:Y:S01]  /*11240*/  LDCU UR7, c[0x0][0x398] ;  /* 0x00007300ff0777ac */ /* 0x000e620008000800 */
[----:B0-----:R-:W-:Y:S01]  /*11250*/  IMAD.WIDE R8, R0, 0x2, R14 ;  /* 0x0000000200087825 */ /* 0x001fe200078e020e */
[----:B------:R-:W-:Y:S01]  /*11260*/  ISETP.LT.AND P5, PT, R17, UR8, !P6 ;  /* 0x0000000811007c0c */ /* 0x000fe2000f7a1270 */
[----:B----4-:R0:W4:Y:S01]  /*11270*/  LDS.128 R4, [R28] ;  /* 0x000000001c047984 */ /* 0x0101220000000c00 */
[----:B---3--:R-:W-:-:S03]  /*11280*/  PRMT R29, R16, 0x7632, R29 ;  /* 0x00007632101d7816 */ /* 0x008fc6000000001d */
[----:B------:R3:W-:Y:S01]  /*11290*/  @P3 STG.E.U16 desc[UR12][R8.64], R26 ;  /* 0x0000001a08003986 */ /* 0x0007e2000c10150c */
[----:B------:R-:W-:Y:S02]  /*112a0*/  ISETP.LT.AND P3, PT, R22, UR9, !P6 ;  /* 0x0000000916007c0c */ /* 0x000fe4000f761270 */
[----:B-1----:R-:W-:Y:S01]  /*112b0*/  PRMT R10, R26, 0x7632, R10 ;  /* 0x000076321a0a7816 */ /* 0x002fe2000000000a */
[----:B------:R-:W2:Y:S01]  /*112c0*/  LDL.LU R22, [R1+0x870] ;  /* 0x0008700001167983 */ /* 0x000ea20000300800 */
[----:B------:R-:W-:Y:S01]  /*112d0*/  ISETP.LT.AND P2, PT, R19, UR14, !P6 ;  /* 0x0000000e13007c0c */ /* 0x000fe2000f741270 */
[----:B0-----:R-:W-:Y:S01]  /*112e0*/  VIADD R28, R18, 0x1b ;  /* 0x0000001b121c7836 */ /* 0x001fe20000000000 */
[----:B------:R-:W0:Y:S01]  /*112f0*/  LDCU UR8, c[0x0][0x398] ;  /* 0x00007300ff0877ac */ /* 0x000e220008000800 */
[C---:B---3--:R-:W-:Y:S01]  /*11300*/  IMAD.WIDE R8, R0.reuse, 0x2, R24 ;  /* 0x0000000200087825 */ /* 0x048fe200078e0218 */
[----:B------:R-:W1:Y:S03]  /*11310*/  LDCU UR9, c[0x0][0x398] ;  /* 0x00007300ff0977ac */ /* 0x000e660008000800 */
[----:B------:R-:W-:Y:S01]  /*11320*/  VIADD R0, R0, UR4 ;  /* 0x0000000400007c36 */ /* 0x000fe20008000000 */
[----:B------:R3:W-:Y:S01]  /*11330*/  @P4 STG.E.U16 desc[UR12][R8.64], R10 ;  /* 0x0000000a08004986 */ /* 0x0007e2000c10150c */
[----:B------:R-:W0:Y:S02]  /*11340*/  LDCU UR14, c[0x0][0x398] ;  /* 0x00007300ff0e77ac */ /* 0x000e240008000800 */
[----:B---3--:R-:W-:-:S04]  /*11350*/  IMAD.WIDE R8, R0, 0x2, R2 ;  /* 0x0000000200087825 */ /* 0x008fc800078e0202 */
[C---:B------:R-:W-:Y:S01]  /*11360*/  IMAD.WIDE R10, R0.reuse, 0x2, R12 ;  /* 0x00000002000a7825 */ /* 0x040fe200078e020c */
[----:B------:R3:W-:Y:S04]  /*11370*/  @P5 STG.E.U16 desc[UR12][R8.64], R16 ;  /* 0x0000001008005986 */ /* 0x0007e8000c10150c */
[----:B------:R0:W-:Y:S04]  /*11380*/  @P3 STG.E.U16 desc[UR12][R10.64], R29 ;  /* 0x0000001d0a003986 */ /* 0x0001e8000c10150c */
[----:B---3--:R-:W3:Y:S04]  /*11390*/  LDL.LU R16, [R1+0x86c] ;  /* 0x00086c0001107983 */ /* 0x008ee80000300800 */
[----:B0-----:R-:W2:Y:S01]  /*113a0*/  LDL.LU R29, [R1+0x850] ;  /* 0x00085000011d7983 */ /* 0x001ea20000300800 */
[----:B------:R-:W-:Y:S01]  /*113b0*/  ISETP.LT.AND P6, PT, R23, UR15, !P6 ;  /* 0x0000000f17007c0c */ /* 0x000fe2000f7c1270 */
[C---:B------:R-:W-:Y:S01]  /*113c0*/  IMAD.WIDE R26, R0.reuse, 0x2, R14 ;  /* 0x00000002001a7825 */ /* 0x040fe200078e020e */
[----:B------:R-:W-:Y:S01]  /*113d0*/  ISETP.LT.AND P5, PT, R17, UR16, !P0 ;  /* 0x0000001011007c0c */ /* 0x000fe2000c7a1270 */
[----:B------:R-:W0:Y:S02]  /*113e0*/  LDCU UR15, c[0x0][0x398] ;  /* 0x00007300ff0f77ac */ /* 0x000e240008000800 */
[----:B------:R-:W-:Y:S01]  /*113f0*/  IMAD.WIDE R8, R0, 0x2, R24 ;  /* 0x0000000200087825 */ /* 0x000fe200078e0218 */
[----:B------:R-:W-:Y:S01]  /*11400*/  ISETP.GE.AND P4, PT, R28, UR11, PT ;  /* 0x0000000b1c007c0c */ /* 0x000fe2000bf86270 */
[----:B------:R-:W0:Y:S02]  /*11410*/  LDCU UR16, c[0x0][0x398] ;  /* 0x00007300ff1077ac */ /* 0x000e240008000800 */
[----:B------:R-:W-:Y:S01]  /*11420*/  VIADD R0, R0, UR4 ;  /* 0x0000000400007c36 */ /* 0x000fe20008000000 */
[----:B------:R-:W-:-:S03]  /*11430*/  PRMT R28, R20, 0x7632, R28 ;  /* 0x00007632141c7816 */ /* 0x000fc6000000001c */
[----:B------:R-:W-:Y:S01]  /*11440*/  IMAD.WIDE R10, R0, 0x2, R12 ;  /* 0x00000002000a7825 */ /* 0x000fe200078e020c */
[----:B---3--:R3:W-:Y:S01]  /*11450*/  @P2 STG.E.U16 desc[UR12][R26.64], R16 ;  /* 0x000000101a002986 */ /* 0x0087e2000c10150c */
[----:B--2---:R-:W-:Y:S01]  /*11460*/  ISETP.LT.AND P3, PT, R29, UR17, !P0 ;  /* 0x000000111d007c0c */ /* 0x004fe2000c761270 */
[----:B------:R-:W2:Y:S01]  /*11470*/  LDCU UR17, c[0x0][0x398] ;  /* 0x00007300ff1177ac */ /* 0x000ea20008000800 */
[----:B---3--:R-:W-:-:S05]  /*11480*/  PRMT R16, R16, 0x7632, R16 ;  /* 0x0000763210107816 */ /* 0x008fca0000000010 */
[----:B------:R3:W-:Y:S02]  /*11490*/  @P6 STG.E.U16 desc[UR12][R8.64], R16 ;  /* 0x0000001008006986 */ /* 0x0007e4000c10150c */
[----:B---3--:R-:W-:-:S05]  /*114a0*/  IMAD.WIDE R8, R0, 0x2, R2 ;  /* 0x0000000200087825 */ /* 0x008fca00078e0202 */
[----:B------:R-:W-:Y:S04]  /*114b0*/  @P5 STG.E.U16 desc[UR12][R8.64], R20 ;  /* 0x0000001408005986 */ /* 0x000fe8000c10150c */
[----:B------:R3:W-:Y:S01]  /*114c0*/  @P3 STG.E.U16 desc[UR12][R10.64], R28 ;  /* 0x0000001c0a003986 */ /* 0x0007e2000c10150c */
[----:B------:R-:W-:Y:S02]  /*114d0*/  ISETP.LT.AND P5, PT, R17, UR18, !P1 ;  /* 0x0000001211007c0c */ /* 0x000fe4000cfa1270 */
[----:B------:R-:W-:Y:S01]  /*114e0*/  ISETP.LT.AND P2, PT, R19, UR5, !P0 ;  /* 0x0000000513007c0c */ /* 0x000fe2000c741270 */
[----:B------:R-:W-:Y:S01]  /*114f0*/  IMAD.WIDE R26, R0, 0x2, R14 ;  /* 0x00000002001a7825 */ /* 0x000fe200078e020e */
[----:B---3--:R-:W3:Y:S01]  /*11500*/  LDL.LU R28, [R1+0x64] ;  /* 0x00006400011c7983 */ /* 0x008ee20000300800 */
[----:B-----5:R-:W-:-:S02]  /*11510*/  ISETP.LT.AND P6, PT, R23, UR10, !P0 ;  /* 0x0000000a17007c0c */ /* 0x020fc4000c7c1270 */
[----:B------:R-:W-:Y:S01]  /*11520*/  IMAD.WIDE R8, R0, 0x2, R24 ;  /* 0x0000000200087825 */ /* 0x000fe200078e0218 */
[----:B------:R-:W-:Y:S01]  /*11530*/  ISETP.LT.AND P3, PT, R29, UR19, !P1 ;  /* 0x000000131d007c0c */ /* 0x000fe2000cf61270 */
[----:B------:R-:W5:Y:S02]  /*11540*/  LDL.LU R17, [R1+0x868] ;  /* 0x0008680001117983 */ /* 0x000f640000300800 */
[----:B------:R-:W-:Y:S01]  /*11550*/  VIADD R16, R18, 0x1c ;  /* 0x0000001c12107836 */ /* 0x000fe20000000000 */
[----:B------:R-:W-:-:S03]  /*11560*/  PRMT R20, R21, 0x7632, R20 ;  /* 0x0000763215147816 */ /* 0x000fc60000000014 */
[----:B----4-:R4:W-:Y:S01]  /*11570*/  @P2 STG.E.U16 desc[UR12][R26.64], R4 ;  /* 0x000000041a002986 */ /* 0x0109e2000c10150c */
[----:B------:R-:W-:Y:S01]  /*11580*/  ISETP.LT.AND P2, PT, R19, UR20, !P1 ;  /* 0x0000001413007c0c */ /* 0x000fe2000cf41270 */
[----:B------:R-:W-:Y:S01]  /*11590*/  VIADD R0, R0, UR4 ;  /* 0x0000000400007c36 */ /* 0x000fe20008000000 */
[----:B------:R-:W-:Y:S01]  /*115a0*/  ISETP.GE.AND P0, PT, R16, UR11, PT ;  /* 0x0000000b10007c0c */ /* 0x000fe2000bf06270 */
[----:B------:R-:W0:Y:S01]  /*115b0*/  LDCU UR5, c[0x0][0x398] ;  /* 0x00007300ff0577ac */ /* 0x000e220008000800 */
[----:B------:R-:W0:Y:S01]  /*115c0*/  LDCU UR10, c[0x0][0x398] ;  /* 0x00007300ff0a77ac */ /* 0x000e220008000800 */
[----:B----4-:R-:W-:Y:S01]  /*115d0*/  PRMT R4, R4, 0x7632, R4 ;  /* 0x0000763204047816 */ /* 0x010fe20000000004 */
[C---:B------:R-:W-:Y:S01]  /*115e0*/  IMAD.WIDE R10, R0.reuse, 0x2, R12 ;  /* 0x00000002000a7825 */ /* 0x040fe200078e020c */
[----:B------:R-:W4:Y:S03]  /*115f0*/  LDCU UR18, c[0x0][0x398] ;  /* 0x00007300ff1277ac */ /* 0x000f260008000800 */
[----:B------:R0:W-:Y:S01]  /*11600*/  @P6 STG.E.U16 desc[UR12][R8.64], R4 ;  /* 0x0000000408006986 */ /* 0x0001e2000c10150c */
[----:B------:R-:W-:-:S04]  /*11610*/  IMAD.WIDE R26, R0, 0x2, R14 ;  /* 0x00000002001a7825 */ /* 0x000fc800078e020e */
[----:B0-----:R-:W-:Y:S01]  /*11620*/  IMAD.WIDE R8, R0, 0x2, R2 ;  /* 0x0000000200087825 */ /* 0x001fe200078e0202 */
[----:B---3--:R-:W-:-:S04]  /*11630*/  PRMT R16, R28, 0x7632, R16 ;  /* 0x000076321c107816 */ /* 0x008fc80000000010 */
[----:B------:R0:W-:Y:S04]  /*11640*/  @P5 STG.E.U16 desc[UR12][R8.64], R28 ;  /* 0x0000001c08005986 */ /* 0x0001e8000c10150c */
[----:B------:R-:W-:Y:S04]  /*11650*/  @P3 STG.E.U16 desc[UR12][R10.64], R16 ;  /* 0x000000100a003986 */ /* 0x000fe8000c10150c */
[----:B-----5:R3:W-:Y:S04]  /*11660*/  @P2 STG.E.U16 desc[UR12][R26.64], R17 ;  /* 0x000000111a002986 */ /* 0x0207e8000c10150c */
[----:B0-----:R-:W5:Y:S04]  /*11670*/  LDL.LU R28, [R1+0x68] ;  /* 0x00006800011c7983 */ /* 0x001f680000300800 */
[----:B---3--:R-:W3:Y:S01]  /*11680*/  LDL.LU R27, [R1+0x848] ;  /* 0x00084800011b7983 */ /* 0x008ee20000300800 */
[----:B------:R-:W-:Y:S01]  /*11690*/  ISETP.LT.AND P6, PT, R23, UR6, !P1 ;  /* 0x0000000617007c0c */ /* 0x000fe2000cfc1270 */
[C---:B------:R-:W-:Y:S01]  /*116a0*/  IMAD.WIDE R8, R0.reuse, 0x2, R24 ;  /* 0x0000000200087825 */ /* 0x040fe200078e0218 */
[----:B------:R-:W-:Y:S01]  /*116b0*/  ISETP.LT.AND P3, PT, R29, UR7, !P4 ;  /* 0x000000071d007c0c */ /* 0x000fe2000e761270 */
[----:B------:R-:W0:Y:S01]  /*116c0*/  LDCU UR6, c[0x0][0x398] ;  /* 0x00007300ff0677ac */ /* 0x000e220008000800 */
[----:B------:R-:W-:Y:S01]  /*116d0*/  PRMT R11, R17, 0x7632, R11 ;  /* 0x00007632110b7816 */ /* 0x000fe2000000000b */
[----:B------:R-:W-:-:S02]  /*116e0*/  VIADD R0, R0, UR4 ;  /* 0x0000000400007c36 */ /* 0x000fc40008000000 */
[----:B------:R-:W-:Y:S01]  /*116f0*/  VIADD R4, R18, 0x1d ;  /* 0x0000001d12047836 */ /* 0x000fe20000000000 */
[----:B------:R-:W-:Y:S01]  /*11700*/  ISETP.LT.AND P2, PT, R19, UR22, !P4 ;  /* 0x0000001613007c0c */ /* 0x000fe2000e741270 */
[----:B------:R-:W0:Y:S04]  /*11710*/  LDCU UR7, c[0x0][0x398] ;  /* 0x00007300ff0777ac */ /* 0x000e280008000800 */
[----:B------:R1:W-:Y:S01]  /*11720*/  @P6 STG.E.U16 desc[UR12][R8.64], R11 ;  /* 0x0000000b08006986 */ /* 0x0003e2000c10150c */
[----:B------:R-:W-:Y:S01]  /*11730*/  ISETP.GE.AND P1, PT, R4, UR11, PT ;  /* 0x0000000b04007c0c */ /* 0x000fe2000bf26270 */
[----:B------:R-:W-:Y:S01]  /*11740*/  VIADD R4, R18, 0x1e ;  /* 0x0000001e12047836 */ /* 0x000fe20000000000 */
[----:B------:R-:W-:Y:S01]  /*11750*/  ISETP.LT.AND P6, PT, R23, UR8, !P4 ;  /* 0x0000000817007c0c */ /* 0x000fe2000e7c1270 */
[C---:B------:R-:W-:Y:S01]  /*11760*/  IMAD.WIDE R16, R0.reuse, 0x2, R14 ;  /* 0x0000000200107825 */ /* 0x040fe200078e020e */
[----:B------:R-:W0:Y:S03]  /*11770*/  LDCU UR8, c[0x0][0x398] ;  /* 0x00007300ff0877ac */ /* 0x000e260008000800 */
[----:B-1----:R-:W-:-:S04]  /*11780*/  IMAD.WIDE R8, R0, 0x2, R2 ;  /* 0x0000000200087825 */ /* 0x002fc800078e0202 */
[----:B------:R-:W-:Y:S01]  /*11790*/  IMAD.WIDE R10, R0, 0x2, R12 ;  /* 0x00000002000a7825 */ /* 0x000fe200078e020c */
[----:B---3--:R-:W-:Y:S02]  /*117a0*/  ISETP.LT.AND P5, PT, R27, UR21, !P4 ;  /* 0x000000151b007c0c */ /* 0x008fe4000e7a1270 */
[----:B------:R-:W-:-:S11]  /*117b0*/  ISETP.GE.AND P4, PT, R4, UR11, PT ;  /* 0x0000000b04007c0c */ /* 0x000fd6000bf86270 */
[----:B------:R-:W-:Y:S04]  /*117c0*/  @P5 STG.E.U16 desc[UR12][R8.64], R21 ;  /* 0x0000001508005986 */ /* 0x000fe8000c10150c */
[----:B------:R1:W-:Y:S01]  /*117d0*/  @P3 STG.E.U16 desc[UR12][R10.64], R20 ;  /* 0x000000140a003986 */ /* 0x0003e2000c10150c */
[----:B------:R-:W-:Y:S01]  /*117e0*/  ISETP.LT.AND P3, PT, R27, UR9, !P0 ;  /* 0x000000091b007c0c */ /* 0x000fe2000c761270 */
[----:B------:R-:W3:Y:S01]  /*117f0*/  LDCU UR9, c[0x0][0x398] ;  /* 0x00007300ff0977ac */ /* 0x000ee20008000800 */
[----:B-1----:R-:W-:Y:S02]  /*11800*/  VIADD R10, R18, 0x1f ;  /* 0x0000001f120a7836 */ /* 0x002fe40000000000 */
[----:B------:R-:W2:Y:S01]  /*11810*/  LDL.LU R18, [R1+0x864] ;  /* 0x0008640001127983 */ /* 0x000ea20000300800 */
[----:B------:R-:W-:-:S03]  /*11820*/  PRMT R9, R5, 0x7632, R9 ;  /* 0x0000763205097816 */ /* 0x000fc60000000009 */
[----:B------:R1:W-:Y:S01]  /*11830*/  @P2 STG.E.U16 desc[UR12][R16.64], R5 ;  /* 0x0000000510002986 */ /* 0x0003e2000c10150c */
[----:B-----5:R-:W-:Y:S01]  /*11840*/  PRMT R11, R28, 0x7632, R11 ;  /* 0x000076321c0b7816 */ /* 0x020fe2000000000b */
[----:B-1----:R-:W-:-:S04]  /*11850*/  IMAD.WIDE R4, R0, 0x2, R24 ;  /* 0x0000000200047825 */ /* 0x002fc800078e0218 */
[----:B------:R-:W-:Y:S01]  /*11860*/  VIADD R0, R0, UR4 ;  /* 0x0000000400007c36 */ /* 0x000fe20008000000 */
[----:B------:R1:W-:Y:S03]  /*11870*/  @P6 STG.E.U16 desc[UR12][R4.64], R9 ;  /* 0x0000000904006986 */ /* 0x0003e6000c10150c */
[----:B-1----:R-:W-:-:S05]  /*11880*/  IMAD.WIDE R4, R0, 0x2, R2 ;  /* 0x0000000200047825 */ /* 0x002fca00078e0202 */
[----:B------:R1:W-:Y:S04]  /*11890*/  @P3 STG.E.U16 desc[UR12][R4.64], R28 ;  /* 0x0000001c04003986 */ /* 0x0003e8000c10150c */
[----:B-1----:R-:W5:Y:S01]  /*118a0*/  LDL.LU R28, [R1+0x6c] ;  /* 0x00006c00011c7983 */ /* 0x002f620000300800 */
[----:B------:R-:W-:Y:S02]  /*118b0*/  ISETP.LT.AND P5, PT, R29, UR14, !P0 ;  /* 0x0000000e1d007c0c */ /* 0x000fe4000c7a1270 */
[----:B------:R-:W-:Y:S01]  /*118c0*/  ISETP.LT.AND P6, PT, R19, UR5, !P0 ;  /* 0x0000000513007c0c */ /* 0x000fe2000c7c1270 */
[----:B------:R-:W1:Y:S01]  /*118d0*/  LDCU UR5, c[0x0][0x398] ;  /* 0x00007300ff0577ac */ /* 0x000e620008000800 */
[----:B------:R-:W-:Y:S01]  /*118e0*/  ISETP.LT.AND P0, PT, R23, UR10, !P0 ;  /* 0x0000000a17007c0c */ /* 0x000fe2000c701270 */
[C---:B------:R-:W-:Y:S01]  /*118f0*/  IMAD.WIDE R8, R0.reuse, 0x2, R12 ;  /* 0x0000000200087825 */ /* 0x040fe200078e020c */
[----:B------:R-:W-:Y:S01]  /*11900*/  ISETP.LT.AND P3, PT, R27, UR15, !P1 ;  /* 0x0000000f1b007c0c */ /* 0x000fe2000cf61270 */
[----:B------:R-:W0:Y:S02]  /*11910*/  LDCU UR10, c[0x0][0x398] ;  /* 0x00007300ff0a77ac */ /* 0x000e240008000800 */
[----:B------:R-:W-:Y:S01]  /*11920*/  IMAD.WIDE R4, R0, 0x2, R14 ;  /* 0x0000000200047825 */ /* 0x000fe200078e020e */
[----:B------:R-:W-:Y:S01]  /*11930*/  ISETP.GE.AND P2, PT, R10, UR11, PT ;  /* 0x0000000b0a007c0c */ /* 0x000fe2000bf46270 */
[----:B------:R-:W0:Y:S02]  /*11940*/  LDCU UR11, c[0x0][0x398] ;  /* 0x00007300ff0b77ac */ /* 0x000e240008000800 */
[----:B------:R1:W-:Y:S01]  /*11950*/  @P5 STG.E.U16 desc[UR12][R8.64], R11 ;  /* 0x0000000b08005986 */ /* 0x0003e2000c10150c */
[----:B------:R-:W-:Y:S01]  /*11960*/  VIADD R17, R0, UR4 ;  /* 0x0000000400117c36 */ /* 0x000fe20008000000 */
[----:B------:R-:W-:Y:S01]  /*11970*/  ISETP.LT.AND P5, PT, R29, UR16, !P1 ;  /* 0x000000101d007c0c */ /* 0x000fe2000cfa1270 */
[----:B------:R-:W0:Y:S02]  /*11980*/  LDCU UR14, c[0x0][0x398] ;  /* 0x00007300ff0e77ac */ /* 0x000e240008000800 */
[----:B------:R-:W-:-:S04]  /*11990*/  IMAD.WIDE R20, R17, 0x2, R2 ;  /* 0x0000000211147825 */ /* 0x000fc800078e0202 */
[----:B-1----:R-:W-:Y:S01]  /*119a0*/  IMAD.WIDE R8, R0, 0x2, R24 ;  /* 0x0000000200087825 */ /* 0x002fe200078e0218 */
[----:B------:R-:W-:-:S03]  /*119b0*/  PRMT R0, R22, 0x7632, R0 ;  /* 0x0000763216007816 */ /* 0x000fc60000000000 */
[----:B------:R-:W-:Y:S01]  /*119c0*/  IMAD.WIDE R10, R17, 0x2, R12 ;  /* 0x00000002110a7825 */ /* 0x000fe200078e020c */
[----:B--2---:R-:W-:Y:S01]  /*119d0*/  PRMT R16, R18, 0x7632, R16 ;  /* 0x0000763212107816 */ /* 0x004fe20000000010 */
[----:B------:R1:W-:Y:S01]  /*119e0*/  @P6 STG.E.U16 desc[UR12][R4.64], R18 ;  /* 0x0000001204006986 */ /* 0x0003e2000c10150c */
[----:B0-----:R-:W-:-:S03]  /*119f0*/  ISETP.LT.AND P6, PT, R27, UR7, !P4 ;  /* 0x000000071b007c0c */ /* 0x001fc6000e7c1270 */
[----:B------:R0:W-:Y:S01]  /*11a00*/  @P0 STG.E.U16 desc[UR12][R8.64], R16 ;  /* 0x0000001008000986 */ /* 0x0001e2000c10150c */
[----:B------:R-:W-:Y:S02]  /*11a10*/  ISETP.LT.AND P0, PT, R19, UR6, !P1 ;  /* 0x0000000613007c0c */ /* 0x000fe4000cf01270 */
[----:B------:R-:W-:Y:S01]  /*11a20*/  ISETP.LT.AND P1, PT, R23, UR17, !P1 ;  /* 0x0000001117007c0c */ /* 0x000fe2000cf21270 */
[----:B------:R-:W-:Y:S01]  /*11a30*/  @P3 STG.E.U16 desc[UR12][R20.64], R22 ;  /* 0x0000001614003986 */ /* 0x000fe2000c10150c */
[----:B------:R-:W-:Y:S01]  /*11a40*/  ISETP.LT.AND P3, PT, R27, UR5, !P2 ;  /* 0x000000051b007c0c */ /* 0x000fe2000d761270 */
[C---:B------:R-:W-:Y:S02]  /*11a50*/  VIADD R27, R17.reuse, UR4 ;  /* 0x00000004111b7c36 */ /* 0x040fe40008000000 */
[C---:B-1----:R-:W-:Y:S01]  /*11a60*/  IMAD.WIDE R4, R17.reuse, 0x2, R14 ;  /* 0x0000000211047825 */ /* 0x042fe200078e020e */
[----:B------:R1:W-:Y:S03]  /*11a70*/  @P5 STG.E.U16 desc[UR12][R10.64], R0 ;  /* 0x000000000a005986 */ /* 0x0003e6000c10150c */
[----:B0-----:R-:W-:-:S04]  /*11a80*/  IMAD.WIDE R8, R17, 0x2, R24 ;  /* 0x0000000211087825 */ /* 0x001fc800078e0218 */
[----:B------:R-:W-:Y:S01]  /*11a90*/  IMAD.WIDE R16, R27, 0x2, R2 ;  /* 0x000000021b107825 */ /* 0x000fe200078e0202 */
[----:B------:R0:W-:Y:S01]  /*11aa0*/  @P0 STG.E.U16 desc[UR12][R4.64], R6 ;  /* 0x0000000604000986 */ /* 0x0001e2000c10150c */
[----:B-1----:R-:W-:Y:S02]  /*11ab0*/  PRMT R11, R6, 0x7632, R11 ;  /* 0x00007632060b7816 */ /* 0x002fe4000000000b */
[----:B------:R-:W-:-:S03]  /*11ac0*/  ISETP.LT.AND P0, PT, R29, UR8, !P4 ;  /* 0x000000081d007c0c */ /* 0x000fc6000e701270 */
[----:B------:R1:W-:Y:S01]  /*11ad0*/  @P1 STG.E.U16 desc[UR12][R8.64], R11 ;  /* 0x0000000b08001986 */ /* 0x0003e2000c10150c */
[----:B------:R-:W-:Y:S02]  /*11ae0*/  ISETP.LT.AND P1, PT, R19, UR11, !P2 ;  /* 0x0000000b13007c0c */ /* 0x000fe4000d721270 */
[----:B------:R-:W-:Y:S02]  /*11af0*/  ISETP.LT.AND P5, PT, R29, UR10, !P2 ;  /* 0x0000000a1d007c0c */ /* 0x000fe4000d7a1270 */
[----:B------:R-:W-:Y:S01]  /*11b00*/  ISETP.LT.AND P2, PT, R23, UR14, !P2 ;  /* 0x0000000e17007c0c */ /* 0x000fe2000d741270 */
[----:B-----5:R2:W-:Y:S01]  /*11b10*/  @P6 STG.E.U16 desc[UR12][R16.64], R28 ;  /* 0x0000001c10006986 */ /* 0x0205e2000c10150c */
[----:B----4-:R-:W-:Y:S02]  /*11b20*/  ISETP.LT.AND P6, PT, R19, UR18, !P4 ;  /* 0x0000001213007c0c */ /* 0x010fe4000e7c1270 */
[----:B---3--:R-:W-:Y:S01]  /*11b30*/  ISETP.LT.AND P4, PT, R23, UR9, !P4 ;  /* 0x0000000917007c0c */ /* 0x008fe2000e781270 */
[----:B------:R-:W3:Y:S04]  /*11b40*/  LDL.LU R19, [R1+0x860] ;  /* 0x0008600001137983 */ /* 0x000ee80000300800 */
[----:B------:R-:W4:Y:S01]  /*11b50*/  LDL.LU R23, [R1+0x85c] ;  /* 0x00085c0001177983 */ /* 0x000f220000300800 */
[C---:B------:R-:W-:Y:S01]  /*11b60*/  VIADD R29, R27.reuse, UR4 ;  /* 0x000000041b1d7c36 */ /* 0x040fe20008000000 */
[----:B------:R-:W-:Y:S01]  /*11b70*/  PRMT R0, R28, 0x7632, R0 ;  /* 0x000076321c007816 */ /* 0x000fe20000000000 */
[----:B0-----:R-:W-:-:S04]  /*11b80*/  IMAD.WIDE R4, R27, 0x2, R12 ;  /* 0x000000021b047825 */ /* 0x001fc800078e020c */
[C---:B-1----:R-:W-:Y:S01]  /*11b90*/  IMAD.WIDE R10, R27.reuse, 0x2, R14 ;  /* 0x000000021b0a7825 */ /* 0x042fe200078e020e */
[----:B------:R2:W-:Y:S03]  /*11ba0*/  @P0 STG.E.U16 desc[UR12][R4.64], R0 ;  /* 0x0000000004000986 */ /* 0x0005e6000c10150c */
[----:B------:R-:W-:-:S04]  /*11bb0*/  IMAD.WIDE R20, R27, 0x2, R24 ;  /* 0x000000021b147825 */ /* 0x000fc800078e0218 */
[----:B------:R-:W-:-:S04]  /*11bc0*/  IMAD.WIDE R2, R29, 0x2, R2 ;  /* 0x000000021d027825 */ /* 0x000fc800078e0202 */
[----:B------:R-:W-:-:S04]  /*11bd0*/  IMAD.WIDE R12, R29, 0x2, R12 ;  /* 0x000000021d0c7825 */ /* 0x000fc800078e020c */
[----:B------:R-:W-:-:S04]  /*11be0*/  IMAD.WIDE R14, R29, 0x2, R14 ;  /* 0x000000021d0e7825 */ /* 0x000fc800078e020e */
[----:B------:R-:W-:Y:S01]  /*11bf0*/  IMAD.WIDE R24, R29, 0x2, R24 ;  /* 0x000000021d187825 */ /* 0x000fe200078e0218 */
[----:B---3--:R-:W-:Y:S01]  /*11c00*/  PRMT R6, R19, 0x7632, R6 ;  /* 0x0000763213067816 */ /* 0x008fe20000000006 */
[----:B------:R2:W-:Y:S01]  /*11c10*/  @P6 STG.E.U16 desc[UR12][R10.64], R19 ;  /* 0x000000130a006986 */ /* 0x0005e2000c10150c */
[----:B----4-:R-:W-:-:S03]  /*11c20*/  PRMT R8, R23, 0x7632, R8 ;  /* 0x0000763217087816 */ /* 0x010fc60000000008 */
[----:B------:R2:W-:Y:S04]  /*11c30*/  @P4 STG.E.U16 desc[UR12][R20.64], R6 ;  /* 0x0000000614004986 */ /* 0x0005e8000c10150c */
[----:B------:R2:W-:Y:S04]  /*11c40*/  @P3 STG.E.U16 desc[UR12][R2.64], R23 ;  /* 0x0000001702003986 */ /* 0x0005e8000c10150c */
[----:B------:R2:W-:Y:S04]  /*11c50*/  @P5 STG.E.U16 desc[UR12][R12.64], R8 ;  /* 0x000000080c005986 */ /* 0x0005e8000c10150c */
[----:B------:R2:W-:Y:S01]  /*11c60*/  @P1 STG.E.U16 desc[UR12][R14.64], R7 ;  /* 0x000000070e001986 */ /* 0x0005e2000c10150c */
[----:B------:R-:W-:Y:S05]  /*11c70*/  @!P2 EXIT ;  /* 0x000000000000a94d */ /* 0x000fea0003800000 */
[----:B--2---:R-:W-:-:S05]  /*11c80*/  PRMT R12, R7, 0x7632, R12 ;  /* 0x00007632070c7816 */ /* 0x004fca000000000c */
[----:B------:R-:W-:Y:S01]  /*11c90*/  STG.E.U16 desc[UR12][R24.64], R12 ;  /* 0x0000000c18007986 */ /* 0x000fe2000c10150c */
[----:B------:R-:W-:Y:S05]  /*11ca0*/  EXIT ;  /* 0x000000000000794d */ /* 0x000fea0003800000 */
.L_x_2:
[----:B------:R-:W-:-:S00]  /*11cb0*/  BRA `(.L_x_2) ;  /* 0xfffffffc00fc7947 */ /* 0x000fc0000383ffff */
[----:B------:R-:W-:-:S00]  /*11cc0*/  NOP ;  /* 0x0000000000007918 */ /* 0x000fc00000000000 */
        /* <DEDUP_REMOVED lines=11> */
.L_x_3:


//--------------------- .nv.shared.matmul_kernel  --------------------------
	.section	.nv.shared.matmul_kernel,"aw",@nobits
	.sectionflags	@""
	.align	16
	.zero		1024


//--------------------- .nv.shared.reserved.0     --------------------------
	.section	.nv.shared.reserved.0,"aw",@nobits
	.weak		__nv_reservedSMEM_offset_0_alias
	.size		__nv_reservedSMEM_offset_0_alias, 0, 64
	.other		__nv_reservedSMEM_offset_0_alias,@"STO_CUDA_RESERVED_SHARED STV_DEFAULT"
__nv_reservedSMEM_offset_0_alias:
	.zero		0
	.zero		64


//--------------------- .nv.constant0.matmul_kernel --------------------------
	.section	.nv.constant0.matmul_kernel,"a",@progbits
	.sectionflags	@""
	.align	4
.nv.constant0.matmul_kernel:
	.zero		976


//--------------------- SYMBOLS --------------------------

	.type		.nv.reservedSmem.offset0,@object
	.size		.nv.reservedSmem.offset0,0x4
	.type		.nv.reservedSmem.cap,@object
	.size		.nv.reservedSmem.cap,0x4
